def matmul_kernel(
    a_ptr,
    b_ptr,
    c_ptr,
    M,
    N,
    K,
    stride_am,
    stride_ak,
    stride_bk,
    stride_bn,
    stride_cm,
    stride_cn,
    BLOCK_M: tl.constexpr,
    BLOCK_N: tl.constexpr,
    BLOCK_K: tl.constexpr,
    GROUP_M: tl.constexpr,
):
    pid = tl.program_id(axis=0)
    num_pid_m = tl.cdiv(M, BLOCK_M)
    num_pid_n = tl.cdiv(N, BLOCK_N)
    num_pid_in_group = GROUP_M * num_pid_n
    group_id = pid // num_pid_in_group
    first_pid_m = group_id * GROUP_M
    group_size_m = min(num_pid_m - first_pid_m, GROUP_M)
    pid_m = first_pid_m + ((pid % num_pid_in_group) % group_size_m)
    pid_n = (pid % num_pid_in_group) // group_size_m

    offs_am = (pid_m * BLOCK_M + tl.arange(0, BLOCK_M)) % M
    offs_bn = (pid_n * BLOCK_N + tl.arange(0, BLOCK_N)) % N
    offs_k = tl.arange(0, BLOCK_K)
    a_ptrs = a_ptr + offs_am[:, None] * stride_am + offs_k[None, :] * stride_ak
    b_ptrs = b_ptr + offs_k[:, None] * stride_bk + offs_bn[None, :] * stride_bn

    acc = tl.zeros((BLOCK_M, BLOCK_N), dtype=tl.float32)
    for kk in range(0, tl.cdiv(K, BLOCK_K)):
        a = tl.load(a_ptrs, mask=offs_k[None, :] < K - kk * BLOCK_K, other=0.0)
        b = tl.load(b_ptrs, mask=offs_k[:, None] < K - kk * BLOCK_K, other=0.0)
        acc = tl.dot(a, b, acc)
        a_ptrs += BLOCK_K * stride_ak
        b_ptrs += BLOCK_K * stride_bk

    c = acc.to(c_ptr.dtype.element_ty)
    offs_cm = pid_m * BLOCK_M + tl.arange(0, BLOCK_M)
    offs_cn = pid_n * BLOCK_N + tl.arange(0, BLOCK_N)
    c_ptrs = c_ptr + offs_cm[:, None] * stride_cm + offs_cn[None, :] * stride_cn
    mask = (offs_cm[:, None] < M) & (offs_cn[None, :] < N)
    tl.store(c_ptrs, c, mask=mask)

# config = {"BLOCK_K": 64, "BLOCK_M": 64, "BLOCK_N": 512, "GROUP_M": 8, "arch": "sm_100", "dtype": "fp8e5m2", "num_ctas": 1, "num_stages": 3, "num_warps": 1}
# arch = sm_100


// ===== COMPILED SASS (sm_100a) =====

	.target	sm_100a

	.elftype	@"ET_EXEC"


//--------------------- .note.nv.tkinfo           --------------------------
	.section	.note.nv.tkinfo,"",@"SHT_NOTE"
	.sectionflags	@"SHF_NOTE_NV_TKINFO"
	.tkinfo
        /*0018*/ 	.word	0x00000081
        /*0030*/ 	.string	""
        /*0030*/ 	.string	"ptxas-blackwell"
        /*0030*/ 	.string	"Cuda compilation tools, release 12.9, V12.9.86"
        /*0030*/ 	.string	"Build cuda_12.9.r12.9/compiler.36037853_0"
        /*0030*/ 	.string	"-v  -suppress-debug-info  -lineinfo  -arch sm_100a "



//--------------------- .note.nv.cuver            --------------------------
	.section	.note.nv.cuver,"",@"SHT_NOTE"
	.sectionflags	@"SHF_NOTE_NV_CUVER"
        /*0018*/ 	.short	0x0001
        /*001a*/ 	.short	0x0064
        /*001c*/ 	.short	0x0001
        /*001e*/ 	.short	0x0000
        /*0020*/ 	.short	0x0001
        /*0022*/ 	.short	0x0000


//--------------------- .nv.info                  --------------------------
	.section	.nv.info,"",@"SHT_CUDA_INFO"
	.align	4


	//----- nvinfo : EIATTR_REGCOUNT
	.align		4
        /*0000*/ 	.byte	0x04, 0x2f
        /*0002*/ 	.short	(.L_1 - .L_0)
	.align		4
.L_0:
        /*0004*/ 	.word	index@(matmul_kernel)
        /*0008*/ 	.word	0x00000040


	//----- nvinfo : EIATTR_FRAME_SIZE
	.align		4
.L_1:
        /*000c*/ 	.byte	0x04, 0x11
        /*000e*/ 	.short	(.L_3 - .L_2)
	.align		4
.L_2:
        /*0010*/ 	.word	index@(matmul_kernel)
        /*0014*/ 	.word	0x000066d0


	//----- nvinfo : EIATTR_MIN_STACK_SIZE
	.align		4
.L_3:
        /*0018*/ 	.byte	0x04, 0x12
        /*001a*/ 	.short	(.L_5 - .L_4)
	.align		4
.L_4:
        /*001c*/ 	.word	index@(matmul_kernel)
        /*0020*/ 	.word	0x000066d0
.L_5:


//--------------------- .nv.info.matmul_kernel    --------------------------
	.section	.nv.info.matmul_kernel,"",@"SHT_CUDA_INFO"
	.sectionflags	@""
	.align	4


	//----- nvinfo : EIATTR_CUDA_API_VERSION
	.align		4
        /*0000*/ 	.byte	0x04, 0x37
        /*0002*/ 	.short	(.L_7 - .L_6)
.L_6:
        /*0004*/ 	.word	0x00000081


	//----- nvinfo : EIATTR_KPARAM_INFO
	.align		4
.L_7:
        /*0008*/ 	.byte	0x04, 0x17
        /*000a*/ 	.short	(.L_9 - .L_8)
.L_8:
        /*000c*/ 	.word	0x00000000
        /*0010*/ 	.short	0x000d
        /*0012*/ 	.short	0x0048
        /*0014*/ 	.byte	0x00, 0xf4, 0x21, 0x00


	//----- nvinfo : EIATTR_KPARAM_INFO
	.align		4
.L_9:
        /*0018*/ 	.byte	0x04, 0x17
        /*001a*/ 	.short	(.L_11 - .L_10)
.L_10:
        /*001c*/ 	.word	0x00000000
        /*0020*/ 	.short	0x000c
        /*0022*/ 	.short	0x0040
        /*0024*/ 	.byte	0x00, 0xf4, 0x21, 0x00


	//----- nvinfo : EIATTR_KPARAM_INFO
	.align		4
.L_11:
        /*0028*/ 	.byte	0x04, 0x17
        /*002a*/ 	.short	(.L_13 - .L_12)
.L_12:
        /*002c*/ 	.word	0x00000000
        /*0030*/ 	.short	0x000b
        /*0032*/ 	.short	0x0038
        /*0034*/ 	.byte	0x00, 0xf0, 0x11, 0x00


	//----- nvinfo : EIATTR_KPARAM_INFO
	.align		4
.L_13:
        /*0038*/ 	.byte	0x04, 0x17
        /*003a*/ 	.short	(.L_15 - .L_14)
.L_14:
        /*003c*/ 	.word	0x00000000
        /*0040*/ 	.short	0x000a
        /*0042*/ 	.short	0x0034
        /*0044*/ 	.byte	0x00, 0xf0, 0x11, 0x00


	//----- nvinfo : EIATTR_KPARAM_INFO
	.align		4
.L_15:
        /*0048*/ 	.byte	0x04, 0x17
        /*004a*/ 	.short	(.L_17 - .L_16)
.L_16:
        /*004c*/ 	.word	0x00000000
        /*0050*/ 	.short	0x0009
        /*0052*/ 	.short	0x0030
        /*0054*/ 	.byte	0x00, 0xf0, 0x11, 0x00


	//----- nvinfo : EIATTR_KPARAM_INFO
	.align		4
.L_17:
        /*0058*/ 	.byte	0x04, 0x17
        /*005a*/ 	.short	(.L_19 - .L_18)
.L_18:
        /*005c*/ 	.word	0x00000000
        /*0060*/ 	.short	0x0008
        /*0062*/ 	.short	0x002c
        /*0064*/ 	.byte	0x00, 0xf0, 0x11, 0x00


	//----- nvinfo : EIATTR_KPARAM_INFO
	.align		4
.L_19:
        /*0068*/ 	.byte	0x04, 0x17
        /*006a*/ 	.short	(.L_21 - .L_20)
.L_20:
        /*006c*/ 	.word	0x00000000
        /*0070*/ 	.short	0x0007
        /*0072*/ 	.short	0x0028
        /*0074*/ 	.byte	0x00, 0xf0, 0x11, 0x00


	//----- nvinfo : EIATTR_KPARAM_INFO
	.align		4
.L_21:
        /*0078*/ 	.byte	0x04, 0x17
        /*007a*/ 	.short	(.L_23 - .L_22)
.L_22:
        /*007c*/ 	.word	0x00000000
        /*0080*/ 	.short	0x0006
        /*0082*/ 	.short	0x0024
        /*0084*/ 	.byte	0x00, 0xf0, 0x11, 0x00


	//----- nvinfo : EIATTR_KPARAM_INFO
	.align		4
.L_23:
        /*0088*/ 	.byte	0x04, 0x17
        /*008a*/ 	.short	(.L_25 - .L_24)
.L_24:
        /*008c*/ 	.word	0x00000000
        /*0090*/ 	.short	0x0005
        /*0092*/ 	.short	0x0020
        /*0094*/ 	.byte	0x00, 0xf0, 0x11, 0x00


	//----- nvinfo : EIATTR_KPARAM_INFO
	.align		4
.L_25:
        /*0098*/ 	.byte	0x04, 0x17
        /*009a*/ 	.short	(.L_27 - .L_26)
.L_26:
        /*009c*/ 	.word	0x00000000
        /*00a0*/ 	.short	0x0004
        /*00a2*/ 	.short	0x001c
        /*00a4*/ 	.byte	0x00, 0xf0, 0x11, 0x00


	//----- nvinfo : EIATTR_KPARAM_INFO
	.align		4
.L_27:
        /*00a8*/ 	.byte	0x04, 0x17
        /*00aa*/ 	.short	(.L_29 - .L_28)
.L_28:
        /*00ac*/ 	.word	0x00000000
        /*00b0*/ 	.short	0x0003
        /*00b2*/ 	.short	0x0018
        /*00b4*/ 	.byte	0x00, 0xf0, 0x11, 0x00


	//----- nvinfo : EIATTR_KPARAM_INFO
	.align		4
.L_29:
        /*00b8*/ 	.byte	0x04, 0x17
        /*00ba*/ 	.short	(.L_31 - .L_30)
.L_30:
        /*00bc*/ 	.word	0x00000000
        /*00c0*/ 	.short	0x0002
        /*00c2*/ 	.short	0x0010
        /*00c4*/ 	.byte	0x00, 0xf4, 0x21, 0x00


	//----- nvinfo : EIATTR_KPARAM_INFO
	.align		4
.L_31:
        /*00c8*/ 	.byte	0x04, 0x17
        /*00ca*/ 	.short	(.L_33 - .L_32)
.L_32:
        /*00cc*/ 	.word	0x00000000
        /*00d0*/ 	.short	0x0001
        /*00d2*/ 	.short	0x0008
        /*00d4*/ 	.byte	0x00, 0xf4, 0x21, 0x00


	//----- nvinfo : EIATTR_KPARAM_INFO
	.align		4
.L_33:
        /*00d8*/ 	.byte	0x04, 0x17
        /*00da*/ 	.short	(.L_35 - .L_34)
.L_34:
        /*00dc*/ 	.word	0x00000000
        /*00e0*/ 	.short	0x0000
        /*00e2*/ 	.short	0x0000
        /*00e4*/ 	.byte	0x00, 0xf4, 0x21, 0x00


	//----- nvinfo : EIATTR_SPARSE_MMA_MASK
	.align		4
.L_35:
        /*00e8*/ 	.byte	0x03, 0x50
        /*00ea*/ 	.short	0x0000


	//----- nvinfo : EIATTR_MAXREG_COUNT
	.align		4
        /*00ec*/ 	.byte	0x03, 0x1b
        /*00ee*/ 	.short	0x00ff


	//----- nvinfo : EIATTR_NUM_BARRIERS
	.align		4
        /*00f0*/ 	.byte	0x02, 0x4c
        /*00f2*/ 	.byte	0x01
	.zero		1


	//----- nvinfo : EIATTR_ANNOTATIONS
	.align		4
        /*00f4*/ 	.byte	0x04, 0x55
        /*00f6*/ 	.short	(.L_37 - .L_36)


	//   ....[0]....
.L_36:
        /*00f8*/ 	.word	0x00000001
        /*00fc*/ 	.byte	0x50, 0x00, 0x00, 0x00, 0x01, 0x00, 0x00, 0x00, 0x90, 0x00, 0x00, 0x00, 0x01, 0x00, 0x00, 0x00
        /* <DEDUP_REMOVED lines=2218> */
        /*8bac*/ 	.byte	0x80, 0xe6, 0x02, 0x00, 0x01, 0x00, 0x00, 0x00, 0x90, 0xe6, 0x02, 0x00


	//----- nvinfo : EIATTR_COOP_GROUP_MASK_REGIDS
	.align		4
.L_37:
        /*8bb8*/ 	.byte	0x04, 0x29
        /*8bba*/ 	.short	(.L_39 - .L_38)


	//   ....[0]....
.L_38:
        /*8bbc*/ 	.word	0xffffffff


	//   ....[1]....
        /*8bc0*/ 	.word	0xffffffff


	//   ....[2]....
        /*8bc4*/ 	.word	0xffffffff


	//   ....[3]....
        /*8bc8*/ 	.word	0xffffffff


	//   ....[4]....
        /*8bcc*/ 	.word	0xffffffff


	//   ....[5]....
        /*8bd0*/ 	.word	0xffffffff


	//   ....[6]....
        /*8bd4*/ 	.word	0xffffffff


	//   ....[7]....
        /*8bd8*/ 	.word	0xffffffff


	//   ....[8]....
        /*8bdc*/ 	.word	0xffffffff


	//   ....[9]....
        /*8be0*/ 	.word	0xffffffff


	//   ....[10]....
        /*8be4*/ 	.word	0xffffffff


	//   ....[11]....
        /*8be8*/ 	.word	0xffffffff


	//   ....[12]....
        /*8bec*/ 	.word	0xffffffff


	//   ....[13]....
        /*8bf0*/ 	.word	0xffffffff


	//   ....[14]....
        /*8bf4*/ 	.word	0xffffffff


	//   ....[15]....
        /*8bf8*/ 	.word	0xffffffff


	//   ....[16]....
        /*8bfc*/ 	.word	0xffffffff


	//   ....[17]....
        /*8c00*/ 	.word	0xffffffff


	//   ....[18]....
        /*8c04*/ 	.word	0xffffffff


	//   ....[19]....
        /*8c08*/ 	.word	0xffffffff


	//   ....[20]....
        /*8c0c*/ 	.word	0xffffffff


	//   ....[21]....
        /*8c10*/ 	.word	0xffffffff


	//   ....[22]....
        /*8c14*/ 	.word	0xffffffff


	//   ....[23]....
        /*8c18*/ 	.word	0xffffffff


	//   ....[24]....
        /*8c1c*/ 	.word	0xffffffff


	//   ....[25]....
        /*8c20*/ 	.word	0xffffffff


	//   ....[26]....
        /*8c24*/ 	.word	0xffffffff


	//   ....[27]....
        /*8c28*/ 	.word	0xffffffff


	//   ....[28]....
        /*8c2c*/ 	.word	0xffffffff


	//   ....[29]....
        /*8c30*/ 	.word	0xffffffff


	//   ....[30]....
        /*8c34*/ 	.word	0xffffffff


	//   ....[31]....
        /*8c38*/ 	.word	0xffffffff


	//   ....[32]....
        /*8c3c*/ 	.word	0xffffffff


	//   ....[33]....
        /*8c40*/ 	.word	0xffffffff


	//   ....[34]....
        /*8c44*/ 	.word	0xffffffff


	//   ....[35]....
        /*8c48*/ 	.word	0xffffffff


	//   ....[36]....
        /*8c4c*/ 	.word	0xffffffff


	//   ....[37]....
        /*8c50*/ 	.word	0xffffffff


	//   ....[38]....
        /*8c54*/ 	.word	0xffffffff


	//   ....[39]....
        /*8c58*/ 	.word	0xffffffff


	//   ....[40]....
        /*8c5c*/ 	.word	0xffffffff


	//   ....[41]....
        /*8c60*/ 	.word	0xffffffff


	//   ....[42]....
        /*8c64*/ 	.word	0xffffffff


	//   ....[43]....
        /*8c68*/ 	.word	0xffffffff


	//   ....[44]....
        /*8c6c*/ 	.word	0xffffffff


	//   ....[45]....
        /*8c70*/ 	.word	0xffffffff


	//   ....[46]....
        /*8c74*/ 	.word	0xffffffff


	//   ....[47]....
        /*8c78*/ 	.word	0xffffffff


	//   ....[48]....
        /*8c7c*/ 	.word	0xffffffff


	//   ....[49]....
        /*8c80*/ 	.word	0xffffffff


	//   ....[50]....
        /*8c84*/ 	.word	0xffffffff


	//   ....[51]....
        /*8c88*/ 	.word	0xffffffff


	//   ....[52]....
        /*8c8c*/ 	.word	0xffffffff


	//   ....[53]....
        /*8c90*/ 	.word	0xffffffff


	//   ....[54]....
        /*8c94*/ 	.word	0xffffffff


	//   ....[55]....
        /*8c98*/ 	.word	0xffffffff


	//   ....[56]....
        /*8c9c*/ 	.word	0xffffffff


	//   ....[57]....
        /*8ca0*/ 	.word	0xffffffff


	//   ....[58]....
        /*8ca4*/ 	.word	0xffffffff


	//   ....[59]....
        /*8ca8*/ 	.word	0xffffffff


	//   ....[60]....
        /*8cac*/ 	.word	0xffffffff


	//   ....[61]....
        /*8cb0*/ 	.word	0xffffffff


	//   ....[62]....
        /*8cb4*/ 	.word	0xffffffff


	//   ....[63]....
        /*8cb8*/ 	.word	0xffffffff


	//   ....[64]....
        /*8cbc*/ 	.word	0xffffffff


	//   ....[65]....
        /*8cc0*/ 	.word	0xffffffff


	//   ....[66]....
        /*8cc4*/ 	.word	0xffffffff


	//   ....[67]....
        /*8cc8*/ 	.word	0xffffffff


	//   ....[68]....
        /*8ccc*/ 	.word	0xffffffff


	//   ....[69]....
        /*8cd0*/ 	.word	0xffffffff


	//   ....[70]....
        /*8cd4*/ 	.word	0xffffffff


	//   ....[71]....
        /*8cd8*/ 	.word	0xffffffff


	//   ....[72]....
        /*8cdc*/ 	.word	0xffffffff


	//   ....[73]....
        /*8ce0*/ 	.word	0xffffffff


	//   ....[74]....
        /*8ce4*/ 	.word	0xffffffff


	//   ....[75]....
        /*8ce8*/ 	.word	0xffffffff


	//   ....[76]....
        /*8cec*/ 	.word	0xffffffff


	//   ....[77]....
        /*8cf0*/ 	.word	0xffffffff


	//   ....[78]....
        /*8cf4*/ 	.word	0xffffffff


	//   ....[79]....
        /*8cf8*/ 	.word	0xffffffff


	//   ....[80]....
        /*8cfc*/ 	.word	0xffffffff


	//   ....[81]....
        /*8d00*/ 	.word	0xffffffff


	//   ....[82]....
        /*8d04*/ 	.word	0xffffffff


	//   ....[83]....
        /*8d08*/ 	.word	0xffffffff


	//   ....[84]....
        /*8d0c*/ 	.word	0xffffffff


	//   ....[85]....
        /*8d10*/ 	.word	0xffffffff


	//   ....[86]....
        /*8d14*/ 	.word	0xffffffff


	//   ....[87]....
        /*8d18*/ 	.word	0xffffffff


	//   ....[88]....
        /*8d1c*/ 	.word	0xffffffff


	//   ....[89]....
        /*8d20*/ 	.word	0xffffffff


	//   ....[90]....
        /*8d24*/ 	.word	0xffffffff


	//   ....[91]....
        /*8d28*/ 	.word	0xffffffff


	//   ....[92]....
        /*8d2c*/ 	.word	0xffffffff


	//   ....[93]....
        /*8d30*/ 	.word	0xffffffff


	//   ....[94]....
        /*8d34*/ 	.word	0xffffffff


	//   ....[95]....
        /*8d38*/ 	.word	0xffffffff


	//   ....[96]....
        /*8d3c*/ 	.word	0xffffffff


	//   ....[97]....
        /*8d40*/ 	.word	0xffffffff


	//   ....[98]....
        /*8d44*/ 	.word	0xffffffff


	//   ....[99]....
        /*8d48*/ 	.word	0xffffffff


	//   ....[100]....
        /*8d4c*/ 	.word	0xffffffff


	//   ....[101]....
        /*8d50*/ 	.word	0xffffffff


	//   ....[102]....
        /*8d54*/ 	.word	0xffffffff


	//   ....[103]....
        /*8d58*/ 	.word	0xffffffff


	//   ....[104]....
        /*8d5c*/ 	.word	0xffffffff


	//   ....[105]....
        /*8d60*/ 	.word	0xffffffff


	//   ....[106]....
        /*8d64*/ 	.word	0xffffffff


	//   ....[107]....
        /*8d68*/ 	.word	0xffffffff


	//   ....[108]....
        /*8d6c*/ 	.word	0xffffffff


	//   ....[109]....
        /*8d70*/ 	.word	0xffffffff


	//   ....[110]....
        /*8d74*/ 	.word	0xffffffff


	//   ....[111]....
        /*8d78*/ 	.word	0xffffffff


	//   ....[112]....
        /*8d7c*/ 	.word	0xffffffff


	//   ....[113]....
        /*8d80*/ 	.word	0xffffffff


	//   ....[114]....
        /*8d84*/ 	.word	0xffffffff


	//   ....[115]....
        /*8d88*/ 	.word	0xffffffff


	//   ....[116]....
        /*8d8c*/ 	.word	0xffffffff


	//   ....[117]....
        /*8d90*/ 	.word	0xffffffff


	//   ....[118]....
        /*8d94*/ 	.word	0xffffffff


	//   ....[119]....
        /*8d98*/ 	.word	0xffffffff


	//   ....[120]....
        /*8d9c*/ 	.word	0xffffffff


	//   ....[121]....
        /*8da0*/ 	.word	0xffffffff


	//   ....[122]....
        /*8da4*/ 	.word	0xffffffff


	//   ....[123]....
        /*8da8*/ 	.word	0xffffffff


	//   ....[124]....
        /*8dac*/ 	.word	0xffffffff


	//   ....[125]....
        /*8db0*/ 	.word	0xffffffff


	//   ....[126]....
        /*8db4*/ 	.word	0xffffffff


	//----- nvinfo : EIATTR_COOP_GROUP_INSTR_OFFSETS
	.align		4
.L_39:
        /*8db8*/ 	.byte	0x04, 0x28
        /*8dba*/ 	.short	(.L_41 - .L_40)


	//   ....[0]....
.L_40:
        /*8dbc*/ 	.word	0x0010f390


	//   ....[1]....
        /*8dc0*/ 	.word	0x0010f450


	//   ....[2]....
        /*8dc4*/ 	.word	0x0010f4f0


	//   ....[3]....
        /*8dc8*/ 	.word	0x0010f510


	//   ....[4]....
        /*8dcc*/ 	.word	0x0010f560


	//   ....[5]....
        /*8dd0*/ 	.word	0x0010f660


	//   ....[6]....
        /*8dd4*/ 	.word	0x0010f6d0


	//   ....[7]....
        /*8dd8*/ 	.word	0x0010f710


	//   ....[8]....
        /*8ddc*/ 	.word	0x0010f860


	//   ....[9]....
        /*8de0*/ 	.word	0x0010f8a0


	//   ....[10]....
        /*8de4*/ 	.word	0x0010f920


	//   ....[11]....
        /*8de8*/ 	.word	0x0010fa00


	//   ....[12]....
        /*8dec*/ 	.word	0x0010fa40


	//   ....[13]....
        /*8df0*/ 	.word	0x0010faa0


	//   ....[14]....
        /*8df4*/ 	.word	0x0010fba0


	//   ....[15]....
        /*8df8*/ 	.word	0x0010fc30


	//   ....[16]....
        /*8dfc*/ 	.word	0x0010fd40


	//   ....[17]....
        /*8e00*/ 	.word	0x0010fd90


	//   ....[18]....
        /*8e04*/ 	.word	0x0010fe60


	//   ....[19]....
        /*8e08*/ 	.word	0x0010fec0


	//   ....[20]....
        /*8e0c*/ 	.word	0x0010ff30


	//   ....[21]....
        /*8e10*/ 	.word	0x0010fff0


	//   ....[22]....
        /*8e14*/ 	.word	0x00110040


	//   ....[23]....
        /*8e18*/ 	.word	0x00110150


	//   ....[24]....
        /*8e1c*/ 	.word	0x001101b0


	//   ....[25]....
        /*8e20*/ 	.word	0x00110250


	//   ....[26]....
        /*8e24*/ 	.word	0x00110300


	//   ....[27]....
        /*8e28*/ 	.word	0x00110360


	//   ....[28]....
        /*8e2c*/ 	.word	0x001103b0


	//   ....[29]....
        /*8e30*/ 	.word	0x001104a0


	//   ....[30]....
        /*8e34*/ 	.word	0x00110540


	//   ....[31]....
        /*8e38*/ 	.word	0x00110680


	//   ....[32]....
        /*8e3c*/ 	.word	0x00110760


	//   ....[33]....
        /*8e40*/ 	.word	0x00110780


	//   ....[34]....
        /*8e44*/ 	.word	0x001107b0


	//   ....[35]....
        /*8e48*/ 	.word	0x00110820


	//   ....[36]....
        /*8e4c*/ 	.word	0x001108a0


	//   ....[37]....
        /*8e50*/ 	.word	0x00110910


	//   ....[38]....
        /*8e54*/ 	.word	0x001109b0


	//   ....[39]....
        /*8e58*/ 	.word	0x00110a10


	//   ....[40]....
        /*8e5c*/ 	.word	0x00110c10


	//   ....[41]....
        /*8e60*/ 	.word	0x00110c40


	//   ....[42]....
        /*8e64*/ 	.word	0x00110cc0


	//   ....[43]....
        /*8e68*/ 	.word	0x00110d40


	//   ....[44]....
        /*8e6c*/ 	.word	0x00110d70


	//   ....[45]....
        /*8e70*/ 	.word	0x00110dc0


	//   ....[46]....
        /*8e74*/ 	.word	0x00110e20


	//   ....[47]....
        /*8e78*/ 	.word	0x00110eb0


	//   ....[48]....
        /*8e7c*/ 	.word	0x00110ef0


	//   ....[49]....
        /*8e80*/ 	.word	0x00110f50


	//   ....[50]....
        /*8e84*/ 	.word	0x00110fb0


	//   ....[51]....
        /*8e88*/ 	.word	0x00110fe0


	//   ....[52]....
        /*8e8c*/ 	.word	0x00111010


	//   ....[53]....
        /*8e90*/ 	.word	0x001110e0


	//   ....[54]....
        /*8e94*/ 	.word	0x00111150


	//   ....[55]....
        /*8e98*/ 	.word	0x00111170


	//   ....[56]....
        /*8e9c*/ 	.word	0x001111b0


	//   ....[57]....
        /*8ea0*/ 	.word	0x00111210


	//   ....[58]....
        /*8ea4*/ 	.word	0x00111230


	//   ....[59]....
        /*8ea8*/ 	.word	0x00111250


	//   ....[60]....
        /*8eac*/ 	.word	0x00111300


	//   ....[61]....
        /*8eb0*/ 	.word	0x00111340


	//   ....[62]....
        /*8eb4*/ 	.word	0x00111390


	//   ....[63]....
        /*8eb8*/ 	.word	0x001113b0


	//   ....[64]....
        /*8ebc*/ 	.word	0x001113e0


	//   ....[65]....
        /*8ec0*/ 	.word	0x00111440


	//   ....[66]....
        /*8ec4*/ 	.word	0x00111460


	//   ....[67]....
        /*8ec8*/ 	.word	0x00111480


	//   ....[68]....
        /*8ecc*/ 	.word	0x00111580


	//   ....[69]....
        /*8ed0*/ 	.word	0x00111600


	//   ....[70]....
        /*8ed4*/ 	.word	0x00111680


	//   ....[71]....
        /*8ed8*/ 	.word	0x001116d0


	//   ....[72]....
        /*8edc*/ 	.word	0x001117a0


	//   ....[73]....
        /*8ee0*/ 	.word	0x001117d0


	//   ....[74]....
        /*8ee4*/ 	.word	0x001117f0


	//   ....[75]....
        /*8ee8*/ 	.word	0x00111810


	//   ....[76]....
        /*8eec*/ 	.word	0x00111890


	//   ....[77]....
        /*8ef0*/ 	.word	0x00111900


	//   ....[78]....
        /*8ef4*/ 	.word	0x00111950


	//   ....[79]....
        /*8ef8*/ 	.word	0x00111970


	//   ....[80]....
        /*8efc*/ 	.word	0x001119e0


	//   ....[81]....
        /*8f00*/ 	.word	0x00111a40


	//   ....[82]....
        /*8f04*/ 	.word	0x00111ad0


	//   ....[83]....
        /*8f08*/ 	.word	0x00111b00


	//   ....[84]....
        /*8f0c*/ 	.word	0x00111be0


	//   ....[85]....
        /*8f10*/ 	.word	0x00111c20


	//   ....[86]....
        /*8f14*/ 	.word	0x00111c40


	//   ....[87]....
        /*8f18*/ 	.word	0x00111c60


	//   ....[88]....
        /*8f1c*/ 	.word	0x00111d50


	//   ....[89]....
        /*8f20*/ 	.word	0x00111d80


	//   ....[90]....
        /*8f24*/ 	.word	0x00111dc0


	//   ....[91]....
        /*8f28*/ 	.word	0x00111de0


	//   ....[92]....
        /*8f2c*/ 	.word	0x00111e60


	//   ....[93]....
        /*8f30*/ 	.word	0x00111ea0


	//   ....[94]....
        /*8f34*/ 	.word	0x00111f20


	//   ....[95]....
        /*8f38*/ 	.word	0x00111f40


	//   ....[96]....
        /*8f3c*/ 	.word	0x00111f60


	//   ....[97]....
        /*8f40*/ 	.word	0x00111f90


	//   ....[98]....
        /*8f44*/ 	.word	0x00111fb0


	//   ....[99]....
        /*8f48*/ 	.word	0x00111fd0


	//   ....[100]....
        /*8f4c*/ 	.word	0x00112080


	//   ....[101]....
        /*8f50*/ 	.word	0x001120e0


	//   ....[102]....
        /*8f54*/ 	.word	0x00112210


	//   ....[103]....
        /*8f58*/ 	.word	0x00112230


	//   ....[104]....
        /*8f5c*/ 	.word	0x00112330


	//   ....[105]....
        /*8f60*/ 	.word	0x00112360


	//   ....[106]....
        /*8f64*/ 	.word	0x00112380


	//   ....[107]....
        /*8f68*/ 	.word	0x001123a0


	//   ....[108]....
        /*8f6c*/ 	.word	0x001123e0


	//   ....[109]....
        /*8f70*/ 	.word	0x00112410


	//   ....[110]....
        /*8f74*/ 	.word	0x00112430


	//   ....[111]....
        /*8f78*/ 	.word	0x00112470


	//   ....[112]....
        /*8f7c*/ 	.word	0x00112490


	//   ....[113]....
        /*8f80*/ 	.word	0x00112540


	//   ....[114]....
        /*8f84*/ 	.word	0x001125c0


	//   ....[115]....
        /*8f88*/ 	.word	0x001125e0


	//   ....[116]....
        /*8f8c*/ 	.word	0x00112600


	//   ....[117]....
        /*8f90*/ 	.word	0x00112690


	//   ....[118]....
        /*8f94*/ 	.word	0x001126b0


	//   ....[119]....
        /*8f98*/ 	.word	0x001126d0


	//   ....[120]....
        /*8f9c*/ 	.word	0x001127d0


	//   ....[121]....
        /*8fa0*/ 	.word	0x00112820


	//   ....[122]....
        /*8fa4*/ 	.word	0x00112910


	//   ....[123]....
        /*8fa8*/ 	.word	0x00112940


	//   ....[124]....
        /*8fac*/ 	.word	0x001129a0


	//   ....[125]....
        /*8fb0*/ 	.word	0x001129d0


	//   ....[126]....
        /*8fb4*/ 	.word	0x00112a60


	//----- nvinfo : EIATTR_VRC_CTA_INIT_COUNT
	.align		4
.L_41:
        /*8fb8*/ 	.byte	0x02, 0x4a
	.zero		1
	.zero		1


	//----- nvinfo : EIATTR_EXIT_INSTR_OFFSETS
	.align		4
        /*8fbc*/ 	.byte	0x04, 0x1c
        /*8fbe*/ 	.short	(.L_43 - .L_42)


	//   ....[0]....
.L_42:
        /*8fc0*/ 	.word	0x00129380


	//   ....[1]....
        /*8fc4*/ 	.word	0x001293b0


	//----- nvinfo : EIATTR_REQNTID
	.align		4
.L_43:
        /*8fc8*/ 	.byte	0x04, 0x10
        /*8fca*/ 	.short	(.L_45 - .L_44)
.L_44:
        /*8fcc*/ 	.word	0x00000020
        /*8fd0*/ 	.word	0x00000001
        /*8fd4*/ 	.word	0x00000001


	//----- nvinfo : EIATTR_CBANK_PARAM_SIZE
	.align		4
.L_45:
        /*8fd8*/ 	.byte	0x03, 0x19
        /*8fda*/ 	.short	0x0050


	//----- nvinfo : EIATTR_PARAM_CBANK
	.align		4
        /*8fdc*/ 	.byte	0x04, 0x0a
        /*8fde*/ 	.short	(.L_47 - .L_46)
	.align		4
.L_46:
        /*8fe0*/ 	.word	index@(.nv.constant0.matmul_kernel)
        /*8fe4*/ 	.short	0x0380
        /*8fe6*/ 	.short	0x0050


	//----- nvinfo : EIATTR_SW_WAR
	.align		4
.L_47:
        /*8fe8*/ 	.byte	0x04, 0x36
        /*8fea*/ 	.short	(.L_49 - .L_48)
.L_48:
        /*8fec*/ 	.word	0x00000008
.L_49:


//--------------------- .nv.compat                --------------------------
	.section	.nv.compat,"",@"SHT_CUDA_COMPAT_INFO"
	.align	4
        /*0000*/ 	.byte	0x02, 0x02, 0x02, 0x00, 0x02, 0x05, 0x05, 0x00, 0x02, 0x03, 0x00, 0x00, 0x02, 0x06, 0x01, 0x00


//--------------------- .nv.callgraph             --------------------------
	.section	.nv.callgraph,"",@"SHT_CUDA_CALLGRAPH"
	.align	4
	.sectionentsize	8
	.align		4
        /*0000*/ 	.word	0x00000000
	.align		4
        /*0004*/ 	.word	0xffffffff
	.align		4
        /*0008*/ 	.word	0x00000000
	.align		4
        /*000c*/ 	.word	0xfffffffe
	.align		4
        /*0010*/ 	.word	0x00000000
	.align		4
        /*0014*/ 	.word	0xfffffffd
	.align		4
        /*0018*/ 	.word	0x00000000
	.align		4
        /*001c*/ 	.word	0xfffffffc


//--------------------- .text.matmul_kernel       --------------------------
	.section	.text.matmul_kernel,"ax",@progbits
	.align	128
        .global         matmul_kernel
        .type           matmul_kernel,@function
        .size           matmul_kernel,(.L_x_3 - matmul_kernel)
        .other          matmul_kernel,@"STO_CUDA_ENTRY STV_DEFAULT"
matmul_kernel:
.text.matmul_kernel:
[----:B------:R-:W0:Y:S02]  /*0000*/  LDC R1, c[0x0][0x37c] ;  /* 0x0000df00ff017b82 */ /* 0x000e240000000800 */
[----:B0-----:R-:W-:-:S06]  /*0010*/  VIADD R1, R1, 0xffff9930 ;  /* 0xffff993001017836 */ /* 0x001fcc0000000000 */
[----:B------:R-:W0:Y:S01]  /*0020*/  LDC.64 R2, c[0x0][0x398] ;  /* 0x0000e600ff027b82 */ /* 0x000e220000000a00 */
[----:B------:R-:W1:Y:S01]  /*0030*/  S2R R7, SR_CTAID.X ;  /* 0x0000000000077919 */ /* 0x000e620000002500 */
[----:B------:R-:W2:Y:S01]  /*0040*/  LDCU UR5, c[0x0][0x3a0] ;  /* 0x00007400ff0577ac */ /* 0x000ea20008000800 */
[----:B------:R-:W-:Y:S01]  /*0050*/  STL [R1+0x1550], RZ ;  /* 0x001550ff01007387 */ /* 0x000fe20000100800 */
[----:B------:R-:W-:Y:S01]  /*0060*/  UMOV UR4, 0x400 ;  /* 0x0000040000047882 */ /* 0x000fe20000000000 */
[----:B------:R-:W3:Y:S03]  /*0070*/  LDCU.64 UR62, c[0x0][0x358] ;  /* 0x00006b00ff3e77ac */ /* 0x000ee60008000a00 */
[----:B------:R-:W4:Y:S01]  /*0080*/  S2UR UR6, SR_CgaCtaId ;  /* 0x00000000000679c3 */ /* 0x000f220000008800 */
[----:B------:R-:W-:Y:S04]  /*0090*/  STL [R1+0x1554], RZ ;  /* 0x001554ff01007387 */ /* 0x000fe80000100800 */
[----:B------:R-:W-:Y:S04]  /*00a0*/  STL [R1+0x1558], RZ ;  /* 0x001558ff01007387 */ /* 0x000fe80000100800 */
[----:B------:R-:W-:Y:S01]  /*00b0*/  STL [R1+0x155c], RZ ;  /* 0x00155cff01007387 */ /* 0x000fe20000100800 */
[----:B--2---:R-:W-:-:S03]  /*00c0*/  UIADD3 UR5, UPT, UPT, UR5, 0x3f, URZ ;  /* 0x0000003f05057890 */ /* 0x004fc6000fffe0ff */
[----:B------:R-:W-:Y:S01]  /*00d0*/  STL [R1+0x190], RZ ;  /* 0x000190ff01007387 */ /* 0x000fe20000100800 */
[----:B0-----:R-:W-:-:S03]  /*00e0*/  VIADD R0, R3, 0x1ff ;  /* 0x000001ff03007836 */ /* 0x001fc60000000000 */
[----:B------:R-:W-:Y:S01]  /*00f0*/  STL [R1+0x194], RZ ;  /* 0x000194ff01007387 */ /* 0x000fe20000100800 */
[----:B------:R-:W-:-:S03]  /*0100*/  UISETP.GE.AND UP0, UPT, UR5, 0x40, UPT ;  /* 0x000000400500788c */ /* 0x000fc6000bf06270 */
[----:B------:R-:W-:Y:S01]  /*0110*/  STL [R1+0x198], RZ ;  /* 0x000198ff01007387 */ /* 0x000fe20000100800 */
[----:B------:R-:W-:Y:S01]  /*0120*/  SHF.R.S32.HI R5, RZ, 0x1f, R0 ;  /* 0x0000001fff057819 */ /* 0x000fe20000011400 */
[----:B----4-:R-:W-:Y:S02]  /*0130*/  ULEA UR4, UR6, UR4, 0x18 ;  /* 0x0000000406047291 */ /* 0x010fe4000f8ec0ff */
[----:B------:R-:W-:Y:S01]  /*0140*/  STL [R1+0x19c], RZ ;  /* 0x00019cff01007387 */ /* 0x000fe20000100800 */
[----:B------:R-:W-:Y:S02]  /*0150*/  LEA.HI R5, R5, R0, RZ, 0x9 ;  /* 0x0000000005057211 */ /* 0x000fe400078f48ff */
[----:B-1----:R-:W-:Y:S01]  /*0160*/  IABS R10, R7 ;  /* 0x00000007000a7213 */ /* 0x002fe20000000000 */
[----:B------:R-:W-:Y:S01]  /*0170*/  STL [R1+0x1b0], RZ ;  /* 0x0001b0ff01007387 */ /* 0x000fe20000100800 */
[----:B------:R-:W-:-:S03]  /*0180*/  SHF.R.S32.HI R5, RZ, 0x9, R5 ;  /* 0x00000009ff057819 */ /* 0x000fc60000011405 */
[----:B------:R-:W-:Y:S02]  /*0190*/  STL [R1+0x1b4], RZ ;  /* 0x0001b4ff01007387 */ /* 0x000fe40000100800 */
[----:B------:R-:W-:Y:S02]  /*01a0*/  IMAD.SHL.U32 R6, R5, 0x8, RZ ;  /* 0x0000000805067824 */ /* 0x000fe400078e00ff */
[----:B------:R-:W-:Y:S03]  /*01b0*/  STL [R1+0x1b8], RZ ;  /* 0x0001b8ff01007387 */ /* 0x000fe60000100800 */
[-C--:B------:R-:W-:Y:S01]  /*01c0*/  IABS R9, R6.reuse ;  /* 0x0000000600097213 */ /* 0x080fe20000000000 */
[----:B------:R-:W-:Y:S01]  /*01d0*/  STL [R1+0x1bc], RZ ;  /* 0x0001bcff01007387 */ /* 0x000fe20000100800 */
[----:B------:R-:W-:Y:S02]  /*01e0*/  IABS R12, R6 ;  /* 0x00000006000c7213 */ /* 0x000fe40000000000 */
[----:B------:R-:W0:Y:S01]  /*01f0*/  I2F.RP R0, R9 ;  /* 0x0000000900007306 */ /* 0x000e220000209400 */
[----:B------:R-:W-:Y:S04]  /*0200*/  STL [R1+0x1d0], RZ ;  /* 0x0001d0ff01007387 */ /* 0x000fe80000100800 */
[----:B------:R-:W-:Y:S04]  /*0210*/  STL [R1+0x1d4], RZ ;  /* 0x0001d4ff01007387 */ /* 0x000fe80000100800 */
[----:B------:R-:W-:Y:S04]  /*0220*/  STL [R1+0x1d8], RZ ;  /* 0x0001d8ff01007387 */ /* 0x000fe80000100800 */
[----:B------:R-:W-:Y:S01]  /*0230*/  STL [R1+0x1dc], RZ ;  /* 0x0001dcff01007387 */ /* 0x000fe20000100800 */
[----:B0-----:R-:W0:Y:S03]  /*0240*/  MUFU.RCP R0, R0 ;  /* 0x0000000000007308 */ /* 0x001e260000001000 */
[----:B------:R-:W-:Y:S04]  /*0250*/  STL [R1+0x1f0], RZ ;  /* 0x0001f0ff01007387 */ /* 0x000fe80000100800 */
[----:B------:R-:W-:Y:S04]  /*0260*/  STL [R1+0x1f4], RZ ;  /* 0x0001f4ff01007387 */ /* 0x000fe80000100800 */
[----:B------:R-:W-:Y:S04]  /*0270*/  STL [R1+0x1f8], RZ ;  /* 0x0001f8ff01007387 */ /* 0x000fe80000100800 */
[----:B------:R-:W-:Y:S01]  /*0280*/  STL [R1+0x1fc], RZ ;  /* 0x0001fcff01007387 */ /* 0x000fe20000100800 */
[----:B0-----:R-:W-:-:S03]  /*0290*/  VIADD R4, R0, 0xffffffe ;  /* 0x0ffffffe00047836 */ /* 0x001fc60000000000 */
[----:B------:R-:W-:Y:S01]  /*02a0*/  STL [R1+0x210], RZ ;  /* 0x000210ff01007387 */ /* 0x000fe20000100800 */
[----:B------:R-:W-:Y:S01]  /*02b0*/  IMAD.MOV R0, RZ, RZ, -R12 ;  /* 0x000000ffff007224 */ /* 0x000fe200078e0a0c */
[----:B------:R0:W1:Y:S02]  /*02c0*/  F2I.FTZ.U32.TRUNC.NTZ R5, R4 ;  /* 0x0000000400057305 */ /* 0x000064000021f000 */
[----:B------:R-:W-:Y:S04]  /*02d0*/  STL [R1+0x214], RZ ;  /* 0x000214ff01007387 */ /* 0x000fe80000100800 */
[----:B------:R-:W-:Y:S04]  /*02e0*/  STL [R1+0x218], RZ ;  /* 0x000218ff01007387 */ /* 0x000fe80000100800 */
[----:B------:R-:W-:Y:S01]  /*02f0*/  STL [R1+0x21c], RZ ;  /* 0x00021cff01007387 */ /* 0x000fe20000100800 */
[----:B0-----:R-:W-:-:S03]  /*0300*/  IMAD.MOV.U32 R4, RZ, RZ, RZ ;  /* 0x000000ffff047224 */ /* 0x001fc600078e00ff */
[----:B------:R-:W-:Y:S01]  /*0310*/  STL [R1+0x230], RZ ;  /* 0x000230ff01007387 */ /* 0x000fe20000100800 */
[----:B-1----:R-:W-:-:S03]  /*0320*/  IMAD.MOV R8, RZ, RZ, -R5 ;  /* 0x000000ffff087224 */ /* 0x002fc600078e0a05 */
[----:B------:R-:W-:Y:S01]  /*0330*/  STL [R1+0x234], RZ ;  /* 0x000234ff01007387 */ /* 0x000fe20000100800 */
[----:B------:R-:W-:-:S03]  /*0340*/  IMAD R11, R8, R9, RZ ;  /* 0x00000009080b7224 */ /* 0x000fc600078e02ff */
[----:B------:R-:W-:Y:S01]  /*0350*/  STL [R1+0x238], RZ ;  /* 0x000238ff01007387 */ /* 0x000fe20000100800 */
[----:B------:R-:W-:Y:S02]  /*0360*/  IMAD.MOV.U32 R8, RZ, RZ, R10 ;  /* 0x000000ffff087224 */ /* 0x000fe400078e000a */
[----:B------:R-:W-:Y:S01]  /*0370*/  IMAD.HI.U32 R5, R5, R11, R4 ;  /* 0x0000000b05057227 */ /* 0x000fe200078e0004 */
[----:B------:R-:W-:Y:S04]  /*0380*/  STL [R1+0x23c], RZ ;  /* 0x00023cff01007387 */ /* 0x000fe80000100800 */
[----:B------:R-:W-:Y:S01]  /*0390*/  STL [R1+0x250], RZ ;  /* 0x000250ff01007387 */ /* 0x000fe20000100800 */
[----:B------:R-:W-:-:S03]  /*03a0*/  IMAD.HI.U32 R5, R5, R8, RZ ;  /* 0x0000000805057227 */ /* 0x000fc600078e00ff */
[----:B------:R-:W-:Y:S01]  /*03b0*/  STL [R1+0x254], RZ ;  /* 0x000254ff01007387 */ /* 0x000fe20000100800 */
[----:B------:R-:W-:-:S03]  /*03c0*/  IMAD R0, R5, R0, R8 ;  /* 0x0000000005007224 */ /* 0x000fc600078e0208 */
[----:B------:R-:W-:Y:S02]  /*03d0*/  STL [R1+0x258], RZ ;  /* 0x000258ff01007387 */ /* 0x000fe40000100800 */
[----:B------:R-:W-:Y:S02]  /*03e0*/  ISETP.GT.U32.AND P1, PT, R9, R0, PT ;  /* 0x000000000900720c */ /* 0x000fe40003f24070 */
[----:B------:R-:W-:Y:S04]  /*03f0*/  STL [R1+0x25c], RZ ;  /* 0x00025cff01007387 */ /* 0x000fe80000100800 */
[----:B------:R-:W-:Y:S04]  /*0400*/  STL [R1+0x270], RZ ;  /* 0x000270ff01007387 */ /* 0x000fe80000100800 */
[----:B------:R-:W-:Y:S03]  /*0410*/  STL [R1+0x274], RZ ;  /* 0x000274ff01007387 */ /* 0x000fe60000100800 */
[----:B------:R-:W-:Y:S01]  /*0420*/  @!P1 IMAD.IADD R0, R0, 0x1, -R9 ;  /* 0x0000000100009824 */ /* 0x000fe200078e0a09 */
[----:B------:R-:W-:Y:S01]  /*0430*/  STL [R1+0x278], RZ ;  /* 0x000278ff01007387 */ /* 0x000fe20000100800 */
[----:B------:R-:W-:Y:S01]  /*0440*/  @!P1 VIADD R5, R5, 0x1 ;  /* 0x0000000105059836 */ /* 0x000fe20000000000 */
[----:B------:R-:W-:-:S02]  /*0450*/  ISETP.NE.AND P1, PT, R6, RZ, PT ;  /* 0x000000ff0600720c */ /* 0x000fc40003f25270 */
[----:B------:R-:W-:Y:S01]  /*0460*/  STL [R1+0x27c], RZ ;  /* 0x00027cff01007387 */ /* 0x000fe20000100800 */
[----:B------:R-:W-:Y:S02]  /*0470*/  ISETP.GE.U32.AND P0, PT, R0, R9, PT ;  /* 0x000000090000720c */ /* 0x000fe40003f06070 */
[----:B------:R-:W-:Y:S01]  /*0480*/  LOP3.LUT R0, R7, R6, RZ, 0x3c, !PT ;  /* 0x0000000607007212 */ /* 0x000fe200078e3cff */
[----:B------:R-:W-:Y:S03]  /*0490*/  STL [R1+0x290], RZ ;  /* 0x000290ff01007387 */ /* 0x000fe60000100800 */
[----:B------:R-:W-:Y:S01]  /*04a0*/  ISETP.GE.AND P2, PT, R0, RZ, PT ;  /* 0x000000ff0000720c */ /* 0x000fe20003f46270 */
[----:B------:R-:W-:Y:S01]  /*04b0*/  STL [R1+0x294], RZ ;  /* 0x000294ff01007387 */ /* 0x000fe20000100800 */
[----:B------:R-:W-:-:S03]  /*04c0*/  VIADD R0, R2, 0x3f ;  /* 0x0000003f02007836 */ /* 0x000fc60000000000 */
[----:B------:R-:W-:Y:S02]  /*04d0*/  STL [R1+0x298], RZ ;  /* 0x000298ff01007387 */ /* 0x000fe40000100800 */
[----:B------:R-:W-:Y:S02]  /*04e0*/  @P0 VIADD R5, R5, 0x1 ;  /* 0x0000000105050836 */ /* 0x000fe40000000000 */
[----:B------:R-:W-:Y:S02]  /*04f0*/  STL [R1+0x29c], RZ ;  /* 0x00029cff01007387 */ /* 0x000fe40000100800 */
[----:B------:R-:W-:Y:S01]  /*0500*/  IMAD.MOV.U32 R4, RZ, RZ, R5 ;  /* 0x000000ffff047224 */ /* 0x000fe200078e0005 */
[----:B------:R-:W-:Y:S01]  /*0510*/  SHF.R.S32.HI R5, RZ, 0x1f, R0 ;  /* 0x0000001fff057819 */ /* 0x000fe20000011400 */
[----:B------:R-:W-:Y:S02]  /*0520*/  STL [R1+0x2b0], RZ ;  /* 0x0002b0ff01007387 */ /* 0x000fe40000100800 */
[----:B------:R-:W-:Y:S01]  /*0530*/  @!P2 IMAD.MOV R4, RZ, RZ, -R4 ;  /* 0x000000ffff04a224 */ /* 0x000fe200078e0a04 */
[----:B------:R-:W-:Y:S01]  /*0540*/  @!P1 LOP3.LUT R4, RZ, R6, RZ, 0x33, !PT ;  /* 0x00000006ff049212 */ /* 0x000fe200078e33ff */
[----:B------:R-:W-:Y:S01]  /*0550*/  STL [R1+0x2b4], RZ ;  /* 0x0002b4ff01007387 */ /* 0x000fe20000100800 */
[----:B------:R-:W-:-:S03]  /*0560*/  LEA.HI R5, R5, R0, RZ, 0x6 ;  /* 0x0000000005057211 */ /* 0x000fc600078f30ff */
[----:B------:R-:W-:Y:S01]  /*0570*/  STL [R1+0x2b8], RZ ;  /* 0x0002b8ff01007387 */ /* 0x000fe20000100800 */
[----:B------:R-:W-:Y:S02]  /*0580*/  IMAD.SHL.U32 R8, R4, 0x8, RZ ;  /* 0x0000000804087824 */ /* 0x000fe400078e00ff */
[----:B------:R-:W-:Y:S01]  /*0590*/  IMAD.MOV R4, RZ, RZ, -R4 ;  /* 0x000000ffff047224 */ /* 0x000fe200078e0a04 */
[----:B------:R-:W-:Y:S02]  /*05a0*/  STL [R1+0x2bc], RZ ;  /* 0x0002bcff01007387 */ /* 0x000fe40000100800 */
[----:B------:R-:W-:Y:S01]  /*05b0*/  LEA.HI.SX32 R5, R5, -R8, 0x1a ;  /* 0x8000000805057211 */ /* 0x000fe200078fd2ff */
[----:B------:R-:W-:Y:S01]  /*05c0*/  IMAD R6, R6, R4, R7 ;  /* 0x0000000406067224 */ /* 0x000fe200078e0207 */
[----:B------:R-:W-:Y:S02]  /*05d0*/  STL [R1+0x2d0], RZ ;  /* 0x0002d0ff01007387 */ /* 0x000fe40000100800 */
[----:B------:R-:W-:-:S02]  /*05e0*/  VIMNMX R13, PT, PT, R5, 0x8, PT ;  /* 0x00000008050d7848 */ /* 0x000fc40003fe0100 */
[----:B------:R-:W-:Y:S01]  /*05f0*/  STL [R1+0x2d4], RZ ;  /* 0x0002d4ff01007387 */ /* 0x000fe20000100800 */
[----:B------:R-:W-:Y:S02]  /*0600*/  IABS R11, R6 ;  /* 0x00000006000b7213 */ /* 0x000fe40000000000 */
[----:B------:R-:W-:Y:S01]  /*0610*/  IABS R9, R13 ;  /* 0x0000000d00097213 */ /* 0x000fe20000000000 */
[----:B------:R-:W-:Y:S03]  /*0620*/  STL [R1+0x2d8], RZ ;  /* 0x0002d8ff01007387 */ /* 0x000fe60000100800 */
        /* <DEDUP_REMOVED lines=11> */
[----:B------:R-:W-:Y:S04]  /*06e0*/  STL [R1+0x31c], RZ ;  /* 0x00031cff01007387 */ /* 0x000fe80000100800 */
[----:B------:R-:W-:Y:S01]  /*06f0*/  STL [R1+0x330], RZ ;  /* 0x000330ff01007387 */ /* 0x000fe20000100800 */
[----:B------:R-:W0:Y:S03]  /*0700*/  F2I.FTZ.U32.TRUNC.NTZ R5, R5 ;  /* 0x0000000500057305 */ /* 0x000e26000021f000 */
[----:B------:R-:W-:Y:S04]  /*0710*/  STL [R1+0x334], RZ ;  /* 0x000334ff01007387 */ /* 0x000fe80000100800 */
[----:B------:R-:W-:Y:S04]  /*0720*/  STL [R1+0x338], RZ ;  /* 0x000338ff01007387 */ /* 0x000fe80000100800 */
[----:B------:R-:W-:Y:S04]  /*0730*/  STL [R1+0x33c], RZ ;  /* 0x00033cff01007387 */ /* 0x000fe80000100800 */
[----:B------:R-:W-:Y:S01]  /*0740*/  STL [R1+0x350], RZ ;  /* 0x000350ff01007387 */ /* 0x000fe20000100800 */
[----:B0-----:R-:W-:-:S03]  /*0750*/  IMAD.MOV R10, RZ, RZ, -R5 ;  /* 0x000000ffff0a7224 */ /* 0x001fc600078e0a05 */
[----:B------:R-:W-:Y:S01]  /*0760*/  STL [R1+0x354], RZ ;  /* 0x000354ff01007387 */ /* 0x000fe20000100800 */
[----:B------:R-:W-:Y:S01]  /*0770*/  IMAD.MOV.U32 R4, RZ, RZ, R10 ;  /* 0x000000ffff047224 */ /* 0x000fe200078e000a */
[----:B------:R-:W-:Y:S02]  /*0780*/  IABS R10, R13 ;  /* 0x0000000d000a7213 */ /* 0x000fe40000000000 */
[----:B------:R-:W-:Y:S01]  /*0790*/  STL [R1+0x358], RZ ;  /* 0x000358ff01007387 */ /* 0x000fe20000100800 */
[----:B------:R-:W-:Y:S02]  /*07a0*/  IMAD R7, R4, R9, RZ ;  /* 0x0000000904077224 */ /* 0x000fe400078e02ff */
[----:B------:R-:W-:Y:S01]  /*07b0*/  IMAD.MOV.U32 R4, RZ, RZ, RZ ;  /* 0x000000ffff047224 */ /* 0x000fe200078e00ff */
[----:B------:R-:W-:Y:S03]  /*07c0*/  STL [R1+0x35c], RZ ;  /* 0x00035cff01007387 */ /* 0x000fe60000100800 */
[----:B------:R-:W-:Y:S01]  /*07d0*/  IMAD.HI.U32 R4, R5, R7, R4 ;  /* 0x0000000705047227 */ /* 0x000fe200078e0004 */
[----:B------:R-:W-:Y:S03]  /*07e0*/  STL [R1+0x370], RZ ;  /* 0x000370ff01007387 */ /* 0x000fe60000100800 */
[----:B------:R-:W-:Y:S01]  /*07f0*/  IMAD.MOV R5, RZ, RZ, -R10 ;  /* 0x000000ffff057224 */ /* 0x000fe200078e0a0a */
        /* <DEDUP_REMOVED lines=18> */
[----:B------:R-:W-:Y:S04]  /*0920*/  STL [R1+0x3b8], RZ ;  /* 0x0003b8ff01007387 */ /* 0x000fe80000100800 */
[----:B------:R-:W-:Y:S02]  /*0930*/  STL [R1+0x3bc], RZ ;  /* 0x0003bcff01007387 */ /* 0x000fe40000100800 */
[----:B------:R-:W-:-:S02]  /*0940*/  @P0 VIADD R0, R0, 0x1 ;  /* 0x0000000100000836 */ /* 0x000fc40000000000 */
[----:B------:R-:W-:Y:S04]  /*0950*/  STL [R1+0x3d0], RZ ;  /* 0x0003d0ff01007387 */ /* 0x000fe80000100800 */
[----:B------:R-:W-:Y:S01]  /*0960*/  STL [R1+0x3d4], RZ ;  /* 0x0003d4ff01007387 */ /* 0x000fe20000100800 */
[----:B------:R-:W-:Y:S01]  /*0970*/  @!P2 IMAD.MOV R0, RZ, RZ, -R0 ;  /* 0x000000ffff00a224 */ /* 0x000fe200078e0a00 */
[----:B------:R-:W-:Y:S02]  /*0980*/  @!P1 LOP3.LUT R0, RZ, R13, RZ, 0x33, !PT ;  /* 0x0000000dff009212 */ /* 0x000fe400078e33ff */
[----:B------:R-:W-:Y:S03]  /*0990*/  STL [R1+0x3d8], RZ ;  /* 0x0003d8ff01007387 */ /* 0x000fe60000100800 */
[----:B------:R-:W-:Y:S01]  /*09a0*/  IMAD.MOV R4, RZ, RZ, -R0 ;  /* 0x000000ffff047224 */ /* 0x000fe200078e0a00 */
[----:B------:R-:W-:Y:S01]  /*09b0*/  STL [R1+0x3dc], RZ ;  /* 0x0003dcff01007387 */ /* 0x000fe20000100800 */
[----:B------:R-:W-:-:S02]  /*09c0*/  IMAD.SHL.U32 R53, R0, 0x200, RZ ;  /* 0x0000020000357824 */ /* 0x000fc400078e00ff */
[----:B------:R-:W-:Y:S01]  /*09d0*/  IMAD R4, R13, R4, R6 ;  /* 0x000000040d047224 */ /* 0x000fe200078e0206 */
[----:B------:R-:W-:Y:S01]  /*09e0*/  STL [R1+0x3f0], RZ ;  /* 0x0003f0ff01007387 */ /* 0x000fe20000100800 */
[C---:B------:R-:W-:Y:S02]  /*09f0*/  VIADD R6, R53.reuse, 0x1 ;  /* 0x0000000135067836 */ /* 0x040fe40000000000 */
[C---:B------:R-:W-:Y:S01]  /*0a00*/  VIADD R0, R53.reuse, 0x2 ;  /* 0x0000000235007836 */ /* 0x040fe20000000000 */
[----:B------:R-:W-:Y:S01]  /*0a10*/  STL [R1+0x3f4], RZ ;  /* 0x0003f4ff01007387 */ /* 0x000fe20000100800 */
[C---:B------:R-:W-:Y:S02]  /*0a20*/  VIADD R7, R53.reuse, 0x3 ;  /* 0x0000000335077836 */ /* 0x040fe40000000000 */
[----:B------:R-:W-:Y:S01]  /*0a30*/  IMAD.IADD R4, R8, 0x1, R4 ;  /* 0x0000000108047824 */ /* 0x000fe200078e0204 */
[----:B------:R-:W-:Y:S01]  /*0a40*/  STL [R1+0x3f8], RZ ;  /* 0x0003f8ff01007387 */ /* 0x000fe20000100800 */
[----:B------:R-:W-:-:S02]  /*0a50*/  VIADD R28, R53, 0x183 ;  /* 0x00000183351c7836 */ /* 0x000fc40000000000 */
[C---:B------:R-:W-:Y:S01]  /*0a60*/  VIADD R27, R53.reuse, 0x188 ;  /* 0x00000188351b7836 */ /* 0x040fe20000000000 */
[----:B------:R-:W-:Y:S01]  /*0a70*/  STL [R1+0x3fc], RZ ;  /* 0x0003fcff01007387 */ /* 0x000fe20000100800 */
[C---:B------:R-:W-:Y:S02]  /*0a80*/  VIADD R26, R53.reuse, 0x189 ;  /* 0x00000189351a7836 */ /* 0x040fe40000000000 */
[C---:B------:R-:W-:Y:S01]  /*0a90*/  VIADD R49, R53.reuse, 0x19f ;  /* 0x0000019f35317836 */ /* 0x040fe20000000000 */
[----:B------:R-:W-:Y:S01]  /*0aa0*/  STL [R1+0x410], RZ ;  /* 0x000410ff01007387 */ /* 0x000fe20000100800 */
[C---:B------:R-:W-:Y:S02]  /*0ab0*/  VIADD R29, R53.reuse, 0x1c2 ;  /* 0x000001c2351d7836 */ /* 0x040fe40000000000 */
[C---:B------:R-:W-:Y:S01]  /*0ac0*/  VIADD R52, R53.reuse, 0x1cc ;  /* 0x000001cc35347836 */ /* 0x040fe20000000000 */
        /* <DEDUP_REMOVED lines=63> */
[----:B------:R-:W-:Y:S04]  /*0ec0*/  STL [R1+0x4b8], RZ ;  /* 0x0004b8ff01007387 */ /* 0x000fe80000100800 */
        /* <DEDUP_REMOVED lines=917> */
[----:B------:R-:W-:Y:S04]  /*4820*/  STL [R1+0x120], R53 ;  /* 0x0001203501007387 */ /* 0x000fe80000100800 */
[----:B------:R0:W-:Y:S04]  /*4830*/  STL [R1+0x174c], R6 ;  /* 0x00174c0601007387 */ /* 0x0001e80000100800 */
[----:B------:R1:W-:Y:S04]  /*4840*/  STL [R1+0x1748], R0 ;  /* 0x0017480001007387 */ /* 0x0003e80000100800 */
[----:B------:R2:W-:Y:S01]  /*4850*/  STL [R1+0x1744], R7 ;  /* 0x0017440701007387 */ /* 0x0005e20000100800 */
[C---:B0-----:R-:W-:Y:S01]  /*4860*/  VIADD R6, R53.reuse, 0x4 ;  /* 0x0000000435067836 */ /* 0x041fe20000000000 */
[----:B------:R-:W0:Y:S01]  /*4870*/  S2R R14, SR_TID.X ;  /* 0x00000000000e7919 */ /* 0x000e220000002100 */
[----:B-1----:R-:W-:-:S03]  /*4880*/  VIADD R0, R53, 0x5 ;  /* 0x0000000535007836 */ /* 0x002fc60000000000 */
[----:B------:R1:W-:Y:S01]  /*4890*/  STL [R1+0x1740], R6 ;  /* 0x0017400601007387 */ /* 0x0003e20000100800 */
[----:B--2---:R-:W-:-:S03]  /*48a0*/  VIADD R7, R53, 0x6 ;  /* 0x0000000635077836 */ /* 0x004fc60000000000 */
[----:B------:R2:W-:Y:S04]  /*48b0*/  STL [R1+0x173c], R0 ;  /* 0x00173c0001007387 */ /* 0x0005e80000100800 */
[----:B------:R4:W-:Y:S01]  /*48c0*/  STL [R1+0x1734], R7 ;  /* 0x0017340701007387 */ /* 0x0009e20000100800 */
[C---:B-1----:R-:W-:Y:S02]  /*48d0*/  VIADD R6, R53.reuse, 0x7 ;  /* 0x0000000735067836 */ /* 0x042fe40000000000 */
[----:B--2---:R-:W-:-:S03]  /*48e0*/  VIADD R0, R53, 0x8 ;  /* 0x0000000835007836 */ /* 0x004fc60000000000 */
[----:B------:R1:W-:Y:S01]  /*48f0*/  STL [R1+0x1730], R6 ;  /* 0x0017300601007387 */ /* 0x0003e20000100800 */
[----:B----4-:R-:W-:-:S03]  /*4900*/  VIADD R7, R53, 0x9 ;  /* 0x0000000935077836 */ /* 0x010fc60000000000 */
[----:B------:R2:W-:Y:S04]  /*4910*/  STL [R1+0x172c], R0 ;  /* 0x00172c0001007387 */ /* 0x0005e80000100800 */
[----:B------:R4:W-:Y:S01]  /*4920*/  STL [R1+0x1728], R7 ;  /* 0x0017280701007387 */ /* 0x0009e20000100800 */
[C---:B-1----:R-:W-:Y:S01]  /*4930*/  VIADD R6, R53.reuse, 0xa ;  /* 0x0000000a35067836 */ /* 0x042fe20000000000 */
[----:B0-----:R-:W-:Y:S01]  /*4940*/  LOP3.LUT R5, R14, 0x1f, RZ, 0xc0, !PT ;  /* 0x0000001f0e057812 */ /* 0x001fe200078ec0ff */
[----:B--2---:R-:W-:-:S03]  /*4950*/  VIADD R0, R53, 0xb ;  /* 0x0000000b35007836 */ /* 0x004fc60000000000 */
[----:B------:R0:W-:Y:S01]  /*4960*/  STL [R1+0x1724], R6 ;  /* 0x0017240601007387 */ /* 0x0001e20000100800 */
[----:B----4-:R-:W-:-:S03]  /*4970*/  VIADD R7, R53, 0xc ;  /* 0x0000000c35077836 */ /* 0x010fc60000000000 */
[----:B------:R1:W-:Y:S04]  /*4980*/  STL [R1+0x1720], R0 ;  /* 0x0017200001007387 */ /* 0x0003e80000100800 */
[----:B------:R2:W-:Y:S01]  /*4990*/  STL [R1+0x1600], R7 ;  /* 0x0016000701007387 */ /* 0x0005e20000100800 */
[C---:B0-----:R-:W-:Y:S02]  /*49a0*/  VIADD R6, R53.reuse, 0xd ;  /* 0x0000000d35067836 */ /* 0x041fe40000000000 */
[----:B-1----:R-:W-:-:S03]  /*49b0*/  VIADD R0, R53, 0xe ;  /* 0x0000000e35007836 */ /* 0x002fc60000000000 */
[----:B------:R0:W-:Y:S01]  /*49c0*/  STL [R1+0x171c], R6 ;  /* 0x00171c0601007387 */ /* 0x0001e20000100800 */
[----:B--2---:R-:W-:-:S03]  /*49d0*/  VIADD R7, R53, 0xf ;  /* 0x0000000f35077836 */ /* 0x004fc60000000000 */
        /* <DEDUP_REMOVED lines=747> */
[C---:B-1----:R-:W-:Y:S02]  /*7890*/  VIADD R0, R53.reuse, 0x185 ;  /* 0x0000018535007836 */ /* 0x042fe40000000000 */
[----:B--2---:R-:W-:-:S03]  /*78a0*/  VIADD R7, R53, 0x18d ;  /* 0x0000018d35077836 */ /* 0x004fc60000000000 */
[----:B------:R0:W-:Y:S04]  /*78b0*/  STL [R1+0x130], R0 ;  /* 0x0001300001007387 */ /* 0x0001e80000100800 */
[----:B------:R1:W-:Y:S01]  /*78c0*/  STL [R1+0x12c], R6 ;  /* 0x00012c0601007387 */ /* 0x0003e20000100800 */
[C---:B0-----:R-:W-:Y:S02]  /*78d0*/  VIADD R0, R53.reuse, 0x187 ;  /* 0x0000018735007836 */ /* 0x041fe40000000000 */
[----:B-1----:R-:W-:-:S03]  /*78e0*/  VIADD R6, R53, 0x18b ;  /* 0x0000018b35067836 */ /* 0x002fc60000000000 */
[----:B------:R0:W-:Y:S02]  /*78f0*/  STL [R1+0x128], R0 ;  /* 0x0001280001007387 */ /* 0x0001e40000100800 */
[----:B0-----:R-:W-:-:S05]  /*7900*/  VIADD R0, R53, 0x18a ;  /* 0x0000018a35007836 */ /* 0x001fca0000000000 */
[----:B------:R0:W-:Y:S04]  /*7910*/  STL [R1+0x118], R0 ;  /* 0x0001180001007387 */ /* 0x0001e80000100800 */
[----:B------:R1:W-:Y:S01]  /*7920*/  STL [R1+0x114], R6 ;  /* 0x0001140601007387 */ /* 0x0003e20000100800 */
[C---:B0-----:R-:W-:Y:S02]  /*7930*/  VIADD R0, R53.reuse, 0x18c ;  /* 0x0000018c35007836 */ /* 0x041fe40000000000 */
[----:B-1----:R-:W-:-:S03]  /*7940*/  VIADD R6, R53, 0x18e ;  /* 0x0000018e35067836 */ /* 0x002fc60000000000 */
[----:B------:R0:W-:Y:S04]  /*7950*/  STL [R1+0x110], R0 ;  /* 0x0001100001007387 */ /* 0x0001e80000100800 */
        /* <DEDUP_REMOVED lines=38> */
[----:B0-----:R-:W-:Y:S02]  /*7bc0*/  IMAD.SHL.U32 R0, R4, 0x40, RZ ;  /* 0x0000004004007824 */ /* 0x001fe400078e00ff */
[C---:B------:R-:W-:Y:S02]  /*7bd0*/  VIADD R4, R53.reuse, 0x1a4 ;  /* 0x000001a435047836 */ /* 0x040fe40000000000 */
[C---:B-1----:R-:W-:Y:S01]  /*7be0*/  VIADD R7, R53.reuse, 0x1a3 ;  /* 0x000001a335077836 */ /* 0x042fe20000000000 */
[----:B------:R-:W-:Y:S01]  /*7bf0*/  LOP3.LUT R5, R0, 0x20, R5, 0xfe, !PT ;  /* 0x0000002000057812 */ /* 0x000fe200078efe05 */
[----:B--2---:R-:W-:-:S05]  /*7c00*/  VIADD R6, R53, 0x1a2 ;  /* 0x000001a235067836 */ /* 0x004fca0000000000 */
[----:B------:R0:W-:Y:S04]  /*7c10*/  STL [R1+0xb8], R6 ;  /* 0x0000b80601007387 */ /* 0x0001e80000100800 */
[----:B------:R1:W-:Y:S04]  /*7c20*/  STL [R1+0xb4], R7 ;  /* 0x0000b40701007387 */ /* 0x0003e80000100800 */
[----:B------:R2:W-:Y:S01]  /*7c30*/  STL [R1+0xb0], R4 ;  /* 0x0000b00401007387 */ /* 0x0005e20000100800 */
[----:B0-----:R-:W-:Y:S01]  /*7c40*/  LOP3.LUT R6, R0, 0x1f, R14, 0xf8, !PT ;  /* 0x0000001f00067812 */ /* 0x001fe200078ef80e */
[----:B------:R-:W-:-:S02]  /*7c50*/  VIADD R0, R53, 0x1a6 ;  /* 0x000001a635007836 */ /* 0x000fc40000000000 */
[C---:B------:R-:W-:Y:S02]  /*7c60*/  VIADD R14, R53.reuse, 0x1f5 ;  /* 0x000001f5350e7836 */ /* 0x040fe40000000000 */
[----:B------:R0:W-:Y:S01]  /*7c70*/  STL [R1+0x1144], R6 ;  /* 0x0011440601007387 */ /* 0x0001e20000100800 */
[C---:B-1----:R-:W-:Y:S02]  /*7c80*/  VIADD R7, R53.reuse, 0x1fc ;  /* 0x000001fc35077836 */ /* 0x042fe40000000000 */
[C---:B--2---:R-:W-:Y:S01]  /*7c90*/  VIADD R4, R53.reuse, 0x1a5 ;  /* 0x000001a535047836 */ /* 0x044fe20000000000 */
[----:B------:R1:W-:Y:S04]  /*7ca0*/  STL [R1+0x1140], R5 ;  /* 0x0011400501007387 */ /* 0x0003e80000100800 */
[----:B------:R2:W-:Y:S01]  /*7cb0*/  STL [R1+0xac], R4 ;  /* 0x0000ac0401007387 */ /* 0x0005e20000100800 */
[----:B0-----:R-:W-:-:S03]  /*7cc0*/  VIADD R6, R53, 0x1c9 ;  /* 0x000001c935067836 */ /* 0x001fc60000000000 */
[----:B------:R0:W-:Y:S01]  /*7cd0*/  STL [R1+0xa8], R0 ;  /* 0x0000a80001007387 */ /* 0x0001e20000100800 */
[C---:B-1----:R-:W-:Y:S02]  /*7ce0*/  VIADD R5, R53.reuse, 0x1a7 ;  /* 0x000001a735057836 */ /* 0x042fe40000000000 */
[----:B--2---:R-:W-:-:S03]  /*7cf0*/  VIADD R4, R53, 0x1a8 ;  /* 0x000001a835047836 */ /* 0x004fc60000000000 */
[----:B------:R1:W-:Y:S01]  /*7d00*/  STL [R1+0xa4], R5 ;  /* 0x0000a40501007387 */ /* 0x0003e20000100800 */
[----:B0-----:R-:W-:-:S03]  /*7d10*/  VIADD R0, R53, 0x1a9 ;  /* 0x000001a935007836 */ /* 0x001fc60000000000 */
[----:B------:R0:W-:Y:S04]  /*7d20*/  STL [R1+0xa0], R4 ;  /* 0x0000a00401007387 */ /* 0x0001e80000100800 */
[----:B------:R2:W-:Y:S01]  /*7d30*/  STL [R1+0x9c], R0 ;  /* 0x00009c0001007387 */ /* 0x0005e20000100800 */
[C---:B-1----:R-:W-:Y:S02]  /*7d40*/  VIADD R5, R53.reuse, 0x1aa ;  /* 0x000001aa35057836 */ /* 0x042fe40000000000 */
[----:B0-----:R-:W-:-:S03]  /*7d50*/  VIADD R4, R53, 0x1ab ;  /* 0x000001ab35047836 */ /* 0x001fc60000000000 */
        /* <DEDUP_REMOVED lines=71> */
[----:B------:R0:W-:Y:S02]  /*81d0*/  STL [R1], R4 ;  /* 0x0000000401007387 */ /* 0x0001e40000100800 */
[----:B0-----:R-:W-:Y:S01]  /*81e0*/  VIADD R4, R53, 0x1ff ;  /* 0x000001ff35047836 */ /* 0x001fe20000000000 */
[----:B---3--:R-:W-:Y:S06]  /*81f0*/  BRA.U !UP0, `(.L_x_0) ;  /* 0x00000c4d08387547 */ /* 0x008fec000b800000 */
[----:B------:R0:W-:Y:S01]  /*8200*/  STL [R1+0x46cc], R46 ;  /* 0x0046cc2e01007387 */ /* 0x0001e20000100800 */
[----:B------:R-:W-:Y:S01]  /*8210*/  IABS R54, R4 ;  /* 0x0000000400367213 */ /* 0x000fe20000000000 */
[----:B------:R-:W1:Y:S01]  /*8220*/  LDCU UR6, c[0x0][0x3a4] ;  /* 0x00007480ff0677ac */ /* 0x000e620008000800 */
[----:B------:R-:W-:Y:S02]  /*8230*/  IABS R53, R5 ;  /* 0x0000000500357213 */ /* 0x000fe40000000000 */
[----:B------:R-:W-:Y:S01]  /*8240*/  ISETP.GE.AND P2, PT, R4, RZ, PT ;  /* 0x000000ff0400720c */ /* 0x000fe20003f46270 */
[----:B------:R-:W2:Y:S01]  /*8250*/  LDCU.128 UR8, c[0x0][0x380] ;  /* 0x00007000ff0877ac */ /* 0x000ea20008000c00 */
[----:B0-----:R-:W3:Y:S01]  /*8260*/  LDL R46, [R1+0x1144] ;  /* 0x00114400012e7983 */ /* 0x001ee20000100800 */
[----:B------:R-:W0:Y:S03]  /*8270*/  LDCU UR7, c[0x0][0x3b0] ;  /* 0x00007600ff0777ac */ /* 0x000e260008000800 */
[----:B------:R4:W-:Y:S01]  /*8280*/  STL [R1+0x46c8], R47 ;  /* 0x0046c82f01007387 */ /* 0x0009e20000100800 */
[----:B------:R-:W5:Y:S03]  /*8290*/  LDCU UR77, c[0x0][0x3a8] ;  /* 0x00007500ff4d77ac */ /* 0x000f660008000800 */
[----:B----4-:R-:W4:Y:S04]  /*82a0*/  LDL R47, [R1+0x1140] ;  /* 0x00114000012f7983 */ /* 0x010f280000100800 */
[----:B------:R0:W-:Y:S04]  /*82b0*/  STL [R1+0x46c4], R48 ;  /* 0x0046c43001007387 */ /* 0x0001e80000100800 */
[----:B------:R1:W-:Y:S04]  /*82c0*/  STL [R1+0x46c0], R50 ;  /* 0x0046c03201007387 */ /* 0x0003e80000100800 */
[----:B------:R2:W-:Y:S01]  /*82d0*/  STL [R1+0x46bc], R51 ;  /* 0x0046bc3301007387 */ /* 0x0005e20000100800 */
[----:B0-----:R-:W-:-:S03]  /*82e0*/  IMAD.MOV.U32 R48, RZ, RZ, R29 ;  /* 0x000000ffff307224 */ /* 0x001fc600078e001d */
[----:B------:R0:W-:Y:S01]  /*82f0*/  STL [R1+0x46b8], R58 ;  /* 0x0046b83a01007387 */ /* 0x0001e20000100800 */
[----:B-1----:R-:W-:-:S03]  /*8300*/  IMAD.MOV.U32 R50, RZ, RZ, R49 ;  /* 0x000000ffff327224 */ /* 0x002fc600078e0031 */
[----:B------:R1:W-:Y:S01]  /*8310*/  STL [R1+0x46b4], R59 ;  /* 0x0046b43b01007387 */ /* 0x0003e20000100800 */
[----:B--2---:R-:W-:Y:S01]  /*8320*/  IMAD.MOV.U32 R51, RZ, RZ, R0 ;  /* 0x000000ffff337224 */ /* 0x004fe200078e0000 */
[----:B------:R-:W-:Y:S02]  /*8330*/  IABS R0, R3 ;  /* 0x0000000300007213 */ /* 0x000fe40000000000 */
[----:B------:R2:W-:Y:S01]  /*8340*/  STL [R1+0x46b0], R60 ;  /* 0x0046b03c01007387 */ /* 0x0005e20000100800 */
[----:B0-----:R-:W-:-:S03]  /*8350*/  IMAD.MOV.U32 R58, RZ, RZ, R27 ;  /* 0x000000ffff3a7224 */ /* 0x001fc600078e001b */
[----:B------:R0:W-:Y:S01]  /*8360*/  STL [R1+0x46ac], R61 ;  /* 0x0046ac3d01007387 */ /* 0x0001e20000100800 */
[----:B-1----:R-:W-:-:S03]  /*8370*/  IMAD.MOV.U32 R59, RZ, RZ, R28 ;  /* 0x000000ffff3b7224 */ /* 0x002fc600078e001c */
[----:B------:R-:W5:Y:S01]  /*8380*/  LDL.LU R4, [R1+0x138] ;  /* 0x0001380001047983 */ /* 0x000f620000300800 */
[----:B--2---:R-:W-:Y:S02]  /*8390*/  IMAD.MOV.U32 R60, RZ, RZ, R26 ;  /* 0x000000ffff3c7224 */ /* 0x004fe400078e001a */
[----:B------:R-:W1:Y:S01]  /*83a0*/  I2F.RP R26, R0 ;  /* 0x00000000001a7306 */ /* 0x000e620000209400 */
[----:B0-----:R-:W-:Y:S01]  /*83b0*/  IMAD.MOV.U32 R61, RZ, RZ, R52 ;  /* 0x000000ffff3d7224 */ /* 0x001fe200078e0034 */
[----:B------:R-:W-:-:S06]  /*83c0*/  IABS R52, R2 ;  /* 0x0000000200347213 */ /* 0x000fcc0000000000 */
[----:B------:R-:W0:Y:S08]  /*83d0*/  I2F.RP R27, R52 ;  /* 0x00000034001b7306 */ /* 0x000e300000209400 */
[----:B-1----:R-:W1:Y:S08]  /*83e0*/  MUFU.RCP R26, R26 ;  /* 0x0000001a001a7308 */ /* 0x002e700000001000 */
[----:B0-----:R-:W0:Y:S01]  /*83f0*/  MUFU.RCP R27, R27 ;  /* 0x0000001b001b7308 */ /* 0x001e220000001000 */
[----:B-1----:R-:W-:-:S07]  /*8400*/  VIADD R26, R26, 0xffffffe ;  /* 0x0ffffffe1a1a7836 */ /* 0x002fce0000000000 */
[----:B------:R-:W1:Y:S01]  /*8410*/  F2I.FTZ.U32.TRUNC.NTZ R29, R26 ;  /* 0x0000001a001d7305 */ /* 0x000e62000021f000 */
[----:B0-----:R-:W-:-:S07]  /*8420*/  VIADD R27, R27, 0xffffffe ;  /* 0x0ffffffe1b1b7836 */ /* 0x001fce0000000000 */
[----:B------:R-:W0:Y:S01]  /*8430*/  F2I.FTZ.U32.TRUNC.NTZ R27, R27 ;  /* 0x0000001b001b7305 */ /* 0x000e22000021f000 */
[----:B-1----:R-:W-:-:S04]  /*8440*/  IMAD.MOV R49, RZ, RZ, -R29 ;  /* 0x000000ffff317224 */ /* 0x002fc800078e0a1d */
[----:B------:R-:W-:Y:S02]  /*8450*/  IMAD R49, R49, R0, RZ ;  /* 0x0000000031317224 */ /* 0x000fe400078e02ff */
[----:B0-----:R-:W-:-:S04]  /*8460*/  IMAD.MOV R26, RZ, RZ, -R27 ;  /* 0x000000ffff1a7224 */ /* 0x001fc800078e0a1b */
[----:B------:R-:W-:Y:S02]  /*8470*/  IMAD R28, R26, R52, RZ ;  /* 0x000000341a1c7224 */ /* 0x000fe400078e02ff */
[----:B------:R-:W-:-:S04]  /*8480*/  IMAD.MOV.U32 R26, RZ, RZ, RZ ;  /* 0x000000ffff1a7224 */ /* 0x000fc800078e00ff */
[----:B------:R-:W-:-:S04]  /*8490*/  IMAD.HI.U32 R26, R27, R28, R26 ;  /* 0x0000001c1b1a7227 */ /* 0x000fc800078e001a */
[----:B------:R-:W-:-:S04]  /*84a0*/  IMAD.MOV.U32 R28, RZ, RZ, RZ ;  /* 0x000000ffff1c7224 */ /* 0x000fc800078e00ff */
[----:B------:R-:W-:Y:S01]  /*84b0*/  IMAD.HI.U32 R49, R29, R49, R28 ;  /* 0x000000311d317227 */ /* 0x000fe200078e001c */
[----:B------:R-:W-:-:S05]  /*84c0*/  IABS R29, R6 ;  /* 0x00000006001d7213 */ /* 0x000fca0000000000 */
[----:B------:R-:W-:-:S04]  /*84d0*/  IMAD.HI.U32 R28, R49, R54, RZ ;  /* 0x00000036311c7227 */ /* 0x000fc800078e00ff */
[----:B------:R-:W-:Y:S02]  /*84e0*/  IMAD.MOV R28, RZ, RZ, -R28 ;  /* 0x000000ffff1c7224 */ /* 0x000fe400078e0a1c */
[----:B------:R-:W-:-:S04]  /*84f0*/  IMAD.HI.U32 R57, R49, R29, RZ ;  /* 0x0000001d31397227 */ /* 0x000fc800078e00ff */
[----:B------:R-:W-:Y:S01]  /*8500*/  IMAD R54, R0, R28, R54 ;  /* 0x0000001c00367224 */ /* 0x000fe200078e0236 */
[----:B------:R-:W-:Y:S01]  /*8510*/  IABS R28, R8 ;  /* 0x00000008001c7213 */ /* 0x000fe20000000000 */
[----:B------:R-:W-:-:S04]  /*8520*/  IMAD.MOV R57, RZ, RZ, -R57 ;  /* 0x000000ffff397224 */ /* 0x000fc800078e0a39 */
[----:B------:R-:W-:Y:S02]  /*8530*/  IMAD R29, R0, R57, R29 ;  /* 0x00000039001d7224 */ /* 0x000fe400078e021d */
[----:B------:R-:W-:-:S03]  /*8540*/  IMAD.HI.U32 R57, R49, R28, RZ ;  /* 0x0000001c31397227 */ /* 0x000fc600078e00ff */
[----:B------:R-:W-:Y:S02]  /*8550*/  ISETP.GT.U32.AND P6, PT, R0, R29, PT ;  /* 0x0000001d0000720c */ /* 0x000fe40003fc4070 */
[----:B---3--:R-:W-:-:S05]  /*8560*/  IABS R56, R46 ;  /* 0x0000002e00387213 */ /* 0x008fca0000000000 */
[----:B------:R-:W-:-:S04]  /*8570*/  IMAD.HI.U32 R27, R26, R56, RZ ;  /* 0x000000381a1b7227 */ /* 0x000fc800078e00ff */
[----:B------:R-:W-:-:S04]  /*8580*/  IMAD.MOV R27, RZ, RZ, -R27 ;  /* 0x000000ffff1b7224 */ /* 0x000fc800078e0a1b */
[----:B------:R-:W-:Y:S01]  /*8590*/  IMAD R56, R52, R27, R56 ;  /* 0x0000001b34387224 */ /* 0x000fe200078e0238 */
[----:B----4-:R-:W-:Y:S02]  /*85a0*/  IABS R55, R47 ;  /* 0x0000002f00377213 */ /* 0x010fe40000000000 */
[----:B------:R-:W-:Y:S02]  /*85b0*/  ISETP.GE.AND P5, PT, R46, RZ, PT ;  /* 0x000000ff2e00720c */ /* 0x000fe40003fa6270 */
[----:B------:R-:W-:Y:S01]  /*85c0*/  ISETP.GT.U32.AND P0, PT, R52, R56, PT ;  /* 0x000000383400720c */ /* 0x000fe20003f04070 */
[----:B------:R-:W-:Y:S01]  /*85d0*/  IMAD.HI.U32 R26, R26, R55, RZ ;  /* 0x000000371a1a7227 */ /* 0x000fe200078e00ff */
[----:B------:R-:W-:Y:S01]  /*85e0*/  IABS R27, R7 ;  /* 0x00000007001b7213 */ /* 0x000fe20000000000 */
[----:B------:R-:W2:Y:S02]  /*85f0*/  LDL.LU R46, [R1+0x46cc] ;  /* 0x0046cc00012e7983 */ /* 0x000ea40000300800 */
[----:B------:R-:W-:-:S04]  /*8600*/  IMAD.MOV R26, RZ, RZ, -R26 ;  /* 0x000000ffff1a7224 */ /* 0x000fc800078e0a1a */
[----:B------:R-:W-:Y:S02]  /*8610*/  IMAD R55, R52, R26, R55 ;  /* 0x0000001a34377224 */ /* 0x000fe400078e0237 */
[----:B------:R-:W-:-:S03]  /*8620*/  IMAD.HI.U32 R26, R49, R53, RZ ;  /* 0x00000035311a7227 */ /* 0x000fc600078e00ff */
[----:B------:R-:W-:Y:S01]  /*8630*/  ISETP.GT.U32.AND P1, PT, R52, R55, PT ;  /* 0x000000373400720c */ /* 0x000fe20003f24070 */
[----:B------:R-:W-:Y:S02]  /*8640*/  @!P0 IMAD.IADD R56, R56, 0x1, -R52 ;  /* 0x0000000138388824 */ /* 0x000fe400078e0a34 */
[----:B------:R-:W-:-:S03]  /*8650*/  IMAD.MOV R26, RZ, RZ, -R26 ;  /* 0x000000ffff1a7224 */ /* 0x000fc600078e0a1a */
[----:B------:R-:W-:Y:S01]  /*8660*/  ISETP.GT.U32.AND P3, PT, R52, R56, PT ;  /* 0x000000383400720c */ /* 0x000fe20003f64070 */
[----:B------:R-:W-:Y:S02]  /*8670*/  IMAD R26, R0, R26, R53 ;  /* 0x0000001a001a7224 */ /* 0x000fe400078e0235 */
[----:B------:R-:W-:-:S03]  /*8680*/  IMAD.HI.U32 R53, R49, R27, RZ ;  /* 0x0000001b31357227 */ /* 0x000fc600078e00ff */
[C---:B------:R-:W-:Y:S01]  /*8690*/  ISETP.GT.U32.AND P4, PT, R0.reuse, R26, PT ;  /* 0x0000001a0000720c */ /* 0x040fe20003f84070 */
[----:B------:R-:W-:Y:S01]  /*86a0*/  @!P1 IMAD.IADD R55, R55, 0x1, -R52 ;  /* 0x0000000137379824 */ /* 0x000fe200078e0a34 */
[----:B------:R-:W-:-:S04]  /*86b0*/  ISETP.GT.U32.AND P1, PT, R0, R54, PT ;  /* 0x000000360000720c */ /* 0x000fc80003f24070 */
[----:B------:R-:W-:Y:S01]  /*86c0*/  ISETP.GT.U32.AND P0, PT, R52, R55, PT ;  /* 0x000000373400720c */ /* 0x000fe20003f04070 */
[----:B------:R-:W-:Y:S02]  /*86d0*/  @!P3 IMAD.IADD R56, R56, 0x1, -R52 ;  /* 0x000000013838b824 */ /* 0x000fe400078e0a34 */
[----:B------:R-:W-:Y:S02]  /*86e0*/  IMAD.MOV R53, RZ, RZ, -R53 ;  /* 0x000000ffff357224 */ /* 0x000fe400078e0a35 */
[----:B------:R-:W-:-:S08]  /*86f0*/  @!P5 IMAD.MOV R56, RZ, RZ, -R56 ;  /* 0x000000ffff38d224 */ /* 0x000fd000078e0a38 */
[----:B------:R-:W-:Y:S01]  /*8700*/  @!P0 IMAD.IADD R55, R55, 0x1, -R52 ;  /* 0x0000000137378824 */ /* 0x000fe200078e0a34 */
[----:B------:R-:W-:Y:S02]  /*8710*/  ISETP.GE.AND P0, PT, R47, RZ, PT ;  /* 0x000000ff2f00720c */ /* 0x000fe40003f06270 */
[----:B------:R-:W-:Y:S02]  /*8720*/  ISETP.NE.AND P5, PT, R2, RZ, PT ;  /* 0x000000ff0200720c */ /* 0x000fe40003fa5270 */
[----:B------:R-:W-:Y:S01]  /*8730*/  LOP3.LUT R2, RZ, R2, RZ, 0x33, !PT ;  /* 0x00000002ff027212 */ /* 0x000fe200078e33ff */
[----:B------:R-:W-:Y:S01]  /*8740*/  IMAD R27, R0, R53, R27 ;  /* 0x00000035001b7224 */ /* 0x000fe200078e021b */
[----:B------:R-:W-:Y:S02]  /*8750*/  ISETP.GE.AND P3, PT, R5, RZ, PT ;  /* 0x000000ff0500720c */ /* 0x000fe40003f66270 */
[C---:B------:R-:W-:Y:S01]  /*8760*/  SEL R56, R2.reuse, R56, !P5 ;  /* 0x0000003802387207 */ /* 0x040fe20006800000 */
[----:B------:R-:W3:Y:S04]  /*8770*/  LDL.LU R5, [R1+0xe8] ;  /* 0x0000e80001057983 */ /* 0x000ee80000300800 */
[----:B------:R-:W-:Y:S01]  /*8780*/  @!P0 IMAD.MOV R55, RZ, RZ, -R55 ;  /* 0x000000ffff378224 */ /* 0x000fe200078e0a37 */
[----:B------:R-:W4:Y:S04]  /*8790*/  LDL.LU R53, [R1+0x118] ;  /* 0x0001180001357983 */ /* 0x000f280000300800 */
[----:B------:R-:W2:Y:S01]  /*87a0*/  LDL.LU R52, [R1+0x34] ;  /* 0x0000340001347983 */ /* 0x000ea20000300800 */
[----:B------:R-:W-:-:S03]  /*87b0*/  SEL R55, R2, R55, !P5 ;  /* 0x0000003702377207 */ /* 0x000fc60006800000 */
[----:B------:R-:W2:Y:S01]  /*87c0*/  LDL.LU R47, [R1+0x46c8] ;  /* 0x0046c800012f7983 */ /* 0x000ea20000300800 */
[----:B------:R-:W-:-:S03]  /*87d0*/  @!P1 IMAD.IADD R54, R54, 0x1, -R0 ;  /* 0x0000000136369824 */ /* 0x000fc600078e0a00 */
[----:B------:R0:W-:Y:S01]  /*87e0*/  STL [R1+0x800], R56 ;  /* 0x0008003801007387 */ /* 0x0001e20000100800 */
[----:B------:R-:W-:Y:S01]  /*87f0*/  @!P4 IMAD.IADD R26, R26, 0x1, -R0 ;  /* 0x000000011a1ac824 */ /* 0x000fe200078e0a00 */
[C---:B------:R-:W-:Y:S02]  /*8800*/  ISETP.GT.U32.AND P4, PT, R0.reuse, R54, PT ;  /* 0x000000360000720c */ /* 0x040fe40003f84070 */
[----:B0-----:R-:W2:Y:S04]  /*8810*/  LDL.LU R56, [R1+0x78] ;  /* 0x0000780001387983 */ /* 0x001ea80000300800 */
[----:B------:R-:W2:Y:S01]  /*8820*/  LDL.LU R2, [R1+0xf8] ;  /* 0x0000f80001027983 */ /* 0x000ea20000300800 */
[----:B------:R-:W-:-:S06]  /*8830*/  ISETP.GT.U32.AND P1, PT, R0, R26, PT ;  /* 0x0000001a0000720c */ /* 0x000fcc0003f24070 */
[--C-:B------:R-:W-:Y:S01]  /*8840*/  @!P4 IMAD.IADD R54, R54, 0x1, -R0.reuse ;  /* 0x000000013636c824 */ /* 0x100fe200078e0a00 */
[----:B------:R0:W-:Y:S06]  /*8850*/  STL [R1+0x7fc], R55 ;  /* 0x0007fc3701007387 */ /* 0x0001ec0000100800 */
[----:B------:R-:W-:Y:S01]  /*8860*/  @!P1 IMAD.IADD R26, R26, 0x1, -R0 ;  /* 0x000000011a1a9824 */ /* 0x000fe200078e0a00 */
[----:B------:R-:W-:Y:S01]  /*8870*/  ISETP.GE.AND P1, PT, R7, RZ, PT ;  /* 0x000000ff0700720c */ /* 0x000fe20003f26270 */
[----:B0-----:R-:W4:Y:S01]  /*8880*/  LDL.LU R55, [R1+0x44] ;  /* 0x0000440001377983 */ /* 0x001f220000300800 */
[----:B------:R-:W-:-:S03]  /*8890*/  IMAD.MOV.U32 R7, RZ, RZ, R54 ;  /* 0x000000ffff077224 */ /* 0x000fc600078e0036 */
[----:B------:R-:W4:Y:S01]  /*88a0*/  LDL R54, [R1+0x12c] ;  /* 0x00012c0001367983 */ /* 0x000f220000100800 */
[----:B------:R-:W-:Y:S01]  /*88b0*/  IMAD.MOV R57, RZ, RZ, -R57 ;  /* 0x000000ffff397224 */ /* 0x000fe200078e0a39 */
[----:B------:R-:W-:-:S03]  /*88c0*/  ISETP.GT.U32.AND P0, PT, R0, R27, PT ;  /* 0x0000001b0000720c */ /* 0x000fc60003f04070 */
[C---:B------:R-:W-:Y:S02]  /*88d0*/  IMAD R28, R0.reuse, R57, R28 ;  /* 0x00000039001c7224 */ /* 0x040fe400078e021c */
[----:B-----5:R-:W-:Y:S01]  /*88e0*/  IMAD.MOV.U32 R57, RZ, RZ, R4 ;  /* 0x000000ffff397224 */ /* 0x020fe200078e0004 */
[----:B------:R-:W-:Y:S01]  /*88f0*/  IABS R4, R9 ;  /* 0x0000000900047213 */ /* 0x000fe20000000000 */
[--C-:B------:R-:W-:Y:S01]  /*8900*/  @!P6 IMAD.IADD R29, R29, 0x1, -R0.reuse ;  /* 0x000000011d1de824 */ /* 0x100fe200078e0a00 */
[----:B------:R-:W-:Y:S02]  /*8910*/  ISETP.GT.U32.AND P4, PT, R0, R28, PT ;  /* 0x0000001c0000720c */ /* 0x000fe40003f84070 */
[----:B------:R-:W-:Y:S02]  /*8920*/  ISETP.GE.AND P5, PT, R6, RZ, PT ;  /* 0x000000ff0600720c */ /* 0x000fe40003fa6270 */
[----:B------:R-:W-:Y:S01]  /*8930*/  ISETP.GT.U32.AND P6, PT, R0, R29, PT ;  /* 0x0000001d0000720c */ /* 0x000fe20003fc4070 */
[----:B------:R-:W-:-:S02]  /*8940*/  @!P0 IMAD.IADD R27, R27, 0x1, -R0 ;  /* 0x000000011b1b8824 */ /* 0x000fc400078e0a00 */
[----:B------:R-:W-:-:S06]  /*8950*/  @!P3 IMAD.MOV R26, RZ, RZ, -R26 ;  /* 0x000000ffff1ab224 */ /* 0x000fcc00078e0a1a */
[--C-:B------:R-:W-:Y:S01]  /*8960*/  @!P4 IMAD.IADD R28, R28, 0x1, -R0.reuse ;  /* 0x000000011c1cc824 */ /* 0x100fe200078e0a00 */
[C---:B------:R-:W-:Y:S01]  /*8970*/  ISETP.GT.U32.AND P4, PT, R0.reuse, R27, PT ;  /* 0x0000001b0000720c */ /* 0x040fe20003f84070 */
[----:B------:R-:W-:Y:S02]  /*8980*/  @!P2 IMAD.MOV R7, RZ, RZ, -R7 ;  /* 0x000000ffff07a224 */ /* 0x000fe400078e0a07 */
[----:B------:R-:W-:Y:S01]  /*8990*/  @!P6 IMAD.IADD R29, R29, 0x1, -R0 ;  /* 0x000000011d1de824 */ /* 0x000fe200078e0a00 */
[----:B------:R-:W-:-:S03]  /*89a0*/  ISETP.GT.U32.AND P2, PT, R0, R28, PT ;  /* 0x0000001c0000720c */ /* 0x000fc60003f44070 */
[----:B------:R-:W-:Y:S01]  /*89b0*/  @!P5 IMAD.MOV R29, RZ, RZ, -R29 ;  /* 0x000000ffff1dd224 */ /* 0x000fe200078e0a1d */
[----:B------:R-:W-:Y:S01]  /*89c0*/  ISETP.GE.AND P6, PT, R8, RZ, PT ;  /* 0x000000ff0800720c */ /* 0x000fe20003fc6270 */
[----:B------:R-:W-:Y:S01]  /*89d0*/  STL [R1+0x4cc], R7 ;  /* 0x0004cc0701007387 */ /* 0x000fe20000100800 */
[----:B------:R-:W-:-:S03]  /*89e0*/  ISETP.GE.AND P0, PT, R9, RZ, PT ;  /* 0x000000ff0900720c */ /* 0x000fc60003f06270 */
[----:B------:R-:W-:Y:S01]  /*89f0*/  STL [R1+0x4ec], R26 ;  /* 0x0004ec1a01007387 */ /* 0x000fe20000100800 */
[----:B------:R-:W-:-:S03]  /*8a00*/  @!P4 IMAD.IADD R27, R27, 0x1, -R0 ;  /* 0x000000011b1bc824 */ /* 0x000fc600078e0a00 */
[----:B------:R4:W-:Y:S01]  /*8a10*/  STL [R1+0x4fc], R29 ;  /* 0x0004fc1d01007387 */ /* 0x0009e20000100800 */
[----:B------:R-:W-:Y:S01]  /*8a20*/  @!P2 IMAD.IADD R28, R28, 0x1, -R0 ;  /* 0x000000011c1ca824 */ /* 0x000fe200078e0a00 */
[----:B------:R-:W-:Y:S02]  /*8a30*/  ISETP.GE.AND P5, PT, R10, RZ, PT ;  /* 0x000000ff0a00720c */ /* 0x000fe40003fa6270 */
[----:B------:R-:W-:Y:S02]  /*8a40*/  ISETP.GE.AND P2, PT, R12, RZ, PT ;  /* 0x000000ff0c00720c */ /* 0x000fe40003f46270 */
[----:B------:R-:W-:Y:S01]  /*8a50*/  ISETP.GE.AND P4, PT, R11, RZ, PT ;  /* 0x000000ff0b00720c */ /* 0x000fe20003f86270 */
[----:B---3--:R-:W-:Y:S01]  /*8a60*/  IMAD.MOV.U32 R8, RZ, RZ, R5 ;  /* 0x000000ffff087224 */ /* 0x008fe200078e0005 */
[----:B------:R-:W-:Y:S01]  /*8a70*/  IABS R5, R10 ;  /* 0x0000000a00057213 */ /* 0x000fe20000000000 */
[----:B--2---:R-:W-:Y:S02]  /*8a80*/  IMAD.MOV.U32 R6, RZ, RZ, R2 ;  /* 0x000000ffff067224 */ /* 0x004fe400078e0002 */
[----:B------:R-:W-:-:S04]  /*8a90*/  IMAD.HI.U32 R2, R49, R4, RZ ;  /* 0x0000000431027227 */ /* 0x000fc800078e00ff */
[----:B------:R-:W-:-:S04]  /*8aa0*/  IMAD.MOV R2, RZ, RZ, -R2 ;  /* 0x000000ffff027224 */ /* 0x000fc800078e0a02 */
[----:B------:R-:W-:-:S05]  /*8ab0*/  IMAD R4, R0, R2, R4 ;  /* 0x0000000200047224 */ /* 0x000fca00078e0204 */
[----:B------:R-:W-:Y:S01]  /*8ac0*/  ISETP.GT.U32.AND P3, PT, R0, R4, PT ;  /* 0x000000040000720c */ /* 0x000fe20003f64070 */
[----:B------:R-:W-:Y:S01]  /*8ad0*/  IMAD.MOV.U32 R9, RZ, RZ, R6 ;  /* 0x000000ffff097224 */ /* 0x000fe200078e0006 */
[----:B------:R-:W-:Y:S01]  /*8ae0*/  IABS R6, R11 ;  /* 0x0000000b00067213 */ /* 0x000fe20000000000 */
[----:B----4-:R-:W-:Y:S02]  /*8af0*/  IMAD.MOV.U32 R29, RZ, RZ, R54 ;  /* 0x000000ffff1d7224 */ /* 0x010fe400078e0036 */
[----:B------:R-:W-:Y:S02]  /*8b00*/  IMAD.MOV.U32 R54, RZ, RZ, R8 ;  /* 0x000000ffff367224 */ /* 0x000fe400078e0008 */
[----:B------:R-:W-:Y:S02]  /*8b10*/  IMAD.MOV.U32 R8, RZ, RZ, R27 ;  /* 0x000000ffff087224 */ /* 0x000fe400078e001b */
[----:B------:R-:W-:-:S04]  /*8b20*/  IMAD.HI.U32 R2, R49, R5, RZ ;  /* 0x0000000531027227 */ /* 0x000fc800078e00ff */
[----:B------:R-:W-:Y:S02]  /*8b30*/  @!P3 IMAD.IADD R4, R4, 0x1, -R0 ;  /* 0x000000010404b824 */ /* 0x000fe400078e0a00 */
[----:B------:R-:W-:Y:S02]  /*8b40*/  @!P1 IMAD.MOV R8, RZ, RZ, -R8 ;  /* 0x000000ffff089224 */ /* 0x000fe400078e0a08 */
[----:B------:R-:W-:Y:S01]  /*8b50*/  IMAD.HI.U32 R7, R49, R6, RZ ;  /* 0x0000000631077227 */ /* 0x000fe200078e00ff */
[----:B------:R-:W-:-:S03]  /*8b60*/  ISETP.GT.U32.AND P1, PT, R0, R4, PT ;  /* 0x000000040000720c */ /* 0x000fc60003f24070 */
[----:B------:R-:W-:Y:S02]  /*8b70*/  IMAD.MOV R2, RZ, RZ, -R2 ;  /* 0x000000ffff027224 */ /* 0x000fe400078e0a02 */
[----:B------:R-:W-:Y:S02]  /*8b80*/  IMAD.MOV R7, RZ, RZ, -R7 ;  /* 0x000000ffff077224 */ /* 0x000fe400078e0a07 */
[C---:B------:R-:W-:Y:S02]  /*8b90*/  IMAD R5, R0.reuse, R2, R5 ;  /* 0x0000000200057224 */ /* 0x040fe400078e0205 */
[----:B------:R-:W-:Y:S02]  /*8ba0*/  IMAD.MOV.U32 R27, RZ, RZ, R28 ;  /* 0x000000ffff1b7224 */ /* 0x000fe400078e001c */
[C---:B------:R-:W-:Y:S02]  /*8bb0*/  IMAD R6, R0.reuse, R7, R6 ;  /* 0x0000000700067224 */ /* 0x040fe400078e0206 */
[----:B------:R-:W-:Y:S01]  /*8bc0*/  @!P6 IMAD.MOV R27, RZ, RZ, -R27 ;  /* 0x000000ffff1be224 */ /* 0x000fe200078e0a1b */
[----:B------:R-:W-:Y:S01]  /*8bd0*/  ISETP.GT.U32.AND P6, PT, R0, R5, PT ;  /* 0x000000050000720c */ /* 0x000fe20003fc4070 */
[----:B------:R-:W-:Y:S01]  /*8be0*/  @!P1 IMAD.IADD R4, R4, 0x1, -R0 ;  /* 0x0000000104049824 */ /* 0x000fe200078e0a00 */
[----:B------:R-:W-:-:S02]  /*8bf0*/  ISETP.GT.U32.AND P1, PT, R0, R6, PT ;  /* 0x000000060000720c */ /* 0x000fc40003f24070 */
[----:B------:R-:W-:Y:S01]  /*8c00*/  IABS R10, R12 ;  /* 0x0000000c000a7213 */ /* 0x000fe20000000000 */
[----:B------:R-:W-:Y:S01]  /*8c10*/  IMAD.MOV.U32 R26, RZ, RZ, R9 ;  /* 0x000000ffff1a7224 */ /* 0x000fe200078e0009 */
[----:B------:R-:W-:-:S03]  /*8c20*/  IABS R9, R13 ;  /* 0x0000000d00097213 */ /* 0x000fc60000000000 */
[----:B------:R-:W-:-:S04]  /*8c30*/  IMAD.HI.U32 R12, R49, R10, RZ ;  /* 0x0000000a310c7227 */ /* 0x000fc800078e00ff */
[--C-:B------:R-:W-:Y:S02]  /*8c40*/  @!P6 IMAD.IADD R5, R5, 0x1, -R0.reuse ;  /* 0x000000010505e824 */ /* 0x100fe400078e0a00 */
[----:B------:R-:W-:Y:S01]  /*8c50*/  @!P1 IMAD.IADD R6, R6, 0x1, -R0 ;  /* 0x0000000106069824 */ /* 0x000fe200078e0a00 */
[----:B------:R-:W-:Y:S01]  /*8c60*/  STL [R1+0x538], R8 ;  /* 0x0005380801007387 */ /* 0x000fe20000100800 */
[----:B------:R-:W-:Y:S01]  /*8c70*/  IMAD.HI.U32 R11, R49, R9, RZ ;  /* 0x00000009310b7227 */ /* 0x000fe200078e00ff */
[----:B------:R-:W-:Y:S02]  /*8c80*/  ISETP.GT.U32.AND P1, PT, R0, R5, PT ;  /* 0x000000050000720c */ /* 0x000fe40003f24070 */
[----:B------:R-:W-:Y:S01]  /*8c90*/  IABS R7, R15 ;  /* 0x0000000f00077213 */ /* 0x000fe20000000000 */
[----:B------:R-:W-:Y:S01]  /*8ca0*/  IMAD.MOV R12, RZ, RZ, -R12 ;  /* 0x000000ffff0c7224 */ /* 0x000fe200078e0a0c */
[----:B------:R0:W-:Y:S01]  /*8cb0*/  STL [R1+0x558], R27 ;  /* 0x0005581b01007387 */ /* 0x0001e20000100800 */
[----:B------:R-:W-:-:S02]  /*8cc0*/  IMAD.MOV R11, RZ, RZ, -R11 ;  /* 0x000000ffff0b7224 */ /* 0x000fc400078e0a0b */
[----:B------:R-:W-:Y:S02]  /*8cd0*/  IMAD R10, R0, R12, R10 ;  /* 0x0000000c000a7224 */ /* 0x000fe400078e020a */
[----:B------:R-:W-:-:S04]  /*8ce0*/  IMAD.HI.U32 R12, R49, R7, RZ ;  /* 0x00000007310c7227 */ /* 0x000fc800078e00ff */
[----:B0-----:R-:W-:Y:S02]  /*8cf0*/  IMAD.MOV.U32 R27, RZ, RZ, R4 ;  /* 0x000000ffff1b7224 */ /* 0x001fe400078e0004 */
[C---:B------:R-:W-:Y:S02]  /*8d00*/  IMAD R9, R0.reuse, R11, R9 ;  /* 0x0000000b00097224 */ /* 0x040fe400078e0209 */
[----:B------:R-:W-:Y:S02]  /*8d10*/  @!P0 IMAD.MOV R27, RZ, RZ, -R27 ;  /* 0x000000ffff1b8224 */ /* 0x000fe400078e0a1b */
[----:B------:R-:W-:Y:S02]  /*8d20*/  IMAD.MOV R12, RZ, RZ, -R12 ;  /* 0x000000ffff0c7224 */ /* 0x000fe400078e0a0c */
[----:B------:R-:W-:Y:S01]  /*8d30*/  @!P1 IMAD.IADD R5, R5, 0x1, -R0 ;  /* 0x0000000105059824 */ /* 0x000fe200078e0a00 */
[----:B------:R0:W-:Y:S01]  /*8d40*/  STL [R1+0x574], R27 ;  /* 0x0005741b01007387 */ /* 0x0001e20000100800 */
[C---:B------:R-:W-:Y:S01]  /*8d50*/  ISETP.GT.U32.AND P1, PT, R0.reuse, R9, PT ;  /* 0x000000090000720c */ /* 0x040fe20003f24070 */
[----:B------:R-:W-:Y:S01]  /*8d60*/  IMAD R7, R0, R12, R7 ;  /* 0x0000000c00077224 */ /* 0x000fe200078e0207 */
[----:B------:R-:W-:Y:S01]  /*8d70*/  IABS R12, R17 ;  /* 0x00000011000c7213 */ /* 0x000fe20000000000 */
[----:B0-----:R-:W-:-:S02]  /*8d80*/  IMAD.MOV.U32 R27, RZ, RZ, R29 ;  /* 0x000000ffff1b7224 */ /* 0x001fc400078e001d */
[----:B------:R-:W-:Y:S02]  /*8d90*/  IMAD.MOV.U32 R29, RZ, RZ, R55 ;  /* 0x000000ffff1d7224 */ /* 0x000fe400078e0037 */
[----:B------:R-:W-:Y:S02]  /*8da0*/  IMAD.MOV.U32 R55, RZ, RZ, R59 ;  /* 0x000000ffff377224 */ /* 0x000fe400078e003b */
[----:B------:R-:W-:Y:S02]  /*8db0*/  IMAD.MOV.U32 R59, RZ, RZ, R48 ;  /* 0x000000ffff3b7224 */ /* 0x000fe400078e0030 */
[----:B------:R-:W-:Y:S02]  /*8dc0*/  IMAD.MOV.U32 R48, RZ, RZ, R5 ;  /* 0x000000ffff307224 */ /* 0x000fe400078e0005 */
[----:B------:R-:W-:-:S04]  /*8dd0*/  IMAD.HI.U32 R5, R49, R12, RZ ;  /* 0x0000000c31057227 */ /* 0x000fc800078e00ff */
[----:B------:R-:W-:Y:S02]  /*8de0*/  @!P5 IMAD.MOV R48, RZ, RZ, -R48 ;  /* 0x000000ffff30d224 */ /* 0x000fe400078e0a30 */
[----:B------:R-:W-:Y:S01]  /*8df0*/  IMAD.MOV R5, RZ, RZ, -R5 ;  /* 0x000000ffff057224 */ /* 0x000fe200078e0a05 */
[----:B------:R-:W-:Y:S01]  /*8e00*/  IABS R8, R14 ;  /* 0x0000000e00087213 */ /* 0x000fe20000000000 */
[----:B------:R-:W-:Y:S01]  /*8e10*/  @!P1 IMAD.IADD R9, R9, 0x1, -R0 ;  /* 0x0000000109099824 */ /* 0x000fe200078e0a00 */
[----:B------:R0:W-:Y:S01]  /*8e20*/  STL [R1+0x588], R48 ;  /* 0x0005883001007387 */ /* 0x0001e20000100800 */
[----:B------:R-:W-:Y:S01]  /*8e30*/  ISETP.GE.AND P1, PT, R14, RZ, PT ;  /* 0x000000ff0e00720c */ /* 0x000fe20003f26270 */
[C---:B------:R-:W-:Y:S02]  /*8e40*/  IMAD R5, R0.reuse, R5, R12 ;  /* 0x0000000500057224 */ /* 0x040fe400078e020c */
[----:B0-----:R-:W2:Y:S04]  /*8e50*/  LDL.LU R48, [R1+0x46c4] ;  /* 0x0046c40001307983 */ /* 0x001ea80000300800 */
[----:B------:R-:W3:Y:S04]  /*8e60*/  LDL.LU R14, [R1+0xa0] ;  /* 0x0000a000010e7983 */ /* 0x000ee80000300800 */
[----:B------:R-:W4:Y:S01]  /*8e70*/  LDL.LU R12, [R1+0x108] ;  /* 0x00010800010c7983 */ /* 0x000f220000300800 */
[----:B------:R-:W-:-:S02]  /*8e80*/  ISETP.GT.U32.AND P6, PT, R0, R10, PT ;  /* 0x0000000a0000720c */ /* 0x000fc40003fc4070 */
[----:B------:R-:W-:Y:S01]  /*8e90*/  ISETP.GE.AND P3, PT, R13, RZ, PT ;  /* 0x000000ff0d00720c */ /* 0x000fe20003f66270 */
[----:B------:R-:W-:Y:S01]  /*8ea0*/  IMAD.HI.U32 R13, R49, R8, RZ ;  /* 0x00000008310d7227 */ /* 0x000fe200078e00ff */
[----:B------:R-:W-:Y:S02]  /*8eb0*/  ISETP.GT.U32.AND P0, PT, R0, R6, PT ;  /* 0x000000060000720c */ /* 0x000fe40003f04070 */
[----:B------:R-:W-:Y:S01]  /*8ec0*/  IABS R2, R16 ;  /* 0x0000001000027213 */ /* 0x000fe20000000000 */
[----:B------:R-:W-:-:S06]  /*8ed0*/  IMAD.MOV R13, RZ, RZ, -R13 ;  /* 0x000000ffff0d7224 */ /* 0x000fcc00078e0a0d */
[----:B------:R-:W-:Y:S02]  /*8ee0*/  @!P6 IMAD.IADD R10, R10, 0x1, -R0 ;  /* 0x000000010a0ae824 */ /* 0x000fe400078e0a00 */
[C---:B------:R-:W-:Y:S02]  /*8ef0*/  IMAD R8, R0.reuse, R13, R8 ;  /* 0x0000000d00087224 */ /* 0x040fe400078e0208 */
[----:B------:R-:W-:Y:S01]  /*8f00*/  IMAD.HI.U32 R11, R49, R2, RZ ;  /* 0x00000002310b7227 */ /* 0x000fe200078e00ff */
[C---:B------:R-:W-:Y:S02]  /*8f10*/  ISETP.GT.U32.AND P6, PT, R0.reuse, R10, PT ;  /* 0x0000000a0000720c */ /* 0x040fe40003fc4070 */
[----:B------:R-:W-:Y:S01]  /*8f20*/  ISETP.GT.U32.AND P5, PT, R0, R8, PT ;  /* 0x000000080000720c */ /* 0x000fe20003fa4070 */
[----:B------:R-:W-:Y:S02]  /*8f30*/  IMAD.MOV R11, RZ, RZ, -R11 ;  /* 0x000000ffff0b7224 */ /* 0x000fe400078e0a0b */
[----:B------:R-:W-:Y:S01]  /*8f40*/  @!P0 IMAD.IADD R6, R6, 0x1, -R0 ;  /* 0x0000000106068824 */ /* 0x000fe200078e0a00 */
[C---:B------:R-:W-:Y:S01]  /*8f50*/  ISETP.GT.U32.AND P0, PT, R0.reuse, R7, PT ;  /* 0x000000070000720c */ /* 0x040fe20003f04070 */
[----:B------:R-:W-:Y:S01]  /*8f60*/  IMAD R2, R0, R11, R2 ;  /* 0x0000000b00027224 */ /* 0x000fe200078e0202 */
[----:B------:R-:W-:-:S05]  /*8f70*/  IABS R11, R18 ;  /* 0x00000012000b7213 */ /* 0x000fca0000000000 */
[--C-:B------:R-:W-:Y:S01]  /*8f80*/  @!P6 IMAD.IADD R10, R10, 0x1, -R0.reuse ;  /* 0x000000010a0ae824 */ /* 0x100fe200078e0a00 */
[----:B------:R-:W-:Y:S01]  /*8f90*/  ISETP.GT.U32.AND P6, PT, R0, R2, PT ;  /* 0x000000020000720c */ /* 0x000fe20003fc4070 */
[----:B------:R-:W-:Y:S01]  /*8fa0*/  @!P5 IMAD.IADD R8, R8, 0x1, -R0 ;  /* 0x000000010808d824 */ /* 0x000fe200078e0a00 */
[----:B------:R-:W-:Y:S01]  /*8fb0*/  IABS R4, R19 ;  /* 0x0000001300047213 */ /* 0x000fe20000000000 */
[----:B------:R-:W-:Y:S01]  /*8fc0*/  IMAD.MOV.U32 R28, RZ, RZ, R26 ;  /* 0x000000ffff1c7224 */ /* 0x000fe200078e001a */
[----:B------:R-:W-:Y:S01]  /*8fd0*/  ISETP.GT.U32.AND P5, PT, R0, R9, PT ;  /* 0x000000090000720c */ /* 0x000fe20003fa4070 */
[----:B------:R-:W-:-:S04]  /*8fe0*/  IMAD.HI.U32 R26, R49, R11, RZ ;  /* 0x0000000b311a7227 */ /* 0x000fc800078e00ff */
[----:B------:R-:W-:Y:S01]  /*8ff0*/  @!P0 IMAD.IADD R7, R7, 0x1, -R0 ;  /* 0x0000000107078824 */ /* 0x000fe200078e0a00 */
[----:B------:R-:W-:Y:S01]  /*9000*/  ISETP.GT.U32.AND P0, PT, R0, R8, PT ;  /* 0x000000080000720c */ /* 0x000fe20003f04070 */
[----:B------:R-:W-:-:S04]  /*9010*/  IMAD.HI.U32 R13, R49, R4, RZ ;  /* 0x00000004310d7227 */ /* 0x000fc800078e00ff */
[----:B------:R-:W-:Y:S02]  /*9020*/  IMAD.MOV R26, RZ, RZ, -R26 ;  /* 0x000000ffff1a7224 */ /* 0x000fe400078e0a1a */
[----:B------:R-:W-:Y:S02]  /*9030*/  IMAD.MOV R13, RZ, RZ, -R13 ;  /* 0x000000ffff0d7224 */ /* 0x000fe400078e0a0d */
[----:B------:R-:W-:Y:S02]  /*9040*/  @!P6 IMAD.IADD R2, R2, 0x1, -R0 ;  /* 0x000000010202e824 */ /* 0x000fe400078e0a00 */
[C---:B------:R-:W-:Y:S02]  /*9050*/  IMAD R11, R0.reuse, R26, R11 ;  /* 0x0000001a000b7224 */ /* 0x040fe400078e020b */
[C---:B------:R-:W-:Y:S01]  /*9060*/  IMAD R4, R0.reuse, R13, R4 ;  /* 0x0000000d00047224 */ /* 0x040fe200078e0204 */
[----:B------:R-:W5:Y:S01]  /*9070*/  LDL.LU R26, [R1+0x28] ;  /* 0x00002800011a7983 */ /* 0x000f620000300800 */
[----:B------:R-:W-:Y:S01]  /*9080*/  @!P4 IMAD.MOV R6, RZ, RZ, -R6 ;  /* 0x000000ffff06c224 */ /* 0x000fe200078e0a06 */
[----:B------:R-:W-:Y:S01]  /*9090*/  ISETP.GT.U32.AND P4, PT, R0, R2, PT ;  /* 0x000000020000720c */ /* 0x000fe20003f84070 */
[----:B------:R-:W-:-:S02]  /*90a0*/  IMAD.MOV.U32 R13, RZ, RZ, R50 ;  /* 0x000000ffff0d7224 */ /* 0x000fc400078e0032 */
[----:B------:R-:W-:Y:S01]  /*90b0*/  @!P5 IMAD.IADD R9, R9, 0x1, -R0 ;  /* 0x000000010909d824 */ /* 0x000fe200078e0a00 */
[----:B------:R-:W-:Y:S01]  /*90c0*/  ISETP.GT.U32.AND P5, PT, R0, R11, PT ;  /* 0x0000000b0000720c */ /* 0x000fe20003fa4070 */
[----:B------:R-:W-:Y:S01]  /*90d0*/  IMAD.MOV.U32 R50, RZ, RZ, R10 ;  /* 0x000000ffff327224 */ /* 0x000fe200078e000a */
[----:B------:R-:W-:Y:S01]  /*90e0*/  IABS R10, R20 ;  /* 0x00000014000a7213 */ /* 0x000fe20000000000 */
[----:B------:R-:W-:Y:S01]  /*90f0*/  @!P0 IMAD.IADD R8, R8, 0x1, -R0 ;  /* 0x0000000108088824 */ /* 0x000fe200078e0a00 */
[----:B------:R-:W-:Y:S01]  /*9100*/  ISETP.GE.AND P0, PT, R15, RZ, PT ;  /* 0x000000ff0f00720c */ /* 0x000fe20003f06270 */
[----:B------:R-:W-:Y:S01]  /*9110*/  @!P2 IMAD.MOV R50, RZ, RZ, -R50 ;  /* 0x000000ffff32a224 */ /* 0x000fe200078e0a32 */
[----:B------:R-:W-:Y:S03]  /*9120*/  STL [R1+0x5d0], R6 ;  /* 0x0005d00601007387 */ /* 0x000fe60000100800 */
[----:B------:R-:W-:Y:S01]  /*9130*/  @!P4 IMAD.IADD R2, R2, 0x1, -R0 ;  /* 0x000000010202c824 */ /* 0x000fe200078e0a00 */
[----:B------:R0:W-:Y:S01]  /*9140*/  STL [R1+0x5d4], R50 ;  /* 0x0005d43201007387 */ /* 0x0001e20000100800 */
[----:B------:R-:W-:-:S02]  /*9150*/  ISETP.GE.AND P4, PT, R16, RZ, PT ;  /* 0x000000ff1000720c */ /* 0x000fc40003f86270 */
[----:B------:R-:W-:Y:S01]  /*9160*/  @!P5 IMAD.IADD R11, R11, 0x1, -R0 ;  /* 0x000000010b0bd824 */ /* 0x000fe200078e0a00 */
[----:B------:R-:W-:Y:S01]  /*9170*/  ISETP.GE.AND P5, PT, R18, RZ, PT ;  /* 0x000000ff1200720c */ /* 0x000fe20003fa6270 */
[----:B0-----:R-:W2:Y:S04]  /*9180*/  LDL.LU R50, [R1+0x46c0] ;  /* 0x0046c00001327983 */ /* 0x001ea80000300800 */
[----:B------:R-:W2:Y:S04]  /*9190*/  LDL.LU R16, [R1+0x104] ;  /* 0x0001040001107983 */ /* 0x000ea80000300800 */
[----:B------:R-:W2:Y:S01]  /*91a0*/  LDL.LU R18, [R1+0x88] ;  /* 0x0000880001127983 */ /* 0x000ea20000300800 */
[----:B----4-:R-:W-:-:S02]  /*91b0*/  IMAD.MOV.U32 R15, RZ, RZ, R12 ;  /* 0x000000ffff0f7224 */ /* 0x010fc400078e000c */
[----:B------:R-:W-:-:S04]  /*91c0*/  IMAD.HI.U32 R12, R49, R10, RZ ;  /* 0x0000000a310c7227 */ /* 0x000fc800078e00ff */
[----:B------:R-:W-:-:S04]  /*91d0*/  IMAD.MOV R12, RZ, RZ, -R12 ;  /* 0x000000ffff0c7224 */ /* 0x000fc800078e0a0c */
[C---:B------:R-:W-:Y:S02]  /*91e0*/  IMAD R10, R0.reuse, R12, R10 ;  /* 0x0000000c000a7224 */ /* 0x040fe400078e020a */
[----:B------:R-:W4:Y:S01]  /*91f0*/  LDL.LU R12, [R1+0x54] ;  /* 0x00005400010c7983 */ /* 0x000f220000300800 */
[C---:B------:R-:W-:Y:S02]  /*9200*/  ISETP.GT.U32.AND P6, PT, R0.reuse, R7, PT ;  /* 0x000000070000720c */ /* 0x040fe40003fc4070 */
[----:B------:R-:W-:Y:S01]  /*9210*/  ISETP.GT.U32.AND P2, PT, R0, R5, PT ;  /* 0x000000050000720c */ /* 0x000fe20003f44070 */
[----:B------:R-:W-:Y:S02]  /*9220*/  @!P3 IMAD.MOV R9, RZ, RZ, -R9 ;  /* 0x000000ffff09b224 */ /* 0x000fe400078e0a09 */
[----:B------:R-:W-:Y:S01]  /*9230*/  @!P1 IMAD.MOV R8, RZ, RZ, -R8 ;  /* 0x000000ffff089224 */ /* 0x000fe200078e0a08 */
[----:B------:R-:W-:Y:S02]  /*9240*/  IABS R6, R21 ;  /* 0x0000001500067213 */ /* 0x000fe40000000000 */
[----:B------:R-:W-:Y:S05]  /*9250*/  STL [R1+0x5ec], R9 ;  /* 0x0005ec0901007387 */ /* 0x000fea0000100800 */
[--C-:B------:R-:W-:Y:S01]  /*9260*/  @!P6 IMAD.IADD R7, R7, 0x1, -R0.reuse ;  /* 0x000000010707e824 */ /* 0x100fe200078e0a00 */
[----:B------:R3:W-:Y:S01]  /*9270*/  STL [R1+0x5f4], R8 ;  /* 0x0005f40801007387 */ /* 0x0007e20000100800 */
[----:B------:R-:W-:Y:S01]  /*9280*/  @!P2 IMAD.IADD R5, R5, 0x1, -R0 ;  /* 0x000000010505a824 */ /* 0x000fe200078e0a00 */
[----:B------:R-:W-:Y:S01]  /*9290*/  ISETP.GE.AND P2, PT, R17, RZ, PT ;  /* 0x000000ff1100720c */ /* 0x000fe20003f46270 */
[----:B------:R-:W-:-:S02]  /*92a0*/  IMAD.MOV.U32 R17, RZ, RZ, R13 ;  /* 0x000000ffff117224 */ /* 0x000fc400078e000d */
[----:B------:R-:W-:-:S04]  /*92b0*/  IMAD.HI.U32 R13, R49, R6, RZ ;  /* 0x00000006310d7227 */ /* 0x000fc800078e00ff */
[----:B---3--:R-:W-:Y:S02]  /*92c0*/  IMAD.MOV.U32 R8, RZ, RZ, R14 ;  /* 0x000000ffff087224 */ /* 0x008fe400078e000e */
[----:B------:R-:W-:Y:S02]  /*92d0*/  IMAD.MOV.U32 R14, RZ, RZ, R56 ;  /* 0x000000ffff0e7224 */ /* 0x000fe400078e0038 */
[----:B------:R-:W-:Y:S02]  /*92e0*/  IMAD.MOV.U32 R56, RZ, RZ, R58 ;  /* 0x000000ffff387224 */ /* 0x000fe400078e003a */
[----:B------:R-:W-:Y:S02]  /*92f0*/  IMAD.MOV.U32 R58, RZ, RZ, R2 ;  /* 0x000000ffff3a7224 */ /* 0x000fe400078e0002 */
[----:B------:R-:W-:Y:S01]  /*9300*/  IMAD.MOV R13, RZ, RZ, -R13 ;  /* 0x000000ffff0d7224 */ /* 0x000fe200078e0a0d */
[----:B------:R-:W3:Y:S01]  /*9310*/  LDL.LU R2, [R1+0x68] ;  /* 0x0000680001027983 */ /* 0x000ee20000300800 */
[----:B------:R-:W-:-:S02]  /*9320*/  @!P4 IMAD.MOV R58, RZ, RZ, -R58 ;  /* 0x000000ffff3ac224 */ /* 0x000fc400078e0a3a */
[----:B------:R-:W-:Y:S01]  /*9330*/  IMAD R6, R0, R13, R6 ;  /* 0x0000000d00067224 */ /* 0x000fe200078e0206 */
[----:B------:R-:W-:Y:S01]  /*9340*/  ISETP.GE.AND P4, PT, R19, RZ, PT ;  /* 0x000000ff1300720c */ /* 0x000fe20003f86270 */
[----:B----4-:R-:W-:Y:S02]  /*9350*/  IMAD.MOV.U32 R9, RZ, RZ, R12 ;  /* 0x000000ffff097224 */ /* 0x010fe400078e000c */
[----:B--2---:R-:W-:Y:S02]  /*9360*/  IMAD.MOV.U32 R12, RZ, RZ, R18 ;  /* 0x000000ffff0c7224 */ /* 0x004fe400078e0012 */
[----:B------:R-:W-:Y:S02]  /*9370*/  IMAD.MOV.U32 R18, RZ, RZ, R51 ;  /* 0x000000ffff127224 */ /* 0x000fe400078e0033 */
[----:B------:R-:W-:-:S04]  /*9380*/  IMAD.MOV.U32 R51, RZ, RZ, R7 ;  /* 0x000000ffff337224 */ /* 0x000fc800078e0007 */
[----:B------:R-:W-:-:S05]  /*9390*/  @!P0 IMAD.MOV R51, RZ, RZ, -R51 ;  /* 0x000000ffff338224 */ /* 0x000fca00078e0a33 */
[----:B------:R0:W-:Y:S04]  /*93a0*/  STL [R1+0x600], R51 ;  /* 0x0006003301007387 */ /* 0x0001e80000100800 */
[----:B0-----:R-:W2:Y:S04]  /*93b0*/  LDL.LU R51, [R1+0x46bc] ;  /* 0x0046bc0001337983 */ /* 0x001ea80000300800 */
[----:B------:R-:W4:Y:S04]  /*93c0*/  LDL.LU R13, [R1] ;  /* 0x00000000010d7983 */ /* 0x000f280000300800 */
[----:B------:R0:W-:Y:S04]  /*93d0*/  STL [R1+0x604], R58 ;  /* 0x0006043a01007387 */ /* 0x0001e80000100800 */
[----:B0-----:R-:W2:Y:S04]  /*93e0*/  LDL.LU R58, [R1+0x46b8] ;  /* 0x0046b800013a7983 */ /* 0x001ea80000300800 */
[----:B------:R-:W2:Y:S01]  /*93f0*/  LDL.LU R19, [R1+0x2c] ;  /* 0x00002c0001137983 */ /* 0x000ea20000300800 */
[----:B------:R-:W-:-:S02]  /*9400*/  ISETP.GT.U32.AND P6, PT, R0, R4, PT ;  /* 0x000000040000720c */ /* 0x000fc40003fc4070 */
[----:B------:R-:W-:-:S11]  /*9410*/  ISETP.GT.U32.AND P3, PT, R0, R5, PT ;  /* 0x000000050000720c */ /* 0x000fd60003f64070 */
[----:B------:R-:W-:-:S05]  /*9420*/  @!P6 IMAD.IADD R4, R4, 0x1, -R0 ;  /* 0x000000010404e824 */ /* 0x000fca00078e0a00 */
[C---:B------:R-:W-:Y:S02]  /*9430*/  ISETP.GT.U32.AND P6, PT, R0.reuse, R4, PT ;  /* 0x000000040000720c */ /* 0x040fe40003fc4070 */
[C---:B------:R-:W-:Y:S01]  /*9440*/  ISETP.GT.U32.AND P0, PT, R0.reuse, R10, PT ;  /* 0x0000000a0000720c */ /* 0x040fe20003f04070 */
[----:B------:R-:W-:Y:S01]  /*9450*/  @!P3 IMAD.IADD R5, R5, 0x1, -R0 ;  /* 0x000000010505b824 */ /* 0x000fe200078e0a00 */
[C---:B------:R-:W-:Y:S02]  /*9460*/  ISETP.GT.U32.AND P1, PT, R0.reuse, R11, PT ;  /* 0x0000000b0000720c */ /* 0x040fe40003f24070 */
[----:B------:R-:W-:Y:S02]  /*9470*/  IABS R7, R22 ;  /* 0x0000001600077213 */ /* 0x000fe40000000000 */
[----:B------:R-:W-:-:S05]  /*9480*/  ISETP.GT.U32.AND P3, PT, R0, R6, PT ;  /* 0x000000060000720c */ /* 0x000fca0003f64070 */
[--C-:B------:R-:W-:Y:S01]  /*9490*/  @!P6 IMAD.IADD R4, R4, 0x1, -R0.reuse ;  /* 0x000000010404e824 */ /* 0x100fe200078e0a00 */
[----:B------:R-:W-:Y:S01]  /*94a0*/  ISETP.GE.AND P6, PT, R21, RZ, PT ;  /* 0x000000ff1500720c */ /* 0x000fe20003fc6270 */
[--C-:B------:R-:W-:Y:S02]  /*94b0*/  @!P0 IMAD.IADD R10, R10, 0x1, -R0.reuse ;  /* 0x000000010a0a8824 */ /* 0x100fe400078e0a00 */
[----:B------:R-:W-:-:S04]  /*94c0*/  @!P1 IMAD.IADD R11, R11, 0x1, -R0 ;  /* 0x000000010b0b9824 */ /* 0x000fc800078e0a00 */
[----:B------:R-:W-:Y:S01]  /*94d0*/  @!P3 IMAD.IADD R6, R6, 0x1, -R0 ;  /* 0x000000010606b824 */ /* 0x000fe200078e0a00 */
[----:B------:R-:W-:Y:S01]  /*94e0*/  ISETP.GT.U32.AND P3, PT, R0, R10, PT ;  /* 0x0000000a0000720c */ /* 0x000fe20003f64070 */
[----:B------:R-:W-:Y:S01]  /*94f0*/  @!P5 IMAD.MOV R11, RZ, RZ, -R11 ;  /* 0x000000ffff0bd224 */ /* 0x000fe200078e0a0b */
[----:B------:R-:W-:Y:S01]  /*9500*/  ISETP.GE.AND P1, PT, R20, RZ, PT ;  /* 0x000000ff1400720c */ /* 0x000fe20003f26270 */
[----:B------:R-:W-:Y:S01]  /*9510*/  @!P2 IMAD.MOV R5, RZ, RZ, -R5 ;  /* 0x000000ffff05a224 */ /* 0x000fe200078e0a05 */
[----:B------:R-:W-:Y:S01]  /*9520*/  ISETP.GT.U32.AND P2, PT, R0, R6, PT ;  /* 0x000000060000720c */ /* 0x000fe20003f44070 */
[----:B------:R-:W-:Y:S02]  /*9530*/  @!P4 IMAD.MOV R4, RZ, RZ, -R4 ;  /* 0x000000ffff04c224 */ /* 0x000fe400078e0a04 */
[----:B------:R-:W-:Y:S01]  /*9540*/  IMAD.MOV.U32 R20, RZ, RZ, R8 ;  /* 0x000000ffff147224 */ /* 0x000fe200078e0008 */
[----:B------:R-:W-:Y:S01]  /*9550*/  IABS R8, R23 ;  /* 0x0000001700087213 */ /* 0x000fe20000000000 */
[----:B------:R0:W-:Y:S01]  /*9560*/  STL [R1+0x610], R5 ;  /* 0x0006100501007387 */ /* 0x0001e20000100800 */
[----:B------:R-:W-:-:S03]  /*9570*/  ISETP.GE.AND P0, PT, R22, RZ, PT ;  /* 0x000000ff1600720c */ /* 0x000fc60003f06270 */
[--C-:B------:R-:W-:Y:S01]  /*9580*/  @!P3 IMAD.IADD R10, R10, 0x1, -R0.reuse ;  /* 0x000000010a0ab824 */ /* 0x100fe200078e0a00 */
[----:B------:R-:W-:Y:S01]  /*9590*/  STL [R1+0x614], R11 ;  /* 0x0006140b01007387 */ /* 0x000fe20000100800 */
[----:B------:R-:W-:Y:S01]  /*95a0*/  IMAD.MOV.U32 R22, RZ, RZ, R9 ;  /* 0x000000ffff167224 */ /* 0x000fe200078e0009 */
[----:B------:R-:W-:Y:S02]  /*95b0*/  IABS R9, R24 ;  /* 0x0000001800097213 */ /* 0x000fe40000000000 */
[----:B------:R1:W-:Y:S01]  /*95c0*/  STL [R1+0x618], R4 ;  /* 0x0006180401007387 */ /* 0x0003e20000100800 */
[----:B------:R-:W-:Y:S02]  /*95d0*/  @!P2 IMAD.IADD R6, R6, 0x1, -R0 ;  /* 0x000000010606a824 */ /* 0x000fe400078e0a00 */
[----:B0-----:R-:W-:-:S04]  /*95e0*/  IMAD.HI.U32 R5, R49, R9, RZ ;  /* 0x0000000931057227 */ /* 0x001fc800078e00ff */
[----:B-1----:R-:W-:-:S04]  /*95f0*/  IMAD.MOV.U32 R4, RZ, RZ, R10 ;  /* 0x000000ffff047224 */ /* 0x002fc800078e000a */
[----:B------:R-:W-:Y:S01]  /*9600*/  @!P1 IMAD.MOV R4, RZ, RZ, -R4 ;  /* 0x000000ffff049224 */ /* 0x000fe200078e0a04 */
[----:B------:R-:W-:Y:S01]  /*9610*/  ISETP.GE.AND P3, PT, R24, RZ, PT ;  /* 0x000000ff1800720c */ /* 0x000fe20003f66270 */
[----:B------:R-:W-:Y:S02]  /*9620*/  IMAD.MOV R5, RZ, RZ, -R5 ;  /* 0x000000ffff057224 */ /* 0x000fe400078e0a05 */
[----:B------:R-:W-:Y:S02]  /*9630*/  IMAD.MOV.U32 R24, RZ, RZ, R6 ;  /* 0x000000ffff187224 */ /* 0x000fe400078e0006 */
[----:B------:R-:W-:Y:S02]  /*9640*/  IMAD R9, R0, R5, R9 ;  /* 0x0000000500097224 */ /* 0x000fe400078e0209 */
[----:B------:R-:W-:Y:S01]  /*9650*/  @!P6 IMAD.MOV R24, RZ, RZ, -R24 ;  /* 0x000000ffff18e224 */ /* 0x000fe200078e0a18 */
[----:B------:R-:W-:Y:S01]  /*9660*/  ISETP.GE.AND P4, PT, R23, RZ, PT ;  /* 0x000000ff1700720c */ /* 0x000fe20003f86270 */
[----:B------:R-:W-:Y:S01]  /*9670*/  IMAD.MOV.U32 R23, RZ, RZ, R22 ;  /* 0x000000ffff177224 */ /* 0x000fe200078e0016 */
[----:B------:R-:W-:-:S02]  /*9680*/  IABS R10, R25 ;  /* 0x00000019000a7213 */ /* 0x000fc40000000000 */
[----:B------:R-:W-:Y:S01]  /*9690*/  IABS R11, R30 ;  /* 0x0000001e000b7213 */ /* 0x000fe20000000000 */
[----:B------:R0:W-:Y:S04]  /*96a0*/  STL [R1+0x620], R4 ;  /* 0x0006200401007387 */ /* 0x0001e80000100800 */
[----:B------:R-:W-:-:S04]  /*96b0*/  IMAD.HI.U32 R6, R49, R11, RZ ;  /* 0x0000000b31067227 */ /* 0x000fc800078e00ff */
[----:B------:R-:W-:Y:S01]  /*96c0*/  IMAD.MOV R6, RZ, RZ, -R6 ;  /* 0x000000ffff067224 */ /* 0x000fe200078e0a06 */
[----:B0-----:R-:W-:Y:S02]  /*96d0*/  IABS R4, R32 ;  /* 0x0000002000047213 */ /* 0x001fe40000000000 */
[----:B------:R-:W-:Y:S01]  /*96e0*/  ISETP.GE.AND P2, PT, R25, RZ, PT ;  /* 0x000000ff1900720c */ /* 0x000fe20003f46270 */
[----:B------:R-:W-:Y:S01]  /*96f0*/  IMAD R6, R0, R6, R11 ;  /* 0x0000000600067224 */ /* 0x000fe200078e020b */
[----:B------:R0:W-:Y:S01]  /*9700*/  STL [R1+0x624], R24 ;  /* 0x0006241801007387 */ /* 0x0001e20000100800 */
[----:B------:R-:W-:Y:S01]  /*9710*/  IABS R5, R31 ;  /* 0x0000001f00057213 */ /* 0x000fe20000000000 */
[----:B--2---:R-:W-:Y:S02]  /*9720*/  IMAD.MOV.U32 R21, RZ, RZ, R19 ;  /* 0x000000ffff157224 */ /* 0x004fe400078e0013 */
[----:B----4-:R-:W-:Y:S02]  /*9730*/  IMAD.MOV.U32 R19, RZ, RZ, R13 ;  /* 0x000000ffff137224 */ /* 0x010fe400078e000d */
[----:B---3--:R-:W-:-:S02]  /*9740*/  IMAD.MOV.U32 R13, RZ, RZ, R2 ;  /* 0x000000ffff0d7224 */ /* 0x008fc400078e0002 */
[----:B------:R-:W-:-:S04]  /*9750*/  IMAD.HI.U32 R2, R49, R7, RZ ;  /* 0x0000000731027227 */ /* 0x000fc800078e00ff */
[----:B------:R-:W-:-:S04]  /*9760*/  IMAD.MOV R2, RZ, RZ, -R2 ;  /* 0x000000ffff027224 */ /* 0x000fc800078e0a02 */
[----:B------:R-:W-:-:S05]  /*9770*/  IMAD R7, R0, R2, R7 ;  /* 0x0000000200077224 */ /* 0x000fca00078e0207 */
[----:B------:R-:W-:Y:S01]  /*9780*/  ISETP.GT.U32.AND P5, PT, R0, R7, PT ;  /* 0x000000070000720c */ /* 0x000fe20003fa4070 */
[----:B------:R-:W-:-:S04]  /*9790*/  IMAD.HI.U32 R2, R49, R8, RZ ;  /* 0x0000000831027227 */ /* 0x000fc800078e00ff */
[----:B------:R-:W-:-:S08]  /*97a0*/  IMAD.MOV R2, RZ, RZ, -R2 ;  /* 0x000000ffff027224 */ /* 0x000fd000078e0a02 */
[----:B------:R-:W-:-:S05]  /*97b0*/  @!P5 IMAD.IADD R7, R7, 0x1, -R0 ;  /* 0x000000010707d824 */ /* 0x000fca00078e0a00 */
[C---:B------:R-:W-:Y:S01]  /*97c0*/  ISETP.GT.U32.AND P1, PT, R0.reuse, R7, PT ;  /* 0x000000070000720c */ /* 0x040fe20003f24070 */
[----:B------:R-:W-:-:S05]  /*97d0*/  IMAD R8, R0, R2, R8 ;  /* 0x0000000200087224 */ /* 0x000fca00078e0208 */
[----:B------:R-:W-:-:S07]  /*97e0*/  ISETP.GT.U32.AND P6, PT, R0, R8, PT ;  /* 0x000000080000720c */ /* 0x000fce0003fc4070 */
[--C-:B------:R-:W-:Y:S01]  /*97f0*/  @!P1 IMAD.IADD R7, R7, 0x1, -R0.reuse ;  /* 0x0000000107079824 */ /* 0x100fe200078e0a00 */
[----:B------:R-:W-:Y:S01]  /*9800*/  ISETP.GT.U32.AND P1, PT, R0, R9, PT ;  /* 0x000000090000720c */ /* 0x000fe20003f24070 */
[----:B------:R-:W-:Y:S02]  /*9810*/  IMAD.MOV.U32 R22, RZ, RZ, R21 ;  /* 0x000000ffff167224 */ /* 0x000fe400078e0015 */
[----:B------:R-:W-:Y:S02]  /*9820*/  IMAD.MOV.U32 R21, RZ, RZ, R19 ;  /* 0x000000ffff157224 */ /* 0x000fe400078e0013 */
[----:B------:R-:W-:Y:S02]  /*9830*/  @!P6 IMAD.IADD R8, R8, 0x1, -R0 ;  /* 0x000000010808e824 */ /* 0x000fe400078e0a00 */
[----:B------:R-:W-:Y:S02]  /*9840*/  IMAD.MOV.U32 R19, RZ, RZ, R12 ;  /* 0x000000ffff137224 */ /* 0x000fe400078e000c */
[----:B------:R-:W-:Y:S01]  /*9850*/  IMAD.HI.U32 R12, R49, R10, RZ ;  /* 0x0000000a310c7227 */ /* 0x000fe200078e00ff */
[----:B------:R-:W-:-:S03]  /*9860*/  IABS R2, R33 ;  /* 0x0000002100027213 */ /* 0x000fc60000000000 */
[----:B------:R-:W-:Y:S01]  /*9870*/  @!P1 IMAD.IADD R9, R9, 0x1, -R0 ;  /* 0x0000000109099824 */ /* 0x000fe200078e0a00 */
[----:B------:R-:W-:Y:S01]  /*9880*/  ISETP.GT.U32.AND P1, PT, R0, R8, PT ;  /* 0x000000080000720c */ /* 0x000fe20003f24070 */
[----:B------:R-:W-:Y:S02]  /*9890*/  IMAD.MOV R12, RZ, RZ, -R12 ;  /* 0x000000ffff0c7224 */ /* 0x000fe400078e0a0c */
[----:B------:R-:W-:-:S04]  /*98a0*/  IMAD.HI.U32 R11, R49, R2, RZ ;  /* 0x00000002310b7227 */ /* 0x000fc800078e00ff */
[----:B------:R-:W-:Y:S02]  /*98b0*/  IMAD R10, R0, R12, R10 ;  /* 0x0000000c000a7224 */ /* 0x000fe400078e020a */
[----:B------:R-:W-:-:S04]  /*98c0*/  IMAD.HI.U32 R12, R49, R4, RZ ;  /* 0x00000004310c7227 */ /* 0x000fc800078e00ff */
[----:B------:R-:W-:Y:S02]  /*98d0*/  IMAD.MOV.U32 R25, RZ, RZ, R7 ;  /* 0x000000ffff197224 */ /* 0x000fe400078e0007 */
[----:B------:R-:W-:Y:S02]  /*98e0*/  IMAD.MOV R12, RZ, RZ, -R12 ;  /* 0x000000ffff0c7224 */ /* 0x000fe400078e0a0c */
[----:B------:R-:W-:Y:S02]  /*98f0*/  IMAD.MOV R11, RZ, RZ, -R11 ;  /* 0x000000ffff0b7224 */ /* 0x000fe400078e0a0b */
[----:B------:R-:W-:Y:S02]  /*9900*/  @!P0 IMAD.MOV R25, RZ, RZ, -R25 ;  /* 0x000000ffff198224 */ /* 0x000fe400078e0a19 */
[----:B------:R-:W-:Y:S01]  /*9910*/  @!P1 IMAD.IADD R8, R8, 0x1, -R0 ;  /* 0x0000000108089824 */ /* 0x000fe200078e0a00 */
[C---:B------:R-:W-:Y:S01]  /*9920*/  ISETP.GT.U32.AND P1, PT, R0.reuse, R6, PT ;  /* 0x000000060000720c */ /* 0x040fe20003f24070 */
[----:B0-----:R-:W-:Y:S01]  /*9930*/  IMAD.MOV.U32 R24, RZ, RZ, R22 ;  /* 0x000000ffff187224 */ /* 0x001fe200078e0016 */
[----:B------:R0:W-:Y:S01]  /*9940*/  STL [R1+0x628], R25 ;  /* 0x0006281901007387 */ /* 0x0001e20000100800 */
[C---:B------:R-:W-:Y:S01]  /*9950*/  IMAD R4, R0.reuse, R12, R4 ;  /* 0x0000000c00047224 */ /* 0x040fe200078e0204 */
[----:B------:R-:W-:Y:S01]  /*9960*/  IABS R12, R34 ;  /* 0x00000022000c7213 */ /* 0x000fe20000000000 */
[----:B------:R-:W-:Y:S01]  /*9970*/  IMAD R2, R0, R11, R2 ;  /* 0x0000000b00027224 */ /* 0x000fe200078e0202 */
[----:B------:R-:W-:-:S02]  /*9980*/  IABS R11, R35 ;  /* 0x00000023000b7213 */ /* 0x000fc40000000000 */
[----:B------:R-:W-:Y:S01]  /*9990*/  ISETP.GE.AND P5, PT, R30, RZ, PT ;  /* 0x000000ff1e00720c */ /* 0x000fe20003fa6270 */
[----:B------:R-:W-:Y:S02]  /*99a0*/  IMAD.MOV.U32 R30, RZ, RZ, R24 ;  /* 0x000000ffff1e7224 */ /* 0x000fe400078e0018 */
[----:B0-----:R-:W-:Y:S02]  /*99b0*/  IMAD.MOV.U32 R25, RZ, RZ, R59 ;  /* 0x000000ffff197224 */ /* 0x001fe400078e003b */
[----:B------:R-:W-:Y:S02]  /*99c0*/  IMAD.MOV.U32 R59, RZ, RZ, R8 ;  /* 0x000000ffff3b7224 */ /* 0x000fe400078e0008 */
[----:B------:R-:W-:Y:S02]  /*99d0*/  IMAD.MOV.U32 R24, RZ, RZ, R18 ;  /* 0x000000ffff187224 */ /* 0x000fe400078e0012 */
[----:B------:R-:W-:Y:S02]  /*99e0*/  IMAD.MOV.U32 R18, RZ, RZ, R14 ;  /* 0x000000ffff127224 */ /* 0x000fe400078e000e */
[----:B------:R-:W-:-:S04]  /*99f0*/  IMAD.HI.U32 R8, R49, R12, RZ ;  /* 0x0000000c31087227 */ /* 0x000fc800078e00ff */
[----:B------:R-:W-:-:S04]  /*9a00*/  IMAD.HI.U32 R14, R49, R11, RZ ;  /* 0x0000000b310e7227 */ /* 0x000fc800078e00ff */
[----:B------:R-:W-:Y:S02]  /*9a10*/  @!P4 IMAD.MOV R59, RZ, RZ, -R59 ;  /* 0x000000ffff3bc224 */ /* 0x000fe400078e0a3b */
[----:B------:R-:W-:Y:S02]  /*9a20*/  IMAD.MOV R8, RZ, RZ, -R8 ;  /* 0x000000ffff087224 */ /* 0x000fe400078e0a08 */
[----:B------:R-:W-:Y:S01]  /*9a30*/  IMAD.MOV R14, RZ, RZ, -R14 ;  /* 0x000000ffff0e7224 */ /* 0x000fe200078e0a0e */
[----:B------:R0:W-:Y:S01]  /*9a40*/  STL [R1+0x630], R59 ;  /* 0x0006303b01007387 */ /* 0x0001e20000100800 */
[----:B------:R-:W-:Y:S01]  /*9a50*/  @!P1 IMAD.IADD R6, R6, 0x1, -R0 ;  /* 0x0000000106069824 */ /* 0x000fe200078e0a00 */
[----:B------:R-:W-:Y:S01]  /*9a60*/  ISETP.GE.AND P1, PT, R31, RZ, PT ;  /* 0x000000ff1f00720c */ /* 0x000fe20003f26270 */
[C---:B------:R-:W-:Y:S02]  /*9a70*/  IMAD R8, R0.reuse, R8, R12 ;  /* 0x0000000800087224 */ /* 0x040fe400078e020c */
[C---:B------:R-:W-:Y:S01]  /*9a80*/  IMAD R11, R0.reuse, R14, R11 ;  /* 0x0000000e000b7224 */ /* 0x040fe200078e020b */
[----:B0-----:R-:W2:Y:S04]  /*9a90*/  LDL.LU R59, [R1+0x46b4] ;  /* 0x0046b400013b7983 */ /* 0x001ea80000300800 */
[----:B------:R-:W3:Y:S04]  /*9aa0*/  LDL.LU R31, [R1+0x58] ;  /* 0x00005800011f7983 */ /* 0x000ee80000300800 */
[----:B------:R-:W4:Y:S04]  /*9ab0*/  LDL.LU R12, [R1+0x50] ;  /* 0x00005000010c7983 */ /* 0x000f280000300800 */
[----:B------:R-:W2:Y:S01]  /*9ac0*/  LDL.LU R14, [R1+0x1c] ;  /* 0x00001c00010e7983 */ /* 0x000ea20000300800 */
[----:B------:R-:W-:Y:S01]  /*9ad0*/  ISETP.GT.U32.AND P6, PT, R0, R10, PT ;  /* 0x0000000a0000720c */ /* 0x000fe20003fc4070 */
[----:B------:R-:W-:-:S02]  /*9ae0*/  IMAD.MOV.U32 R22, RZ, RZ, R20 ;  /* 0x000000ffff167224 */ /* 0x000fc400078e0014 */
[----:B------:R-:W-:Y:S02]  /*9af0*/  IMAD.MOV.U32 R20, RZ, RZ, R13 ;  /* 0x000000ffff147224 */ /* 0x000fe400078e000d */
[----:B------:R-:W-:Y:S01]  /*9b00*/  IMAD.HI.U32 R13, R49, R5, RZ ;  /* 0x00000005310d7227 */ /* 0x000fe200078e00ff */
[----:B------:R-:W-:-:S03]  /*9b10*/  ISETP.GT.U32.AND P0, PT, R0, R9, PT ;  /* 0x000000090000720c */ /* 0x000fc60003f04070 */
[----:B------:R-:W-:-:S04]  /*9b20*/  IMAD.MOV R13, RZ, RZ, -R13 ;  /* 0x000000ffff0d7224 */ /* 0x000fc800078e0a0d */
[----:B------:R-:W-:Y:S02]  /*9b30*/  @!P6 IMAD.IADD R10, R10, 0x1, -R0 ;  /* 0x000000010a0ae824 */ /* 0x000fe400078e0a00 */
[----:B------:R-:W-:-:S03]  /*9b40*/  IMAD R5, R0, R13, R5 ;  /* 0x0000000d00057224 */ /* 0x000fc600078e0205 */
[C---:B------:R-:W-:Y:S02]  /*9b50*/  ISETP.GT.U32.AND P6, PT, R0.reuse, R10, PT ;  /* 0x0000000a0000720c */ /* 0x040fe40003fc4070 */
[C---:B------:R-:W-:Y:S01]  /*9b60*/  ISETP.GT.U32.AND P4, PT, R0.reuse, R5, PT ;  /* 0x000000050000720c */ /* 0x040fe20003f84070 */
[----:B------:R-:W-:Y:S01]  /*9b70*/  @!P0 IMAD.IADD R9, R9, 0x1, -R0 ;  /* 0x0000000109098824 */ /* 0x000fe200078e0a00 */
[----:B------:R-:W-:Y:S02]  /*9b80*/  ISETP.GT.U32.AND P0, PT, R0, R4, PT ;  /* 0x000000040000720c */ /* 0x000fe40003f04070 */
[----:B------:R-:W-:-:S07]  /*9b90*/  IABS R7, R36 ;  /* 0x0000002400077213 */ /* 0x000fce0000000000 */
[--C-:B------:R-:W-:Y:S01]  /*9ba0*/  @!P6 IMAD.IADD R10, R10, 0x1, -R0.reuse ;  /* 0x000000010a0ae824 */ /* 0x100fe200078e0a00 */
[C---:B------:R-:W-:Y:S01]  /*9bb0*/  ISETP.GT.U32.AND P6, PT, R0.reuse, R2, PT ;  /* 0x000000020000720c */ /* 0x040fe20003fc4070 */
[----:B------:R-:W-:Y:S01]  /*9bc0*/  @!P4 IMAD.IADD R5, R5, 0x1, -R0 ;  /* 0x000000010505c824 */ /* 0x000fe200078e0a00 */
[----:B------:R-:W-:Y:S01]  /*9bd0*/  ISETP.GT.U32.AND P4, PT, R0, R6, PT ;  /* 0x000000060000720c */ /* 0x000fe20003f84070 */
[----:B------:R-:W-:-:S04]  /*9be0*/  IMAD.HI.U32 R13, R49, R7, RZ ;  /* 0x00000007310d7227 */ /* 0x000fc800078e00ff */
[----:B------:R-:W-:Y:S01]  /*9bf0*/  @!P0 IMAD.IADD R4, R4, 0x1, -R0 ;  /* 0x0000000104048824 */ /* 0x000fe200078e0a00 */
[----:B------:R-:W-:Y:S01]  /*9c00*/  ISETP.GT.U32.AND P0, PT, R0, R5, PT ;  /* 0x000000050000720c */ /* 0x000fe20003f04070 */
[----:B------:R-:W-:-:S04]  /*9c10*/  IMAD.MOV R13, RZ, RZ, -R13 ;  /* 0x000000ffff0d7224 */ /* 0x000fc800078e0a0d */
[----:B------:R-:W-:Y:S02]  /*9c20*/  IMAD R7, R0, R13, R7 ;  /* 0x0000000d00077224 */ /* 0x000fe400078e0207 */
[--C-:B------:R-:W-:Y:S02]  /*9c30*/  @!P6 IMAD.IADD R2, R2, 0x1, -R0.reuse ;  /* 0x000000010202e824 */ /* 0x100fe400078e0a00 */
[----:B------:R-:W-:Y:S02]  /*9c40*/  @!P3 IMAD.MOV R9, RZ, RZ, -R9 ;  /* 0x000000ffff09b224 */ /* 0x000fe400078e0a09 */
[--C-:B------:R-:W-:Y:S01]  /*9c50*/  @!P4 IMAD.IADD R6, R6, 0x1, -R0.reuse ;  /* 0x000000010606c824 */ /* 0x100fe200078e0a00 */
[C---:B------:R-:W-:Y:S02]  /*9c60*/  ISETP.GT.U32.AND P3, PT, R0.reuse, R2, PT ;  /* 0x000000020000720c */ /* 0x040fe40003f64070 */
[----:B------:R-:W-:Y:S01]  /*9c70*/  ISETP.GT.U32.AND P4, PT, R0, R11, PT ;  /* 0x0000000b0000720c */ /* 0x000fe20003f84070 */
[--C-:B------:R-:W-:Y:S01]  /*9c80*/  @!P0 IMAD.IADD R5, R5, 0x1, -R0.reuse ;  /* 0x0000000105058824 */ /* 0x100fe200078e0a00 */
[----:B------:R-:W-:Y:S01]  /*9c90*/  ISETP.GE.AND P0, PT, R32, RZ, PT ;  /* 0x000000ff2000720c */ /* 0x000fe20003f06270 */
[----:B------:R-:W-:Y:S08]  /*9ca0*/  STL [R1+0x638], R9 ;  /* 0x0006380901007387 */ /* 0x000ff00000100800 */
[--C-:B------:R-:W-:Y:S01]  /*9cb0*/  @!P3 IMAD.IADD R2, R2, 0x1, -R0.reuse ;  /* 0x000000010202b824 */ /* 0x100fe200078e0a00 */
[----:B------:R-:W-:Y:S01]  /*9cc0*/  ISETP.GE.AND P3, PT, R33, RZ, PT ;  /* 0x000000ff2100720c */ /* 0x000fe20003f66270 */
[----:B------:R-:W-:Y:S01]  /*9cd0*/  @!P4 IMAD.IADD R11, R11, 0x1, -R0 ;  /* 0x000000010b0bc824 */ /* 0x000fe200078e0a00 */
[----:B------:R-:W-:Y:S01]  /*9ce0*/  ISETP.GE.AND P4, PT, R35, RZ, PT ;  /* 0x000000ff2300720c */ /* 0x000fe20003f86270 */
[----:B--2---:R-:W-:-:S02]  /*9cf0*/  IMAD.MOV.U32 R13, RZ, RZ, R14 ;  /* 0x000000ffff0d7224 */ /* 0x004fc400078e000e */
[----:B------:R-:W-:Y:S02]  /*9d00*/  IMAD.MOV.U32 R14, RZ, RZ, R21 ;  /* 0x000000ffff0e7224 */ /* 0x000fe400078e0015 */
[----:B-----5:R-:W-:Y:S02]  /*9d10*/  IMAD.MOV.U32 R21, RZ, RZ, R26 ;  /* 0x000000ffff157224 */ /* 0x020fe400078e001a */
[----:B------:R-:W-:Y:S02]  /*9d20*/  IMAD.MOV.U32 R26, RZ, RZ, R60 ;  /* 0x000000ffff1a7224 */ /* 0x000fe400078e003c */
[----:B------:R-:W-:Y:S01]  /*9d30*/  IMAD.MOV.U32 R60, RZ, RZ, R10 ;  /* 0x000000ffff3c7224 */ /* 0x000fe200078e000a */
[----:B------:R-:W-:Y:S01]  /*9d40*/  IABS R10, R37 ;  /* 0x00000025000a7213 */ /* 0x000fe20000000000 */
[----:B----4-:R-:W-:Y:S02]  /*9d50*/  IMAD.MOV.U32 R32, RZ, RZ, R12 ;  /* 0x000000ffff207224 */ /* 0x010fe400078e000c */
[----:B------:R-:W-:-:S02]  /*9d60*/  @!P2 IMAD.MOV R60, RZ, RZ, -R60 ;  /* 0x000000ffff3ca224 */ /* 0x000fc400078e0a3c */
[----:B------:R-:W-:-:S04]  /*9d70*/  IMAD.HI.U32 R12, R49, R10, RZ ;  /* 0x0000000a310c7227 */ /* 0x000fc800078e00ff */
[----:B------:R-:W-:Y:S01]  /*9d80*/  IMAD.MOV R12, RZ, RZ, -R12 ;  /* 0x000000ffff0c7224 */ /* 0x000fe200078e0a0c */
[----:B------:R0:W-:Y:S03]  /*9d90*/  STL [R1+0x63c], R60 ;  /* 0x00063c3c01007387 */ /* 0x0001e60000100800 */
[C---:B------:R-:W-:Y:S02]  /*9da0*/  IMAD R10, R0.reuse, R12, R10 ;  /* 0x0000000c000a7224 */ /* 0x040fe400078e020a */
[----:B------:R-:W-:Y:S02]  /*9db0*/  IMAD.MOV.U32 R12, RZ, RZ, R61 ;  /* 0x000000ffff0c7224 */ /* 0x000fe400078e003d */
[----:B------:R-:W-:Y:S01]  /*9dc0*/  IMAD.MOV.U32 R61, RZ, RZ, R6 ;  /* 0x000000ffff3d7224 */ /* 0x000fe200078e0006 */
[----:B0-----:R-:W2:Y:S04]  /*9dd0*/  LDL.LU R60, [R1+0x46b0] ;  /* 0x0046b000013c7983 */ /* 0x001ea80000300800 */
[----:B------:R-:W4:Y:S04]  /*9de0*/  LDL.LU R33, [R1+0x24] ;  /* 0x0000240001217983 */ /* 0x000f280000300800 */
[----:B------:R-:W5:Y:S04]  /*9df0*/  LDL.LU R35, [R1+0x4] ;  /* 0x0000040001237983 */ /* 0x000f680000300800 */
[----:B------:R-:W2:Y:S01]  /*9e00*/  LDL.LU R6, [R1+0x8] ;  /* 0x0000080001067983 */ /* 0x000ea20000300800 */
[----:B------:R-:W-:-:S02]  /*9e10*/  ISETP.GT.U32.AND P2, PT, R0, R8, PT ;  /* 0x000000080000720c */ /* 0x000fc40003f44070 */
[----:B------:R-:W-:Y:S01]  /*9e20*/  ISETP.GT.U32.AND P6, PT, R0, R4, PT ;  /* 0x000000040000720c */ /* 0x000fe20003fc4070 */
[----:B------:R-:W-:Y:S01]  /*9e30*/  @!P5 IMAD.MOV R61, RZ, RZ, -R61 ;  /* 0x000000ffff3dd224 */ /* 0x000fe200078e0a3d */
[----:B------:R-:W-:Y:S01]  /*9e40*/  IABS R9, R38 ;  /* 0x0000002600097213 */ /* 0x000fe20000000000 */
[----:B------:R-:W-:-:S08]  /*9e50*/  @!P1 IMAD.MOV R5, RZ, RZ, -R5 ;  /* 0x000000ffff059224 */ /* 0x000fd000078e0a05 */
[--C-:B------:R-:W-:Y:S01]  /*9e60*/  @!P2 IMAD.IADD R8, R8, 0x1, -R0.reuse ;  /* 0x000000010808a824 */ /* 0x100fe200078e0a00 */
[----:B------:R-:W-:Y:S01]  /*9e70*/  ISETP.GE.AND P2, PT, R34, RZ, PT ;  /* 0x000000ff2200720c */ /* 0x000fe20003f46270 */
[----:B------:R-:W-:Y:S01]  /*9e80*/  IMAD.MOV.U32 R34, RZ, RZ, R13 ;  /* 0x000000ffff227224 */ /* 0x000fe200078e000d */
[----:B------:R0:W-:Y:S01]  /*9e90*/  STL [R1+0x644], R61 ;  /* 0x0006443d01007387 */ /* 0x0001e20000100800 */
[----:B------:R-:W-:Y:S01]  /*9ea0*/  @!P6 IMAD.IADD R4, R4, 0x1, -R0 ;  /* 0x000000010404e824 */ /* 0x000fe200078e0a00 */
[C---:B------:R-:W-:Y:S01]  /*9eb0*/  ISETP.GT.U32.AND P5, PT, R0.reuse, R8, PT ;  /* 0x000000080000720c */ /* 0x040fe20003fa4070 */
[----:B------:R-:W-:Y:S01]  /*9ec0*/  IMAD.HI.U32 R13, R49, R9, RZ ;  /* 0x00000009310d7227 */ /* 0x000fe200078e00ff */
[----:B------:R-:W-:-:S03]  /*9ed0*/  ISETP.GT.U32.AND P6, PT, R0, R7, PT ;  /* 0x000000070000720c */ /* 0x000fc60003fc4070 */
[----:B------:R-:W-:Y:S01]  /*9ee0*/  IMAD.MOV R13, RZ, RZ, -R13 ;  /* 0x000000ffff0d7224 */ /* 0x000fe200078e0a0d */
[----:B0-----:R-:W3:Y:S04]  /*9ef0*/  LDL.LU R61, [R1+0x46ac] ;  /* 0x0046ac00013d7983 */ /* 0x001ee80000300800 */
[----:B------:R0:W-:Y:S01]  /*9f00*/  STL [R1+0x648], R5 ;  /* 0x0006480501007387 */ /* 0x0001e20000100800 */
[----:B------:R-:W-:Y:S02]  /*9f10*/  IMAD R9, R0, R13, R9 ;  /* 0x0000000d00097224 */ /* 0x000fe400078e0209 */
[----:B0-----:R-:W-:-:S04]  /*9f20*/  IMAD.MOV.U32 R5, RZ, RZ, R4 ;  /* 0x000000ffff057224 */ /* 0x001fc800078e0004 */
[----:B------:R-:W-:Y:S01]  /*9f30*/  @!P0 IMAD.MOV R5, RZ, RZ, -R5 ;  /* 0x000000ffff058224 */ /* 0x000fe200078e0a05 */
[C---:B------:R-:W-:Y:S01]  /*9f40*/  ISETP.GT.U32.AND P0, PT, R0.reuse, R10, PT ;  /* 0x0000000a0000720c */ /* 0x040fe20003f04070 */
[----:B------:R-:W-:Y:S01]  /*9f50*/  @!P3 IMAD.MOV R2, RZ, RZ, -R2 ;  /* 0x000000ffff02b224 */ /* 0x000fe200078e0a02 */
[----:B------:R-:W-:Y:S01]  /*9f60*/  ISETP.GT.U32.AND P1, PT, R0, R11, PT ;  /* 0x0000000b0000720c */ /* 0x000fe20003f24070 */
[--C-:B------:R-:W-:Y:S01]  /*9f70*/  @!P5 IMAD.IADD R8, R8, 0x1, -R0.reuse ;  /* 0x000000010808d824 */ /* 0x100fe200078e0a00 */
[----:B------:R-:W-:Y:S02]  /*9f80*/  IABS R4, R39 ;  /* 0x0000002700047213 */ /* 0x000fe40000000000 */
[C---:B------:R-:W-:Y:S01]  /*9f90*/  ISETP.GT.U32.AND P5, PT, R0.reuse, R9, PT ;  /* 0x000000090000720c */ /* 0x040fe20003fa4070 */
[--C-:B------:R-:W-:Y:S01]  /*9fa0*/  @!P6 IMAD.IADD R7, R7, 0x1, -R0.reuse ;  /* 0x000000010707e824 */ /* 0x100fe200078e0a00 */
[----:B------:R-:W-:Y:S04]  /*9fb0*/  STL [R1+0x64c], R5 ;  /* 0x00064c0501007387 */ /* 0x000fe80000100800 */
[----:B------:R0:W-:Y:S01]  /*9fc0*/  STL [R1+0x650], R2 ;  /* 0x0006500201007387 */ /* 0x0001e20000100800 */
[----:B------:R-:W-:Y:S01]  /*9fd0*/  ISETP.GT.U32.AND P6, PT, R0, R7, PT ;  /* 0x000000070000720c */ /* 0x000fe20003fc4070 */
[----:B------:R-:W-:Y:S01]  /*9fe0*/  @!P0 IMAD.IADD R10, R10, 0x1, -R0 ;  /* 0x000000010a0a8824 */ /* 0x000fe200078e0a00 */
[----:B------:R-:W-:Y:S01]  /*9ff0*/  ISETP.GE.AND P3, PT, R36, RZ, PT ;  /* 0x000000ff2400720c */ /* 0x000fe20003f66270 */
[----:B0-----:R-:W-:-:S04]  /*a000*/  IMAD.HI.U32 R2, R49, R4, RZ ;  /* 0x0000000431027227 */ /* 0x001fc800078e00ff */
[----:B------:R-:W-:Y:S02]  /*a010*/  IMAD.MOV R2, RZ, RZ, -R2 ;  /* 0x000000ffff027224 */ /* 0x000fe400078e0a02 */
[--C-:B------:R-:W-:Y:S02]  /*a020*/  @!P1 IMAD.IADD R11, R11, 0x1, -R0.reuse ;  /* 0x000000010b0b9824 */ /* 0x100fe400078e0a00 */
[----:B------:R-:W-:Y:S01]  /*a030*/  @!P5 IMAD.IADD R9, R9, 0x1, -R0 ;  /* 0x000000010909d824 */ /* 0x000fe200078e0a00 */
[C---:B------:R-:W-:Y:S01]  /*a040*/  ISETP.GT.U32.AND P5, PT, R0.reuse, R10, PT ;  /* 0x0000000a0000720c */ /* 0x040fe20003fa4070 */
[C---:B------:R-:W-:Y:S02]  /*a050*/  IMAD R4, R0.reuse, R2, R4 ;  /* 0x0000000200047224 */ /* 0x040fe400078e0204 */
[----:B------:R-:W-:Y:S02]  /*a060*/  @!P4 IMAD.MOV R11, RZ, RZ, -R11 ;  /* 0x000000ffff0bc224 */ /* 0x000fe400078e0a0b */
[----:B------:R-:W-:Y:S01]  /*a070*/  IMAD.MOV.U32 R36, RZ, RZ, R8 ;  /* 0x000000ffff247224 */ /* 0x000fe200078e0008 */
[C---:B------:R-:W-:Y:S01]  /*a080*/  ISETP.GT.U32.AND P4, PT, R0.reuse, R4, PT ;  /* 0x000000040000720c */ /* 0x040fe20003f84070 */
[----:B------:R-:W-:Y:S01]  /*a090*/  @!P6 IMAD.IADD R7, R7, 0x1, -R0 ;  /* 0x000000010707e824 */ /* 0x000fe200078e0a00 */
[----:B------:R-:W-:Y:S01]  /*a0a0*/  ISETP.GE.AND P1, PT, R37, RZ, PT ;  /* 0x000000ff2500720c */ /* 0x000fe20003f26270 */
[----:B------:R-:W-:Y:S01]  /*a0b0*/  @!P2 IMAD.MOV R36, RZ, RZ, -R36 ;  /* 0x000000ffff24a224 */ /* 0x000fe200078e0a24 */
[----:B------:R-:W-:Y:S01]  /*a0c0*/  ISETP.GT.U32.AND P2, PT, R0, R9, PT ;  /* 0x000000090000720c */ /* 0x000fe20003f44070 */
[----:B------:R-:W-:Y:S01]  /*a0d0*/  @!P3 IMAD.MOV R7, RZ, RZ, -R7 ;  /* 0x000000ffff07b224 */ /* 0x000fe200078e0a07 */
[----:B------:R-:W-:Y:S01]  /*a0e0*/  IABS R5, R40 ;  /* 0x0000002800057213 */ /* 0x000fe20000000000 */
[----:B------:R-:W-:Y:S01]  /*a0f0*/  @!P5 IMAD.IADD R10, R10, 0x1, -R0 ;  /* 0x000000010a0ad824 */ /* 0x000fe200078e0a00 */
[----:B------:R-:W-:Y:S01]  /*a100*/  STL [R1+0x658], R36 ;  /* 0x0006582401007387 */ /* 0x000fe20000100800 */
[----:B------:R-:W-:-:S03]  /*a110*/  ISETP.GE.AND P6, PT, R38, RZ, PT ;  /* 0x000000ff2600720c */ /* 0x000fc60003fc6270 */
[----:B------:R-:W-:Y:S01]  /*a120*/  STL [R1+0x65c], R11 ;  /* 0x00065c0b01007387 */ /* 0x000fe20000100800 */
[----:B------:R-:W-:-:S03]  /*a130*/  @!P4 IMAD.IADD R4, R4, 0x1, -R0 ;  /* 0x000000010404c824 */ /* 0x000fc600078e0a00 */
[----:B------:R0:W-:Y:S01]  /*a140*/  STL [R1+0x664], R7 ;  /* 0x0006640701007387 */ /* 0x0001e20000100800 */
[----:B------:R-:W-:-:S04]  /*a150*/  IMAD.HI.U32 R2, R49, R5, RZ ;  /* 0x0000000531027227 */ /* 0x000fc800078e00ff */
[----:B0-----:R-:W-:Y:S02]  /*a160*/  IMAD.MOV.U32 R7, RZ, RZ, R10 ;  /* 0x000000ffff077224 */ /* 0x001fe400078e000a */
[----:B------:R-:W-:Y:S02]  /*a170*/  IMAD.MOV R2, RZ, RZ, -R2 ;  /* 0x000000ffff027224 */ /* 0x000fe400078e0a02 */
[----:B------:R-:W-:Y:S01]  /*a180*/  @!P1 IMAD.MOV R7, RZ, RZ, -R7 ;  /* 0x000000ffff079224 */ /* 0x000fe200078e0a07 */
[C---:B------:R-:W-:Y:S01]  /*a190*/  ISETP.GT.U32.AND P1, PT, R0.reuse, R4, PT ;  /* 0x000000040000720c */ /* 0x040fe20003f24070 */
[----:B------:R-:W-:Y:S02]  /*a1a0*/  @!P2 IMAD.IADD R9, R9, 0x1, -R0 ;  /* 0x000000010909a824 */ /* 0x000fe400078e0a00 */
[----:B------:R-:W-:Y:S02]  /*a1b0*/  IMAD R5, R0, R2, R5 ;  /* 0x0000000200057224 */ /* 0x000fe400078e0205 */
[----:B------:R-:W-:Y:S01]  /*a1c0*/  IMAD.MOV.U32 R37, RZ, RZ, R9 ;  /* 0x000000ffff257224 */ /* 0x000fe200078e0009 */
[----:B------:R-:W-:-:S03]  /*a1d0*/  IABS R10, R42 ;  /* 0x0000002a000a7213 */ /* 0x000fc60000000000 */
[----:B------:R-:W-:Y:S01]  /*a1e0*/  @!P6 IMAD.MOV R37, RZ, RZ, -R37 ;  /* 0x000000ffff25e224 */ /* 0x000fe200078e0a25 */
[----:B------:R-:W-:Y:S01]  /*a1f0*/  ISETP.GT.U32.AND P6, PT, R0, R5, PT ;  /* 0x000000050000720c */ /* 0x000fe20003fc4070 */
[----:B------:R-:W-:Y:S02]  /*a200*/  IMAD.MOV.U32 R36, RZ, RZ, R12 ;  /* 0x000000ffff247224 */ /* 0x000fe400078e000c */
[----:B------:R-:W-:Y:S02]  /*a210*/  @!P1 IMAD.IADD R4, R4, 0x1, -R0 ;  /* 0x0000000104049824 */ /* 0x000fe400078e0a00 */
[----:B------:R-:W-:-:S04]  /*a220*/  IMAD.HI.U32 R12, R49, R10, RZ ;  /* 0x0000000a310c7227 */ /* 0x000fc800078e00ff */
[----:B------:R-:W-:Y:S01]  /*a230*/  IMAD.MOV R12, RZ, RZ, -R12 ;  /* 0x000000ffff0c7224 */ /* 0x000fe200078e0a0c */
[----:B------:R-:W-:-:S03]  /*a240*/  ISETP.GE.AND P0, PT, R39, RZ, PT ;  /* 0x000000ff2700720c */ /* 0x000fc60003f06270 */
[C---:B------:R-:W-:Y:S02]  /*a250*/  IMAD R10, R0.reuse, R12, R10 ;  /* 0x0000000c000a7224 */ /* 0x040fe400078e020a */
[----:B------:R-:W-:Y:S01]  /*a260*/  @!P6 IMAD.IADD R5, R5, 0x1, -R0 ;  /* 0x000000010505e824 */ /* 0x000fe200078e0a00 */
[----:B------:R-:W-:Y:S02]  /*a270*/  IABS R11, R43 ;  /* 0x0000002b000b7213 */ /* 0x000fe40000000000 */
[----:B------:R-:W-:Y:S01]  /*a280*/  ISETP.GT.U32.AND P6, PT, R0, R10, PT ;  /* 0x0000000a0000720c */ /* 0x000fe20003fc4070 */
[----:B------:R0:W-:Y:S02]  /*a290*/  STL [R1+0x668], R7 ;  /* 0x0006680701007387 */ /* 0x0001e40000100800 */
[----:B------:R-:W-:Y:S01]  /*a2a0*/  IMAD.HI.U32 R9, R49, R11, RZ ;  /* 0x0000000b31097227 */ /* 0x000fe200078e00ff */
[----:B------:R-:W-:Y:S01]  /*a2b0*/  ISETP.GE.AND P3, PT, R40, RZ, PT ;  /* 0x000000ff2800720c */ /* 0x000fe20003f66270 */
[----:B------:R1:W-:Y:S02]  /*a2c0*/  STL [R1+0x66c], R37 ;  /* 0x00066c2501007387 */ /* 0x0003e40000100800 */
[----:B------:R-:W-:-:S02]  /*a2d0*/  IMAD.MOV.U32 R38, RZ, RZ, R4 ;  /* 0x000000ffff267224 */ /* 0x000fc400078e0004 */
[----:B------:R-:W-:Y:S01]  /*a2e0*/  IMAD.MOV R9, RZ, RZ, -R9 ;  /* 0x000000ffff097224 */ /* 0x000fe200078e0a09 */
[----:B0-----:R-:W-:Y:S01]  /*a2f0*/  IABS R7, R45 ;  /* 0x0000002d00077213 */ /* 0x001fe20000000000 */
[----:B------:R-:W-:Y:S01]  /*a300*/  @!P0 IMAD.MOV R38, RZ, RZ, -R38 ;  /* 0x000000ffff268224 */ /* 0x000fe200078e0a26 */
[----:B------:R-:W-:Y:S01]  /*a310*/  IABS R2, R46 ;  /* 0x0000002e00027213 */ /* 0x000fe20000000000 */
[----:B------:R-:W-:Y:S02]  /*a320*/  IMAD R9, R0, R9, R11 ;  /* 0x0000000900097224 */ /* 0x000fe400078e020b */
[----:B------:R-:W-:-:S04]  /*a330*/  IMAD.HI.U32 R12, R49, R7, RZ ;  /* 0x00000007310c7227 */ /* 0x000fc800078e00ff */
[----:B------:R-:W-:Y:S02]  /*a340*/  @!P6 IMAD.IADD R10, R10, 0x1, -R0 ;  /* 0x000000010a0ae824 */ /* 0x000fe400078e0a00 */
[----:B------:R-:W-:Y:S02]  /*a350*/  IMAD.MOV R12, RZ, RZ, -R12 ;  /* 0x000000ffff0c7224 */ /* 0x000fe400078e0a0c */
[----:B------:R-:W-:Y:S01]  /*a360*/  IMAD.HI.U32 R11, R49, R2, RZ ;  /* 0x00000002310b7227 */ /* 0x000fe200078e00ff */
[----:B------:R-:W-:-:S03]  /*a370*/  ISETP.GT.U32.AND P6, PT, R0, R10, PT ;  /* 0x0000000a0000720c */ /* 0x000fc60003fc4070 */
[----:B------:R-:W-:Y:S01]  /*a380*/  IMAD R7, R0, R12, R7 ;  /* 0x0000000c00077224 */ /* 0x000fe200078e0207 */
[----:B------:R-:W-:Y:S01]  /*a390*/  IABS R12, R47 ;  /* 0x0000002f000c7213 */ /* 0x000fe20000000000 */
[----:B------:R-:W-:Y:S01]  /*a3a0*/  IMAD.MOV R11, RZ, RZ, -R11 ;  /* 0x000000ffff0b7224 */ /* 0x000fe200078e0a0b */
[----:B------:R-:W-:-:S03]  /*a3b0*/  ISETP.GE.AND P2, PT, R42, RZ, PT ;  /* 0x000000ff2a00720c */ /* 0x000fc60003f46270 */
[----:B------:R-:W-:Y:S01]  /*a3c0*/  IMAD R2, R0, R11, R2 ;  /* 0x0000000b00027224 */ /* 0x000fe200078e0202 */
[----:B------:R-:W-:-:S03]  /*a3d0*/  ISETP.GE.AND P5, PT, R41, RZ, PT ;  /* 0x000000ff2900720c */ /* 0x000fc60003fa6270 */
[----:B------:R-:W-:Y:S01]  /*a3e0*/  @!P6 IMAD.IADD R10, R10, 0x1, -R0 ;  /* 0x000000010a0ae824 */ /* 0x000fe200078e0a00 */
[----:B------:R-:W-:Y:S01]  /*a3f0*/  ISETP.GT.U32.AND P6, PT, R0, R2, PT ;  /* 0x000000020000720c */ /* 0x000fe20003fc4070 */
[----:B------:R0:W-:Y:S01]  /*a400*/  STL [R1+0x674], R38 ;  /* 0x0006742601007387 */ /* 0x0001e20000100800 */
[----:B------:R-:W-:Y:S02]  /*a410*/  IABS R11, R48 ;  /* 0x00000030000b7213 */ /* 0x000fe40000000000 */
[----:B------:R-:W-:Y:S02]  /*a420*/  ISETP.GE.AND P4, PT, R43, RZ, PT ;  /* 0x000000ff2b00720c */ /* 0x000fe40003f86270 */
[----:B------:R-:W-:-:S07]  /*a430*/  IABS R4, R50 ;  /* 0x0000003200047213 */ /* 0x000fce0000000000 */
[----:B------:R-:W-:Y:S02]  /*a440*/  @!P6 IMAD.IADD R2, R2, 0x1, -R0 ;  /* 0x000000010202e824 */ /* 0x000fe400078e0a00 */
[----:B--2---:R-:W-:Y:S01]  /*a450*/  IMAD.MOV.U32 R13, RZ, RZ, R6 ;  /* 0x000000ffff0d7224 */ /* 0x004fe200078e0006 */
[----:B------:R-:W-:-:S05]  /*a460*/  IABS R6, R41 ;  /* 0x0000002900067213 */ /* 0x000fca0000000000 */
[----:B------:R-:W-:-:S04]  /*a470*/  IMAD.HI.U32 R8, R49, R6, RZ ;  /* 0x0000000631087227 */ /* 0x000fc800078e00ff */
[----:B------:R-:W-:-:S04]  /*a480*/  IMAD.MOV R8, RZ, RZ, -R8 ;  /* 0x000000ffff087224 */ /* 0x000fc800078e0a08 */
[----:B------:R-:W-:-:S05]  /*a490*/  IMAD R6, R0, R8, R6 ;  /* 0x0000000800067224 */ /* 0x000fca00078e0206 */
[----:B------:R-:W-:Y:S02]  /*a4a0*/  ISETP.GT.U32.AND P1, PT, R0, R6, PT ;  /* 0x000000060000720c */ /* 0x000fe40003f24070 */
[----:B------:R-:W-:Y:S01]  /*a4b0*/  IABS R8, R44 ;  /* 0x0000002c00087213 */ /* 0x000fe20000000000 */
[----:B-1----:R-:W-:-:S10]  /*a4c0*/  IMAD.MOV.U32 R37, RZ, RZ, R13 ;  /* 0x000000ffff257224 */ /* 0x002fd400078e000d */
[----:B------:R-:W-:Y:S01]  /*a4d0*/  @!P1 IMAD.IADD R6, R6, 0x1, -R0 ;  /* 0x0000000106069824 */ /* 0x000fe200078e0a00 */
[----:B------:R-:W-:Y:S01]  /*a4e0*/  ISETP.GT.U32.AND P1, PT, R0, R5, PT ;  /* 0x000000050000720c */ /* 0x000fe20003f24070 */
[----:B------:R-:W-:-:S03]  /*a4f0*/  IMAD.HI.U32 R13, R49, R8, RZ ;  /* 0x00000008310d7227 */ /* 0x000fc600078e00ff */
[----:B------:R-:W-:Y:S01]  /*a500*/  ISETP.GT.U32.AND P0, PT, R0, R6, PT ;  /* 0x000000060000720c */ /* 0x000fe20003f04070 */
[----:B------:R-:W-:-:S04]  /*a510*/  IMAD.MOV R13, RZ, RZ, -R13 ;  /* 0x000000ffff0d7224 */ /* 0x000fc800078e0a0d */
[----:B------:R-:W-:-:S04]  /*a520*/  IMAD R8, R0, R13, R8 ;  /* 0x0000000d00087224 */ /* 0x000fc800078e0208 */
[----:B------:R-:W-:Y:S01]  /*a530*/  @!P1 IMAD.IADD R5, R5, 0x1, -R0 ;  /* 0x0000000105059824 */ /* 0x000fe200078e0a00 */
[----:B------:R-:W-:-:S03]  /*a540*/  ISETP.GT.U32.AND P1, PT, R0, R9, PT ;  /* 0x000000090000720c */ /* 0x000fc60003f24070 */
[----:B------:R-:W-:-:S04]  /*a550*/  IMAD.MOV.U32 R39, RZ, RZ, R5 ;  /* 0x000000ffff277224 */ /* 0x000fc800078e0005 */
[----:B------:R-:W-:Y:S01]  /*a560*/  @!P3 IMAD.MOV R39, RZ, RZ, -R39 ;  /* 0x000000ffff27b224 */ /* 0x000fe200078e0a27 */
[----:B------:R-:W-:Y:S01]  /*a570*/  ISETP.GT.U32.AND P3, PT, R0, R8, PT ;  /* 0x000000080000720c */ /* 0x000fe20003f64070 */
[----:B------:R-:W-:Y:S01]  /*a580*/  @!P0 IMAD.IADD R6, R6, 0x1, -R0 ;  /* 0x0000000106068824 */ /* 0x000fe200078e0a00 */
[----:B------:R-:W-:Y:S01]  /*a590*/  ISETP.GT.U32.AND P0, PT, R0, R7, PT ;  /* 0x000000070000720c */ /* 0x000fe20003f04070 */
[----:B------:R-:W-:-:S04]  /*a5a0*/  IMAD.HI.U32 R5, R49, R12, RZ ;  /* 0x0000000c31057227 */ /* 0x000fc800078e00ff */
[----:B------:R-:W-:Y:S02]  /*a5b0*/  IMAD.MOV R5, RZ, RZ, -R5 ;  /* 0x000000ffff057224 */ /* 0x000fe400078e0a05 */
[----:B------:R-:W-:Y:S02]  /*a5c0*/  @!P1 IMAD.IADD R9, R9, 0x1, -R0 ;  /* 0x0000000109099824 */ /* 0x000fe400078e0a00 */
[----:B------:R-:W-:Y:S02]  /*a5d0*/  IMAD R5, R0, R5, R12 ;  /* 0x0000000500057224 */ /* 0x000fe400078e020c */
[----:B------:R-:W-:Y:S01]  /*a5e0*/  @!P3 IMAD.IADD R8, R8, 0x1, -R0 ;  /* 0x000000010808b824 */ /* 0x000fe200078e0a00 */
[C---:B------:R-:W-:Y:S01]  /*a5f0*/  ISETP.GT.U32.AND P3, PT, R0.reuse, R9, PT ;  /* 0x000000090000720c */ /* 0x040fe20003f64070 */
[----:B------:R-:W-:Y:S02]  /*a600*/  IMAD.MOV.U32 R12, RZ, RZ, R10 ;  /* 0x000000ffff0c7224 */ /* 0x000fe400078e000a */
[----:B------:R-:W-:Y:S01]  /*a610*/  @!P0 IMAD.IADD R7, R7, 0x1, -R0 ;  /* 0x0000000107078824 */ /* 0x000fe200078e0a00 */
[C---:B------:R-:W-:Y:S01]  /*a620*/  ISETP.GT.U32.AND P0, PT, R0.reuse, R8, PT ;  /* 0x000000080000720c */ /* 0x040fe20003f04070 */
[----:B------:R-:W-:Y:S01]  /*a630*/  @!P2 IMAD.MOV R12, RZ, RZ, -R12 ;  /* 0x000000ffff0ca224 */ /* 0x000fe200078e0a0c */
[C---:B------:R-:W-:Y:S01]  /*a640*/  ISETP.GT.U32.AND P2, PT, R0.reuse, R5, PT ;  /* 0x000000050000720c */ /* 0x040fe20003f44070 */
[----:B------:R1:W-:Y:S01]  /*a650*/  STL [R1+0x678], R39 ;  /* 0x0006782701007387 */ /* 0x0003e20000100800 */
[----:B0-----:R-:W-:Y:S01]  /*a660*/  IMAD.MOV.U32 R38, RZ, RZ, R37 ;  /* 0x000000ffff267224 */ /* 0x001fe200078e0025 */
[----:B------:R-:W-:Y:S01]  /*a670*/  ISETP.GT.U32.AND P6, PT, R0, R7, PT ;  /* 0x000000070000720c */ /* 0x000fe20003fc4070 */
[----:B------:R-:W-:-:S02]  /*a680*/  IMAD.MOV.U32 R37, RZ, RZ, R36 ;  /* 0x000000ffff257224 */ /* 0x000fc400078e0024 */
[----:B------:R-:W-:Y:S02]  /*a690*/  IMAD.MOV.U32 R36, RZ, RZ, R14 ;  /* 0x000000ffff247224 */ /* 0x000fe400078e000e */
[----:B-1----:R-:W-:Y:S02]  /*a6a0*/  IMAD.MOV.U32 R39, RZ, RZ, R6 ;  /* 0x000000ffff277224 */ /* 0x002fe400078e0006 */
[----:B------:R-:W-:Y:S01]  /*a6b0*/  IMAD.HI.U32 R14, R49, R11, RZ ;  /* 0x0000000b310e7227 */ /* 0x000fe200078e00ff */
[----:B------:R-:W-:-:S03]  /*a6c0*/  IABS R10, R51 ;  /* 0x00000033000a7213 */ /* 0x000fc60000000000 */
[----:B------:R-:W-:Y:S02]  /*a6d0*/  @!P5 IMAD.MOV R39, RZ, RZ, -R39 ;  /* 0x000000ffff27d224 */ /* 0x000fe400078e0a27 */
[----:B------:R-:W-:-:S04]  /*a6e0*/  IMAD.HI.U32 R13, R49, R4, RZ ;  /* 0x00000004310d7227 */ /* 0x000fc800078e00ff */
[----:B------:R-:W-:Y:S01]  /*a6f0*/  @!P3 IMAD.IADD R9, R9, 0x1, -R0 ;  /* 0x000000010909b824 */ /* 0x000fe200078e0a00 */
[----:B------:R0:W-:Y:S01]  /*a700*/  STL [R1+0x680], R39 ;  /* 0x0006802701007387 */ /* 0x0001e20000100800 */
[----:B------:R-:W-:Y:S01]  /*a710*/  IMAD.MOV R14, RZ, RZ, -R14 ;  /* 0x000000ffff0e7224 */ /* 0x000fe200078e0a0e */
[----:B------:R-:W-:Y:S01]  /*a720*/  IABS R6, R58 ;  /* 0x0000003a00067213 */ /* 0x000fe20000000000 */
[----:B------:R-:W-:Y:S01]  /*a730*/  IMAD.MOV R13, RZ, RZ, -R13 ;  /* 0x000000ffff0d7224 */ /* 0x000fe200078e0a0d */
[----:B------:R1:W-:Y:S01]  /*a740*/  STL [R1+0x684], R12 ;  /* 0x0006840c01007387 */ /* 0x0003e20000100800 */
[--C-:B------:R-:W-:Y:S01]  /*a750*/  @!P0 IMAD.IADD R8, R8, 0x1, -R0.reuse ;  /* 0x0000000108088824 */ /* 0x100fe200078e0a00 */
[----:B------:R-:W-:Y:S01]  /*a760*/  ISETP.GE.AND P0, PT, R45, RZ, PT ;  /* 0x000000ff2d00720c */ /* 0x000fe20003f06270 */
[----:B------:R-:W-:Y:S02]  /*a770*/  @!P2 IMAD.IADD R5, R5, 0x1, -R0 ;  /* 0x000000010505a824 */ /* 0x000fe400078e0a00 */
[----:B0-----:R-:W-:Y:S01]  /*a780*/  IMAD.MOV.U32 R39, RZ, RZ, R9 ;  /* 0x000000ffff277224 */ /* 0x001fe200078e0009 */
[C---:B------:R-:W-:Y:S01]  /*a790*/  ISETP.GT.U32.AND P5, PT, R0.reuse, R2, PT ;  /* 0x000000020000720c */ /* 0x040fe20003fa4070 */
[----:B------:R-:W-:-:S02]  /*a7a0*/  IMAD R11, R0, R14, R11 ;  /* 0x0000000e000b7224 */ /* 0x000fc400078e020b */
[----:B-1----:R-:W-:-:S04]  /*a7b0*/  IMAD.HI.U32 R12, R49, R10, RZ ;  /* 0x0000000a310c7227 */ /* 0x002fc800078e00ff */
[C---:B------:R-:W-:Y:S02]  /*a7c0*/  IMAD R4, R0.reuse, R13, R4 ;  /* 0x0000000d00047224 */ /* 0x040fe400078e0204 */
[----:B------:R-:W-:Y:S01]  /*a7d0*/  @!P4 IMAD.MOV R39, RZ, RZ, -R39 ;  /* 0x000000ffff27c224 */ /* 0x000fe200078e0a27 */
[C---:B------:R-:W-:Y:S01]  /*a7e0*/  ISETP.GT.U32.AND P4, PT, R0.reuse, R5, PT ;  /* 0x000000050000720c */ /* 0x040fe20003f84070 */
[----:B------:R-:W-:Y:S02]  /*a7f0*/  @!P6 IMAD.IADD R7, R7, 0x1, -R0 ;  /* 0x000000010707e824 */ /* 0x000fe400078e0a00 */
[----:B------:R-:W-:Y:S02]  /*a800*/  IMAD.MOV R12, RZ, RZ, -R12 ;  /* 0x000000ffff0c7224 */ /* 0x000fe400078e0a0c */
[----:B------:R-:W-:Y:S01]  /*a810*/  IMAD.HI.U32 R13, R49, R6, RZ ;  /* 0x00000006310d7227 */ /* 0x000fe200078e00ff */
[C---:B------:R-:W-:Y:S02]  /*a820*/  ISETP.GT.U32.AND P3, PT, R0.reuse, R11, PT ;  /* 0x0000000b0000720c */ /* 0x040fe40003f64070 */
[----:B------:R-:W-:Y:S01]  /*a830*/  ISETP.GT.U32.AND P6, PT, R0, R4, PT ;  /* 0x000000040000720c */ /* 0x000fe20003fc4070 */
[----:B------:R-:W-:-:S02]  /*a840*/  IMAD.MOV.U32 R14, RZ, RZ, R8 ;  /* 0x000000ffff0e7224 */ /* 0x000fc400078e0008 */
[----:B------:R-:W-:Y:S02]  /*a850*/  IMAD R10, R0, R12, R10 ;  /* 0x0000000c000a7224 */ /* 0x000fe400078e020a */
[----:B------:R-:W-:Y:S02]  /*a860*/  IMAD.MOV R13, RZ, RZ, -R13 ;  /* 0x000000ffff0d7224 */ /* 0x000fe400078e0a0d */
[----:B------:R-:W-:Y:S01]  /*a870*/  IMAD.MOV.U32 R8, RZ, RZ, R7 ;  /* 0x000000ffff087224 */ /* 0x000fe200078e0007 */
[----:B------:R-:W-:Y:S01]  /*a880*/  ISETP.GE.AND P1, PT, R44, RZ, PT ;  /* 0x000000ff2c00720c */ /* 0x000fe20003f26270 */
[C---:B------:R-:W-:Y:S02]  /*a890*/  IMAD R6, R0.reuse, R13, R6 ;  /* 0x0000000d00067224 */ /* 0x040fe400078e0206 */
[----:B------:R-:W-:Y:S01]  /*a8a0*/  @!P0 IMAD.MOV R8, RZ, RZ, -R8 ;  /* 0x000000ffff088224 */ /* 0x000fe200078e0a08 */
[----:B------:R-:W-:Y:S01]  /*a8b0*/  ISETP.GT.U32.AND P0, PT, R0, R10, PT ;  /* 0x0000000a0000720c */ /* 0x000fe20003f04070 */
[--C-:B------:R-:W-:Y:S01]  /*a8c0*/  @!P5 IMAD.IADD R2, R2, 0x1, -R0.reuse ;  /* 0x000000010202d824 */ /* 0x100fe200078e0a00 */
[----:B------:R-:W-:Y:S01]  /*a8d0*/  ISETP.GE.AND P5, PT, R46, RZ, PT ;  /* 0x000000ff2e00720c */ /* 0x000fe20003fa6270 */
[--C-:B------:R-:W-:Y:S01]  /*a8e0*/  @!P4 IMAD.IADD R5, R5, 0x1, -R0.reuse ;  /* 0x000000010505c824 */ /* 0x100fe200078e0a00 */
[----:B------:R-:W-:Y:S01]  /*a8f0*/  ISETP.GT.U32.AND P4, PT, R0, R6, PT ;  /* 0x000000060000720c */ /* 0x000fe20003f84070 */
[--C-:B------:R-:W-:Y:S01]  /*a900*/  @!P3 IMAD.IADD R11, R11, 0x1, -R0.reuse ;  /* 0x000000010b0bb824 */ /* 0x100fe200078e0a00 */
[----:B------:R-:W-:Y:S01]  /*a910*/  ISETP.GE.AND P2, PT, R47, RZ, PT ;  /* 0x000000ff2f00720c */ /* 0x000fe20003f46270 */
[----:B------:R-:W-:-:S02]  /*a920*/  @!P6 IMAD.IADD R4, R4, 0x1, -R0 ;  /* 0x000000010404e824 */ /* 0x000fc400078e0a00 */
[----:B------:R-:W-:Y:S01]  /*a930*/  @!P1 IMAD.MOV R14, RZ, RZ, -R14 ;  /* 0x000000ffff0e9224 */ /* 0x000fe200078e0a0e */
[C---:B------:R-:W-:Y:S02]  /*a940*/  ISETP.GT.U32.AND P1, PT, R0.reuse, R11, PT ;  /* 0x0000000b0000720c */ /* 0x040fe40003f24070 */
[----:B------:R-:W-:Y:S01]  /*a950*/  ISETP.GT.U32.AND P6, PT, R0, R4, PT ;  /* 0x000000040000720c */ /* 0x000fe20003fc4070 */
[----:B------:R-:W-:Y:S01]  /*a960*/  @!P0 IMAD.IADD R10, R10, 0x1, -R0 ;  /* 0x000000010a0a8824 */ /* 0x000fe200078e0a00 */
[----:B------:R-:W-:Y:S01]  /*a970*/  ISETP.GE.AND P3, PT, R48, RZ, PT ;  /* 0x000000ff3000720c */ /* 0x000fe20003f66270 */
[----:B------:R-:W-:Y:S01]  /*a980*/  @!P5 IMAD.MOV R2, RZ, RZ, -R2 ;  /* 0x000000ffff02d224 */ /* 0x000fe200078e0a02 */
[----:B------:R-:W-:Y:S01]  /*a990*/  ISETP.GE.AND P5, PT, R50, RZ, PT ;  /* 0x000000ff3200720c */ /* 0x000fe20003fa6270 */
[----:B------:R-:W-:Y:S02]  /*a9a0*/  IMAD.MOV.U32 R12, RZ, RZ, R5 ;  /* 0x000000ffff0c7224 */ /* 0x000fe400078e0005 */
[----:B------:R-:W-:Y:S01]  /*a9b0*/  @!P4 IMAD.IADD R6, R6, 0x1, -R0 ;  /* 0x000000010606c824 */ /* 0x000fe200078e0a00 */
[----:B------:R-:W-:Y:S01]  /*a9c0*/  ISETP.GT.U32.AND P4, PT, R0, R10, PT ;  /* 0x0000000a0000720c */ /* 0x000fe20003f84070 */
[----:B------:R-:W-:-:S03]  /*a9d0*/  @!P2 IMAD.MOV R12, RZ, RZ, -R12 ;  /* 0x000000ffff0ca224 */ /* 0x000fc600078e0a0c */
[----:B------:R-:W-:Y:S01]  /*a9e0*/  ISETP.GT.U32.AND P2, PT, R0, R6, PT ;  /* 0x000000060000720c */ /* 0x000fe20003f44070 */
[--C-:B------:R-:W-:Y:S01]  /*a9f0*/  @!P1 IMAD.IADD R11, R11, 0x1, -R0.reuse ;  /* 0x000000010b0b9824 */ /* 0x100fe200078e0a00 */
[----:B------:R0:W-:Y:S01]  /*aa00*/  STL [R1+0x68c], R39 ;  /* 0x00068c2701007387 */ /* 0x0001e20000100800 */
[----:B------:R-:W-:Y:S01]  /*aa10*/  @!P6 IMAD.IADD R4, R4, 0x1, -R0 ;  /* 0x000000010404e824 */ /* 0x000fe200078e0a00 */
[----:B------:R-:W-:Y:S01]  /*aa20*/  ISETP.GE.AND P1, PT, R51, RZ, PT ;  /* 0x000000ff3300720c */ /* 0x000fe20003f26270 */
[----:B------:R-:W-:Y:S01]  /*aa30*/  IMAD.MOV.U32 R41, RZ, RZ, R37 ;  /* 0x000000ffff297224 */ /* 0x000fe200078e0025 */
[----:B------:R-:W-:Y:S01]  /*aa40*/  STL [R1+0x690], R14 ;  /* 0x0006900e01007387 */ /* 0x000fe20000100800 */
[----:B-----5:R-:W-:Y:S02]  /*aa50*/  IMAD.MOV.U32 R37, RZ, RZ, R35 ;  /* 0x000000ffff257224 */ /* 0x020fe400078e0023 */
[----:B------:R-:W-:Y:S01]  /*aa60*/  @!P3 IMAD.MOV R11, RZ, RZ, -R11 ;  /* 0x000000ffff0bb224 */ /* 0x000fe200078e0a0b */
[----:B------:R-:W-:Y:S01]  /*aa70*/  STL [R1+0x694], R8 ;  /* 0x0006940801007387 */ /* 0x000fe20000100800 */
[----:B0-----:R-:W-:-:S02]  /*aa80*/  IMAD.MOV.U32 R39, RZ, RZ, R38 ;  /* 0x000000ffff277224 */ /* 0x001fc400078e0026 */
[----:B------:R-:W-:Y:S01]  /*aa90*/  IMAD.MOV.U32 R38, RZ, RZ, R36 ;  /* 0x000000ffff267224 */ /* 0x000fe200078e0024 */
[----:B------:R-:W-:Y:S01]  /*aaa0*/  STL [R1+0x698], R2 ;  /* 0x0006980201007387 */ /* 0x000fe20000100800 */
[----:B------:R-:W-:Y:S02]  /*aab0*/  IMAD.MOV.U32 R36, RZ, RZ, R34 ;  /* 0x000000ffff247224 */ /* 0x000fe400078e0022 */
[----:B----4-:R-:W-:Y:S01]  /*aac0*/  IMAD.MOV.U32 R35, RZ, RZ, R33 ;  /* 0x000000ffff237224 */ /* 0x010fe200078e0021 */
[----:B------:R-:W-:Y:S01]  /*aad0*/  STL [R1+0x6a0], R12 ;  /* 0x0006a00c01007387 */ /* 0x000fe20000100800 */
[----:B------:R-:W-:Y:S02]  /*aae0*/  IMAD.MOV.U32 R34, RZ, RZ, R24 ;  /* 0x000000ffff227224 */ /* 0x000fe400078e0018 */
[----:B------:R-:W-:Y:S01]  /*aaf0*/  @!P5 IMAD.MOV R4, RZ, RZ, -R4 ;  /* 0x000000ffff04d224 */ /* 0x000fe200078e0a04 */
[----:B------:R-:W2:Y:S01]  /*ab00*/  LDL.LU R24, [R1+0x6c] ;  /* 0x00006c0001187983 */ /* 0x000ea20000300800 */
[----:B------:R-:W-:-:S02]  /*ab10*/  IMAD.MOV.U32 R33, RZ, RZ, R52 ;  /* 0x000000ffff217224 */ /* 0x000fc400078e0034 */
[----:B------:R-:W-:Y:S01]  /*ab20*/  IMAD.MOV.U32 R40, RZ, RZ, R38 ;  /* 0x000000ffff287224 */ /* 0x000fe200078e0026 */
[----:B------:R-:W4:Y:S01]  /*ab30*/  LDL.LU R52, [R1+0x144] ;  /* 0x0001440001347983 */ /* 0x000f220000300800 */
[----:B------:R-:W-:Y:S02]  /*ab40*/  @!P4 IMAD.IADD R10, R10, 0x1, -R0 ;  /* 0x000000010a0ac824 */ /* 0x000fe400078e0a00 */
[----:B------:R-:W-:Y:S01]  /*ab50*/  IMAD.MOV.U32 R38, RZ, RZ, R37 ;  /* 0x000000ffff267224 */ /* 0x000fe200078e0025 */
[----:B------:R-:W5:Y:S01]  /*ab60*/  LDL.LU R46, [R1+0xc] ;  /* 0x00000c00012e7983 */ /* 0x000f620000300800 */
[----:B------:R-:W-:-:S03]  /*ab70*/  IMAD.MOV.U32 R37, RZ, RZ, R36 ;  /* 0x000000ffff257224 */ /* 0x000fc600078e0024 */
[----:B------:R-:W-:Y:S01]  /*ab80*/  STL [R1+0x6a4], R11 ;  /* 0x0006a40b01007387 */ /* 0x000fe20000100800 */
[----:B------:R-:W-:Y:S02]  /*ab90*/  IMAD.MOV.U32 R36, RZ, RZ, R35 ;  /* 0x000000ffff247224 */ /* 0x000fe400078e0023 */
[----:B------:R-:W-:Y:S01]  /*aba0*/  @!P2 IMAD.IADD R6, R6, 0x1, -R0 ;  /* 0x000000010606a824 */ /* 0x000fe200078e0a00 */
[----:B------:R0:W-:Y:S01]  /*abb0*/  STL [R1+0x6a8], R4 ;  /* 0x0006a80401007387 */ /* 0x0001e20000100800 */
[----:B------:R-:W-:Y:S01]  /*abc0*/  IMAD.MOV.U32 R35, RZ, RZ, R34 ;  /* 0x000000ffff237224 */ /* 0x000fe200078e0022 */
[----:B------:R-:W-:Y:S01]  /*abd0*/  ISETP.GE.AND P2, PT, R40, RZ, PT ;  /* 0x000000ff2800720c */ /* 0x000fe20003f46270 */
[----:B------:R-:W-:Y:S02]  /*abe0*/  IMAD.MOV.U32 R34, RZ, RZ, R33 ;  /* 0x000000ffff227224 */ /* 0x000fe400078e0021 */
[----:B------:R-:W-:Y:S02]  /*abf0*/  IMAD.MOV.U32 R33, RZ, RZ, R32 ;  /* 0x000000ffff217224 */ /* 0x000fe400078e0020 */
[----:B0-----:R-:W-:Y:S01]  /*ac00*/  IMAD.MOV.U32 R4, RZ, RZ, R10 ;  /* 0x000000ffff047224 */ /* 0x001fe200078e000a */
[----:B------:R-:W-:Y:S01]  /*ac10*/  IABS R10, R40 ;  /* 0x00000028000a7213 */ /* 0x000fe20000000000 */
[----:B------:R-:W-:-:S02]  /*ac20*/  IMAD.MOV.U32 R40, RZ, RZ, R38 ;  /* 0x000000ffff287224 */ /* 0x000fc400078e0026 */
[----:B------:R-:W-:Y:S02]  /*ac30*/  IMAD.MOV.U32 R38, RZ, RZ, R37 ;  /* 0x000000ffff267224 */ /* 0x000fe400078e0025 */
[----:B------:R-:W-:Y:S02]  /*ac40*/  IMAD.MOV.U32 R32, RZ, RZ, R21 ;  /* 0x000000ffff207224 */ /* 0x000fe400078e0015 */
[----:B------:R-:W-:Y:S02]  /*ac50*/  @!P1 IMAD.MOV R4, RZ, RZ, -R4 ;  /* 0x000000ffff049224 */ /* 0x000fe400078e0a04 */
[----:B------:R-:W-:Y:S02]  /*ac60*/  IMAD.MOV.U32 R37, RZ, RZ, R36 ;  /* 0x000000ffff257224 */ /* 0x000fe400078e0024 */
[----:B------:R-:W-:Y:S02]  /*ac70*/  IMAD.MOV.U32 R36, RZ, RZ, R35 ;  /* 0x000000ffff247224 */ /* 0x000fe400078e0023 */
[----:B------:R-:W-:-:S02]  /*ac80*/  IMAD.MOV.U32 R35, RZ, RZ, R34 ;  /* 0x000000ffff237224 */ /* 0x000fc400078e0022 */
[----:B------:R-:W-:Y:S02]  /*ac90*/  IMAD.MOV.U32 R21, RZ, RZ, R18 ;  /* 0x000000ffff157224 */ /* 0x000fe400078e0012 */
[----:B------:R-:W-:Y:S01]  /*aca0*/  IMAD.MOV.U32 R34, RZ, RZ, R33 ;  /* 0x000000ffff227224 */ /* 0x000fe200078e0021 */
[----:B------:R-:W2:Y:S01]  /*acb0*/  LDL.LU R18, [R1+0xd0] ;  /* 0x0000d00001127983 */ /* 0x000ea20000300800 */
[----:B------:R-:W-:Y:S02]  /*acc0*/  IMAD.MOV.U32 R33, RZ, RZ, R32 ;  /* 0x000000ffff217224 */ /* 0x000fe400078e0020 */
[----:B------:R-:W-:Y:S01]  /*acd0*/  IMAD.MOV.U32 R32, RZ, RZ, R23 ;  /* 0x000000ffff207224 */ /* 0x000fe200078e0017 */
[----:B------:R5:W-:Y:S04]  /*ace0*/  STL [R1+0x6b0], R4 ;  /* 0x0006b00401007387 */ /* 0x000be80000100800 */
[----:B------:R-:W2:Y:S01]  /*acf0*/  LDL.LU R23, [R1+0x30] ;  /* 0x0000300001177983 */ /* 0x000ea20000300800 */
[----:B------:R-:W-:-:S05]  /*ad00*/  IABS R7, R59 ;  /* 0x0000003b00077213 */ /* 0x000fca0000000000 */
[----:B------:R-:W-:-:S04]  /*ad10*/  IMAD.HI.U32 R2, R49, R7, RZ ;  /* 0x0000000731027227 */ /* 0x000fc800078e00ff */
[----:B------:R-:W-:-:S04]  /*ad20*/  IMAD.MOV R2, RZ, RZ, -R2 ;  /* 0x000000ffff027224 */ /* 0x000fc800078e0a02 */
[----:B------:R-:W-:-:S05]  /*ad30*/  IMAD R7, R0, R2, R7 ;  /* 0x0000000200077224 */ /* 0x000fca00078e0207 */
[----:B------:R-:W-:Y:S01]  /*ad40*/  ISETP.GT.U32.AND P3, PT, R0, R7, PT ;  /* 0x000000070000720c */ /* 0x000fe20003f64070 */
[----:B------:R-:W-:Y:S02]  /*ad50*/  IMAD.MOV.U32 R44, RZ, RZ, R38 ;  /* 0x000000ffff2c7224 */ /* 0x000fe400078e0026 */
[----:B------:R-:W-:Y:S02]  /*ad60*/  IMAD.MOV.U32 R38, RZ, RZ, R37 ;  /* 0x000000ffff267224 */ /* 0x000fe400078e0025 */
[----:B------:R-:W-:Y:S02]  /*ad70*/  IMAD.MOV.U32 R37, RZ, RZ, R36 ;  /* 0x000000ffff257224 */ /* 0x000fe400078e0024 */
[----:B------:R-:W-:Y:S01]  /*ad80*/  IMAD.MOV.U32 R36, RZ, RZ, R33 ;  /* 0x000000ffff247224 */ /* 0x000fe200078e0021 */
[----:B------:R-:W-:-:S05]  /*ad90*/  IABS R11, R40 ;  /* 0x00000028000b7213 */ /* 0x000fca0000000000 */
[----:B------:R-:W-:Y:S01]  /*ada0*/  @!P3 IMAD.IADD R7, R7, 0x1, -R0 ;  /* 0x000000010707b824 */ /* 0x000fe200078e0a00 */
[----:B------:R-:W-:-:S04]  /*adb0*/  ISETP.GE.AND P3, PT, R40, RZ, PT ;  /* 0x000000ff2800720c */ /* 0x000fc80003f66270 */
[----:B------:R-:W-:Y:S02]  /*adc0*/  ISETP.GT.U32.AND P1, PT, R0, R7, PT ;  /* 0x000000070000720c */ /* 0x000fe40003f24070 */
[----:B------:R-:W-:Y:S02]  /*add0*/  ISETP.GE.AND P6, PT, R58, RZ, PT ;  /* 0x000000ff3a00720c */ /* 0x000fe40003fc6270 */
[----:B------:R-:W-:Y:S01]  /*ade0*/  ISETP.GE.AND P0, PT, R59, RZ, PT ;  /* 0x000000ff3b00720c */ /* 0x000fe20003f06270 */
[----:B------:R-:W-:-:S08]  /*adf0*/  IMAD.MOV.U32 R13, RZ, RZ, R6 ;  /* 0x000000ffff0d7224 */ /* 0x000fd000078e0006 */
[----:B------:R-:W-:-:S04]  /*ae00*/  @!P1 IMAD.IADD R7, R7, 0x1, -R0 ;  /* 0x0000000107079824 */ /* 0x000fc800078e0a00 */
[----:B------:R-:W-:Y:S02]  /*ae10*/  IMAD.MOV.U32 R14, RZ, RZ, R7 ;  /* 0x000000ffff0e7224 */ /* 0x000fe400078e0007 */
[----:B------:R-:W-:Y:S02]  /*ae20*/  @!P6 IMAD.MOV R13, RZ, RZ, -R13 ;  /* 0x000000ffff0de224 */ /* 0x000fe400078e0a0d */
[----:B------:R-:W-:Y:S02]  /*ae30*/  @!P0 IMAD.MOV R14, RZ, RZ, -R14 ;  /* 0x000000ffff0e8224 */ /* 0x000fe400078e0a0e */
[----:B------:R-:W-:Y:S02]  /*ae40*/  IMAD.MOV.U32 R42, RZ, RZ, R38 ;  /* 0x000000ffff2a7224 */ /* 0x000fe400078e0026 */
[----:B------:R-:W-:Y:S01]  /*ae50*/  IMAD.MOV.U32 R38, RZ, RZ, R36 ;  /* 0x000000ffff267224 */ /* 0x000fe200078e0024 */
[----:B------:R-:W-:Y:S01]  /*ae60*/  IABS R8, R60 ;  /* 0x0000003c00087213 */ /* 0x000fe20000000000 */
[----:B--2---:R-:W-:-:S02]  /*ae70*/  IMAD.MOV.U32 R33, RZ, RZ, R23 ;  /* 0x000000ffff217224 */ /* 0x004fc400078e0017 */
[----:B------:R-:W2:Y:S04]  /*ae80*/  LDL.LU R23, [R1+0x5c] ;  /* 0x00005c0001177983 */ /* 0x000ea80000300800 */
[----:B------:R-:W2:Y:S01]  /*ae90*/  LDL.LU R40, [R1+0x14] ;  /* 0x0000140001287983 */ /* 0x000ea20000300800 */
[----:B------:R-:W-:Y:S02]  /*aea0*/  IMAD.MOV.U32 R36, RZ, RZ, R33 ;  /* 0x000000ffff247224 */ /* 0x000fe400078e0021 */
[----:B---3--:R-:W-:Y:S01]  /*aeb0*/  IMAD.MOV.U32 R33, RZ, RZ, R31 ;  /* 0x000000ffff217224 */ /* 0x008fe200078e001f */
[----:B------:R-:W3:Y:S01]  /*aec0*/  LDL.LU R45, [R1+0x18] ;  /* 0x00001800012d7983 */ /* 0x000ee20000300800 */
[----:B------:R-:W-:-:S03]  /*aed0*/  IMAD.MOV.U32 R31, RZ, RZ, R29 ;  /* 0x000000ffff1f7224 */ /* 0x000fc600078e001d */
[----:B------:R0:W-:Y:S04]  /*aee0*/  STL [R1+0x6b4], R13 ;  /* 0x0006b40d01007387 */ /* 0x0001e80000100800 */
[----:B------:R-:W-:Y:S04]  /*aef0*/  STL [R1+0x6b8], R14 ;  /* 0x0006b80e01007387 */ /* 0x000fe80000100800 */
[----:B------:R-:W3:Y:S01]  /*af00*/  LDL.LU R29, [R1+0x8c] ;  /* 0x00008c00011d7983 */ /* 0x000ee20000300800 */
[----:B------:R-:W-:-:S04]  /*af10*/  IMAD.HI.U32 R2, R49, R8, RZ ;  /* 0x0000000831027227 */ /* 0x000fc800078e00ff */
[----:B------:R-:W-:-:S04]  /*af20*/  IMAD.MOV R2, RZ, RZ, -R2 ;  /* 0x000000ffff027224 */ /* 0x000fc800078e0a02 */
[----:B------:R-:W-:Y:S02]  /*af30*/  IMAD R8, R0, R2, R8 ;  /* 0x0000000200087224 */ /* 0x000fe400078e0208 */
[----:B------:R-:W-:-:S03]  /*af40*/  IMAD.HI.U32 R12, R49, R10, RZ ;  /* 0x0000000a310c7227 */ /* 0x000fc600078e00ff */
[----:B------:R-:W-:Y:S01]  /*af50*/  ISETP.GT.U32.AND P6, PT, R0, R8, PT ;  /* 0x000000080000720c */ /* 0x000fe20003fc4070 */
[----:B------:R-:W-:Y:S01]  /*af60*/  IMAD.MOV R12, RZ, RZ, -R12 ;  /* 0x000000ffff0c7224 */ /* 0x000fe200078e0a0c */
[----:B------:R-:W-:-:S03]  /*af70*/  IABS R9, R61 ;  /* 0x0000003d00097213 */ /* 0x000fc60000000000 */
[----:B------:R-:W-:Y:S02]  /*af80*/  IMAD R10, R0, R12, R10 ;  /* 0x0000000c000a7224 */ /* 0x000fe400078e020a */
[----:B------:R-:W-:-:S04]  /*af90*/  IMAD.HI.U32 R5, R49, R9, RZ ;  /* 0x0000000931057227 */ /* 0x000fc800078e00ff */
[----:B------:R-:W-:Y:S02]  /*afa0*/  IMAD.MOV R5, RZ, RZ, -R5 ;  /* 0x000000ffff057224 */ /* 0x000fe400078e0a05 */
[----:B------:R-:W-:Y:S01]  /*afb0*/  @!P6 IMAD.IADD R8, R8, 0x1, -R0 ;  /* 0x000000010808e824 */ /* 0x000fe200078e0a00 */
[C---:B------:R-:W-:Y:S01]  /*afc0*/  ISETP.GT.U32.AND P6, PT, R0.reuse, R10, PT ;  /* 0x0000000a0000720c */ /* 0x040fe20003fc4070 */
[----:B------:R-:W-:Y:S02]  /*afd0*/  IMAD R9, R0, R5, R9 ;  /* 0x0000000500097224 */ /* 0x000fe400078e0209 */
[----:B------:R-:W-:-:S03]  /*afe0*/  IMAD.HI.U32 R6, R49, R11, RZ ;  /* 0x0000000b31067227 */ /* 0x000fc600078e00ff */
[----:B------:R-:W-:Y:S01]  /*aff0*/  ISETP.GT.U32.AND P1, PT, R0, R9, PT ;  /* 0x000000090000720c */ /* 0x000fe20003f24070 */
[----:B------:R-:W-:Y:S01]  /*b000*/  IMAD.MOV R6, RZ, RZ, -R6 ;  /* 0x000000ffff067224 */ /* 0x000fe200078e0a06 */
[----:B------:R-:W-:-:S05]  /*b010*/  IABS R2, R41 ;  /* 0x0000002900027213 */ /* 0x000fca0000000000 */
[--C-:B------:R-:W-:Y:S02]  /*b020*/  @!P6 IMAD.IADD R10, R10, 0x1, -R0.reuse ;  /* 0x000000010a0ae824 */ /* 0x100fe400078e0a00 */
[C---:B------:R-:W-:Y:S02]  /*b030*/  IMAD R6, R0.reuse, R6, R11 ;  /* 0x0000000600067224 */ /* 0x040fe400078e020b */
[----:B------:R-:W-:Y:S01]  /*b040*/  IMAD.HI.U32 R11, R49, R2, RZ ;  /* 0x00000002310b7227 */ /* 0x000fe200078e00ff */
[C---:B------:R-:W-:Y:S02]  /*b050*/  ISETP.GT.U32.AND P6, PT, R0.reuse, R10, PT ;  /* 0x0000000a0000720c */ /* 0x040fe40003fc4070 */
[----:B-----5:R-:W-:Y:S01]  /*b060*/  IABS R4, R46 ;  /* 0x0000002e00047213 */ /* 0x020fe20000000000 */
[----:B------:R-:W-:Y:S02]  /*b070*/  IMAD.MOV R11, RZ, RZ, -R11 ;  /* 0x000000ffff0b7224 */ /* 0x000fe400078e0a0b */
[----:B------:R-:W-:Y:S01]  /*b080*/  @!P1 IMAD.IADD R9, R9, 0x1, -R0 ;  /* 0x0000000109099824 */ /* 0x000fe200078e0a00 */
[C---:B------:R-:W-:Y:S01]  /*b090*/  ISETP.GT.U32.AND P1, PT, R0.reuse, R8, PT ;  /* 0x000000080000720c */ /* 0x040fe20003f24070 */
[----:B------:R-:W-:-:S02]  /*b0a0*/  IMAD R2, R0, R11, R2 ;  /* 0x0000000b00027224 */ /* 0x000fc400078e0202 */
[----:B------:R-:W-:Y:S01]  /*b0b0*/  IMAD.HI.U32 R12, R49, R4, RZ ;  /* 0x00000004310c7227 */ /* 0x000fe200078e00ff */
[----:B------:R-:W-:-:S03]  /*b0c0*/  ISETP.GT.U32.AND P0, PT, R0, R9, PT ;  /* 0x000000090000720c */ /* 0x000fc60003f04070 */
[----:B------:R-:W-:Y:S01]  /*b0d0*/  @!P6 IMAD.IADD R10, R10, 0x1, -R0 ;  /* 0x000000010a0ae824 */ /* 0x000fe200078e0a00 */
[----:B------:R-:W-:Y:S01]  /*b0e0*/  ISETP.GT.U32.AND P6, PT, R0, R2, PT ;  /* 0x000000020000720c */ /* 0x000fe20003fc4070 */
[----:B------:R-:W-:Y:S01]  /*b0f0*/  IMAD.MOV R12, RZ, RZ, -R12 ;  /* 0x000000ffff0c7224 */ /* 0x000fe200078e0a0c */
[----:B------:R-:W-:-:S03]  /*b100*/  ISETP.GE.AND P4, PT, R61, RZ, PT ;  /* 0x000000ff3d00720c */ /* 0x000fc60003f86270 */
[----:B------:R-:W-:Y:S02]  /*b110*/  IMAD R4, R0, R12, R4 ;  /* 0x0000000c00047224 */ /* 0x000fe400078e0204 */
[----:B------:R-:W-:-:S04]  /*b120*/  @!P1 IMAD.IADD R8, R8, 0x1, -R0 ;  /* 0x0000000108089824 */ /* 0x000fc800078e0a00 */
[----:B------:R-:W-:Y:S01]  /*b130*/  IMAD.MOV.U32 R47, RZ, RZ, R8 ;  /* 0x000000ffff2f7224 */ /* 0x000fe200078e0008 */
[----:B------:R-:W-:Y:S01]  /*b140*/  ISETP.GT.U32.AND P1, PT, R0, R6, PT ;  /* 0x000000060000720c */ /* 0x000fe20003f24070 */
[--C-:B------:R-:W-:Y:S02]  /*b150*/  @!P0 IMAD.IADD R9, R9, 0x1, -R0.reuse ;  /* 0x0000000109098824 */ /* 0x100fe400078e0a00 */
[----:B------:R-:W-:Y:S01]  /*b160*/  @!P6 IMAD.IADD R2, R2, 0x1, -R0 ;  /* 0x000000010202e824 */ /* 0x000fe200078e0a00 */
[----:B------:R-:W-:Y:S01]  /*b170*/  ISETP.GE.AND P5, PT, R60, RZ, PT ;  /* 0x000000ff3c00720c */ /* 0x000fe20003fa6270 */
[----:B------:R-:W-:-:S03]  /*b180*/  @!P4 IMAD.MOV R9, RZ, RZ, -R9 ;  /* 0x000000ffff09c224 */ /* 0x000fc600078e0a09 */
[----:B------:R-:W-:Y:S01]  /*b190*/  ISETP.GT.U32.AND P4, PT, R0, R2, PT ;  /* 0x000000020000720c */ /* 0x000fe20003f84070 */
[----:B------:R-:W-:Y:S02]  /*b1a0*/  IMAD.MOV.U32 R43, RZ, RZ, R37 ;  /* 0x000000ffff2b7224 */ /* 0x000fe400078e0025 */
[----:B------:R-:W-:Y:S01]  /*b1b0*/  IMAD.MOV.U32 R37, RZ, RZ, R30 ;  /* 0x000000ffff257224 */ /* 0x000fe200078e001e */
[----:B------:R-:W-:Y:S01]  /*b1c0*/  IABS R5, R39 ;  /* 0x0000002700057213 */ /* 0x000fe20000000000 */
[----:B------:R-:W-:Y:S01]  /*b1d0*/  @!P1 IMAD.IADD R6, R6, 0x1, -R0 ;  /* 0x0000000106069824 */ /* 0x000fe200078e0a00 */
[----:B------:R-:W-:Y:S01]  /*b1e0*/  ISETP.GE.AND P1, PT, R39, RZ, PT ;  /* 0x000000ff2700720c */ /* 0x000fe20003f26270 */
[----:B------:R-:W-:Y:S01]  /*b1f0*/  IMAD.MOV.U32 R39, RZ, RZ, R38 ;  /* 0x000000ffff277224 */ /* 0x000fe200078e0026 */
[----:B------:R-:W5:Y:S01]  /*b200*/  LDL.LU R30, [R1+0x60] ;  /* 0x00006000011e7983 */ /* 0x000f620000300800 */
[----:B------:R-:W-:Y:S02]  /*b210*/  IMAD.MOV.U32 R38, RZ, RZ, R37 ;  /* 0x000000ffff267224 */ /* 0x000fe400078e0025 */
[----:B------:R-:W-:-:S02]  /*b220*/  @!P5 IMAD.MOV R47, RZ, RZ, -R47 ;  /* 0x000000ffff2fd224 */ /* 0x000fc400078e0a2f */
[----:B------:R-:W-:Y:S02]  /*b230*/  IMAD.MOV.U32 R37, RZ, RZ, R36 ;  /* 0x000000ffff257224 */ /* 0x000fe400078e0024 */
[----:B------:R-:W-:Y:S02]  /*b240*/  IMAD.MOV.U32 R36, RZ, RZ, R31 ;  /* 0x000000ffff247224 */ /* 0x000fe400078e001f */
[----:B------:R-:W-:Y:S01]  /*b250*/  @!P4 IMAD.IADD R2, R2, 0x1, -R0 ;  /* 0x000000010202c824 */ /* 0x000fe200078e0a00 */
[----:B------:R-:W-:Y:S01]  /*b260*/  ISETP.GE.AND P4, PT, R41, RZ, PT ;  /* 0x000000ff2900720c */ /* 0x000fe20003f86270 */
[----:B------:R-:W-:Y:S01]  /*b270*/  IMAD.MOV.U32 R41, RZ, RZ, R38 ;  /* 0x000000ffff297224 */ /* 0x000fe200078e0026 */
[----:B------:R-:W-:Y:S01]  /*b280*/  STL [R1+0x6c0], R47 ;  /* 0x0006c02f01007387 */ /* 0x000fe20000100800 */
[----:B------:R-:W-:Y:S02]  /*b290*/  IMAD.MOV.U32 R38, RZ, RZ, R37 ;  /* 0x000000ffff267224 */ /* 0x000fe400078e0025 */
[----:B------:R-:W-:Y:S01]  /*b2a0*/  IMAD.MOV.U32 R37, RZ, RZ, R36 ;  /* 0x000000ffff257224 */ /* 0x000fe200078e0024 */
[----:B------:R-:W-:Y:S01]  /*b2b0*/  STL [R1+0x6c8], R9 ;  /* 0x0006c80901007387 */ /* 0x000fe20000100800 */
[----:B------:R-:W-:-:S02]  /*b2c0*/  IMAD.MOV.U32 R36, RZ, RZ, R35 ;  /* 0x000000ffff247224 */ /* 0x000fc400078e0023 */
[----:B------:R-:W-:Y:S02]  /*b2d0*/  IMAD.MOV.U32 R35, RZ, RZ, R25 ;  /* 0x000000ffff237224 */ /* 0x000fe400078e0019 */
[----:B------:R-:W-:Y:S01]  /*b2e0*/  IMAD.MOV.U32 R25, RZ, RZ, R20 ;  /* 0x000000ffff197224 */ /* 0x000fe200078e0014 */
[----:B--2---:R-:W-:-:S05]  /*b2f0*/  IABS R12, R40 ;  /* 0x00000028000c7213 */ /* 0x004fca0000000000 */
[----:B------:R-:W-:-:S04]  /*b300*/  IMAD.HI.U32 R8, R49, R12, RZ ;  /* 0x0000000c31087227 */ /* 0x000fc800078e00ff */
[----:B------:R-:W-:-:S04]  /*b310*/  IMAD.MOV R8, RZ, RZ, -R8 ;  /* 0x000000ffff087224 */ /* 0x000fc800078e0a08 */
[----:B------:R-:W-:Y:S02]  /*b320*/  IMAD R8, R0, R8, R12 ;  /* 0x0000000800087224 */ /* 0x000fe400078e020c */
[----:B------:R-:W-:-:S04]  /*b330*/  IMAD.MOV.U32 R12, RZ, RZ, R10 ;  /* 0x000000ffff0c7224 */ /* 0x000fc800078e000a */
[----:B------:R-:W-:Y:S01]  /*b340*/  @!P2 IMAD.MOV R12, RZ, RZ, -R12 ;  /* 0x000000ffff0ca224 */ /* 0x000fe200078e0a0c */
[----:B------:R-:W-:Y:S01]  /*b350*/  ISETP.GT.U32.AND P2, PT, R0, R8, PT ;  /* 0x000000080000720c */ /* 0x000fe20003f44070 */
[----:B---3--:R-:W-:-:S03]  /*b360*/  IMAD.MOV.U32 R31, RZ, RZ, R29 ;  /* 0x000000ffff1f7224 */ /* 0x008fc600078e001d */
[----:B------:R1:W-:Y:S04]  /*b370*/  STL [R1+0x6cc], R12 ;  /* 0x0006cc0c01007387 */ /* 0x0003e80000100800 */
[----:B------:R-:W2:Y:S04]  /*b380*/  LDL.LU R29, [R1+0xf0] ;  /* 0x0000f000011d7983 */ /* 0x000ea80000300800 */
[----:B------:R-:W3:Y:S01]  /*b390*/  LDL.LU R20, [R1+0x9c] ;  /* 0x00009c0001147983 */ /* 0x000ee20000300800 */
[----:B------:R-:W-:Y:S01]  /*b3a0*/  @!P2 IMAD.IADD R8, R8, 0x1, -R0 ;  /* 0x000000010808a824 */ /* 0x000fe200078e0a00 */
[----:B------:R-:W-:Y:S01]  /*b3b0*/  ISETP.GE.AND P2, PT, R40, RZ, PT ;  /* 0x000000ff2800720c */ /* 0x000fe20003f46270 */
[----:B------:R-:W-:-:S02]  /*b3c0*/  IMAD.MOV.U32 R40, RZ, RZ, R38 ;  /* 0x000000ffff287224 */ /* 0x000fc400078e0026 */
[----:B------:R-:W2:Y:S01]  /*b3d0*/  LDL.LU R38, [R1+0x3c] ;  /* 0x00003c0001267983 */ /* 0x000ea20000300800 */
[----:B0-----:R-:W-:Y:S01]  /*b3e0*/  IMAD.HI.U32 R13, R49, R5, RZ ;  /* 0x00000005310d7227 */ /* 0x001fe200078e00ff */
[----:B------:R-:W-:-:S03]  /*b3f0*/  ISETP.GT.U32.AND P0, PT, R0, R4, PT ;  /* 0x000000040000720c */ /* 0x000fc60003f04070 */
[----:B------:R-:W-:-:S04]  /*b400*/  IMAD.MOV R13, RZ, RZ, -R13 ;  /* 0x000000ffff0d7224 */ /* 0x000fc800078e0a0d */
[----:B------:R-:W-:-:S05]  /*b410*/  IMAD R5, R0, R13, R5 ;  /* 0x0000000d00057224 */ /* 0x000fca00078e0205 */
[----:B------:R-:W-:Y:S01]  /*b420*/  ISETP.GT.U32.AND P5, PT, R0, R5, PT ;  /* 0x000000050000720c */ /* 0x000fe20003fa4070 */
[----:B------:R-:W-:Y:S01]  /*b430*/  @!P0 IMAD.IADD R4, R4, 0x1, -R0 ;  /* 0x0000000104048824 */ /* 0x000fe200078e0a00 */
[----:B------:R-:W-:-:S04]  /*b440*/  IABS R7, R44 ;  /* 0x0000002c00077213 */ /* 0x000fc80000000000 */
[----:B------:R-:W-:Y:S01]  /*b450*/  ISETP.GT.U32.AND P6, PT, R0, R4, PT ;  /* 0x000000040000720c */ /* 0x000fe20003fc4070 */
[----:B------:R-:W-:-:S06]  /*b460*/  IMAD.HI.U32 R13, R49, R7, RZ ;  /* 0x00000007310d7227 */ /* 0x000fcc00078e00ff */
[----:B------:R-:W-:Y:S01]  /*b470*/  @!P5 IMAD.IADD R5, R5, 0x1, -R0 ;  /* 0x000000010505d824 */ /* 0x000fe200078e0a00 */
[----:B------:R-:W-:Y:S01]  /*b480*/  ISETP.GT.U32.AND P5, PT, R0, R6, PT ;  /* 0x000000060000720c */ /* 0x000fe20003fa4070 */
[----:B------:R-:W-:-:S03]  /*b490*/  IMAD.MOV R13, RZ, RZ, -R13 ;  /* 0x000000ffff0d7224 */ /* 0x000fc600078e0a0d */
[C---:B------:R-:W-:Y:S01]  /*b4a0*/  ISETP.GT.U32.AND P0, PT, R0.reuse, R5, PT ;  /* 0x000000050000720c */ /* 0x040fe20003f04070 */
[----:B------:R-:W-:Y:S02]  /*b4b0*/  IMAD R7, R0, R13, R7 ;  /* 0x0000000d00077224 */ /* 0x000fe400078e0207 */
[----:B------:R-:W-:Y:S01]  /*b4c0*/  @!P6 IMAD.IADD R4, R4, 0x1, -R0 ;  /* 0x000000010404e824 */ /* 0x000fe200078e0a00 */
[----:B------:R-:W-:Y:S02]  /*b4d0*/  IABS R10, R43 ;  /* 0x0000002b000a7213 */ /* 0x000fe40000000000 */
[----:B------:R-:W-:-:S03]  /*b4e0*/  ISETP.GT.U32.AND P6, PT, R0, R7, PT ;  /* 0x000000070000720c */ /* 0x000fc60003fc4070 */
[----:B------:R-:W-:Y:S02]  /*b4f0*/  @!P5 IMAD.IADD R6, R6, 0x1, -R0 ;  /* 0x000000010606d824 */ /* 0x000fe400078e0a00 */
[----:B-1----:R-:W-:-:S04]  /*b500*/  IMAD.HI.U32 R12, R49, R10, RZ ;  /* 0x0000000a310c7227 */ /* 0x002fc800078e00ff */
[----:B------:R-:W-:Y:S01]  /*b510*/  @!P0 IMAD.IADD R5, R5, 0x1, -R0 ;  /* 0x0000000105058824 */ /* 0x000fe200078e0a00 */
[----:B------:R-:W-:Y:S01]  /*b520*/  ISETP.GE.AND P0, PT, R46, RZ, PT ;  /* 0x000000ff2e00720c */ /* 0x000fe20003f06270 */
[----:B------:R-:W-:Y:S02]  /*b530*/  @!P3 IMAD.MOV R6, RZ, RZ, -R6 ;  /* 0x000000ffff06b224 */ /* 0x000fe400078e0a06 */
[----:B------:R-:W-:Y:S02]  /*b540*/  @!P1 IMAD.MOV R5, RZ, RZ, -R5 ;  /* 0x000000ffff059224 */ /* 0x000fe400078e0a05 */
[----:B------:R-:W-:Y:S01]  /*b550*/  IMAD.MOV R12, RZ, RZ, -R12 ;  /* 0x000000ffff0c7224 */ /* 0x000fe200078e0a0c */
[----:B------:R-:W-:Y:S01]  /*b560*/  STL [R1+0x6d0], R6 ;  /* 0x0006d00601007387 */ /* 0x000fe20000100800 */
[----:B------:R-:W-:Y:S01]  /*b570*/  @!P6 IMAD.IADD R7, R7, 0x1, -R0 ;  /* 0x000000010707e824 */ /* 0x000fe200078e0a00 */
[C---:B------:R-:W-:Y:S01]  /*b580*/  ISETP.GT.U32.AND P3, PT, R0.reuse, R8, PT ;  /* 0x000000080000720c */ /* 0x040fe20003f64070 */
[C---:B------:R-:W-:Y:S01]  /*b590*/  IMAD R10, R0.reuse, R12, R10 ;  /* 0x0000000c000a7224 */ /* 0x040fe200078e020a */
[----:B------:R0:W-:Y:S02]  /*b5a0*/  STL [R1+0x6d4], R5 ;  /* 0x0006d40501007387 */ /* 0x0001e40000100800 */
[----:B------:R-:W-:Y:S01]  /*b5b0*/  ISETP.GT.U32.AND P6, PT, R0, R7, PT ;  /* 0x000000070000720c */ /* 0x000fe20003fc4070 */
[----:B0-----:R-:W-:-:S04]  /*b5c0*/  IMAD.MOV.U32 R5, RZ, RZ, R4 ;  /* 0x000000ffff057224 */ /* 0x001fc800078e0004 */
[----:B------:R-:W-:Y:S01]  /*b5d0*/  @!P0 IMAD.MOV R5, RZ, RZ, -R5 ;  /* 0x000000ffff058224 */ /* 0x000fe200078e0a05 */
[----:B------:R-:W-:-:S03]  /*b5e0*/  ISETP.GT.U32.AND P0, PT, R0, R10, PT ;  /* 0x0000000a0000720c */ /* 0x000fc60003f04070 */
[----:B------:R-:W-:Y:S01]  /*b5f0*/  @!P3 IMAD.IADD R8, R8, 0x1, -R0 ;  /* 0x000000010808b824 */ /* 0x000fe200078e0a00 */
[----:B------:R-:W-:Y:S01]  /*b600*/  IABS R9, R42 ;  /* 0x0000002a00097213 */ /* 0x000fe20000000000 */
[----:B------:R-:W-:Y:S02]  /*b610*/  @!P4 IMAD.MOV R2, RZ, RZ, -R2 ;  /* 0x000000ffff02c224 */ /* 0x000fe400078e0a02 */
[----:B------:R-:W-:Y:S01]  /*b620*/  @!P6 IMAD.IADD R7, R7, 0x1, -R0 ;  /* 0x000000010707e824 */ /* 0x000fe200078e0a00 */
[----:B------:R-:W-:Y:S01]  /*b630*/  ISETP.GE.AND P6, PT, R42, RZ, PT ;  /* 0x000000ff2a00720c */ /* 0x000fe20003fc6270 */
[----:B------:R-:W-:Y:S01]  /*b640*/  @!P2 IMAD.MOV R8, RZ, RZ, -R8 ;  /* 0x000000ffff08a224 */ /* 0x000fe200078e0a08 */
[----:B------:R-:W-:Y:S01]  /*b650*/  IABS R4, R39 ;  /* 0x0000002700047213 */ /* 0x000fe20000000000 */
[----:B------:R-:W-:Y:S01]  /*b660*/  IMAD.MOV.U32 R42, RZ, RZ, R37 ;  /* 0x000000ffff2a7224 */ /* 0x000fe200078e0025 */
[----:B------:R-:W-:Y:S01]  /*b670*/  STL [R1+0x6dc], R5 ;  /* 0x0006dc0501007387 */ /* 0x000fe20000100800 */
[----:B------:R-:W-:-:S02]  /*b680*/  IMAD.MOV.U32 R37, RZ, RZ, R35 ;  /* 0x000000ffff257224 */ /* 0x000fc400078e0023 */
[----:B------:R-:W-:Y:S01]  /*b690*/  @!P0 IMAD.IADD R10, R10, 0x1, -R0 ;  /* 0x000000010a0a8824 */ /* 0x000fe200078e0a00 */
[----:B------:R-:W-:Y:S01]  /*b6a0*/  ISETP.GE.AND P0, PT, R39, RZ, PT ;  /* 0x000000ff2700720c */ /* 0x000fe20003f06270 */
[----:B------:R-:W-:Y:S01]  /*b6b0*/  IMAD.MOV.U32 R35, RZ, RZ, R33 ;  /* 0x000000ffff237224 */ /* 0x000fe200078e0021 */
[----:B------:R-:W-:Y:S01]  /*b6c0*/  STL [R1+0x6e0], R2 ;  /* 0x0006e00201007387 */ /* 0x000fe20000100800 */
[----:B------:R-:W-:Y:S02]  /*b6d0*/  IMAD.MOV.U32 R33, RZ, RZ, R25 ;  /* 0x000000ffff217224 */ /* 0x000fe400078e0019 */
[----:B------:R-:W-:Y:S01]  /*b6e0*/  IMAD.MOV.U32 R25, RZ, RZ, R22 ;  /* 0x000000ffff197224 */ /* 0x000fe200078e0016 */
[----:B------:R-:W-:Y:S04]  /*b6f0*/  STL [R1+0x6e4], R8 ;  /* 0x0006e40801007387 */ /* 0x000fe80000100800 */
[----:B------:R-:W3:Y:S01]  /*b700*/  LDL.LU R22, [R1+0xc0] ;  /* 0x0000c00001167983 */ /* 0x000ee20000300800 */
[----:B--2---:R-:W-:-:S02]  /*b710*/  IMAD.MOV.U32 R39, RZ, RZ, R38 ;  /* 0x000000ffff277224 */ /* 0x004fc400078e0026 */
[----:B------:R-:W-:Y:S02]  /*b720*/  IMAD.MOV.U32 R38, RZ, RZ, R36 ;  /* 0x000000ffff267224 */ /* 0x000fe400078e0024 */
[----:B------:R-:W-:Y:S02]  /*b730*/  IMAD.MOV.U32 R36, RZ, RZ, R34 ;  /* 0x000000ffff247224 */ /* 0x000fe400078e0022 */
[----:B------:R-:W-:Y:S02]  /*b740*/  IMAD.MOV.U32 R34, RZ, RZ, R32 ;  /* 0x000000ffff227224 */ /* 0x000fe400078e0020 */
[----:B------:R-:W2:Y:S01]  /*b750*/  LDL.LU R32, [R1+0x84] ;  /* 0x0000840001207983 */ /* 0x000ea20000300800 */
[----:B------:R-:W-:Y:S01]  /*b760*/  IABS R11, R45 ;  /* 0x0000002d000b7213 */ /* 0x000fe20000000000 */
[C---:B------:R-:W-:Y:S01]  /*b770*/  IMAD.HI.U32 R13, R49.reuse, R9, RZ ;  /* 0x00000009310d7227 */ /* 0x040fe200078e00ff */
[----:B------:R-:W-:Y:S01]  /*b780*/  ISETP.GE.AND P4, PT, R44, RZ, PT ;  /* 0x000000ff2c00720c */ /* 0x000fe20003f86270 */
[----:B------:R-:W3:Y:S02]  /*b790*/  LDL.LU R46, [R1+0x40] ;  /* 0x00004000012e7983 */ /* 0x000ee40000300800 */
[----:B------:R-:W-:-:S04]  /*b7a0*/  IMAD.HI.U32 R14, R49, R11, RZ ;  /* 0x0000000b310e7227 */ /* 0x000fc800078e00ff */
[----:B------:R-:W-:-:S04]  /*b7b0*/  IMAD.MOV R14, RZ, RZ, -R14 ;  /* 0x000000ffff0e7224 */ /* 0x000fc800078e0a0e */
[----:B------:R-:W-:Y:S02]  /*b7c0*/  IMAD R11, R0, R14, R11 ;  /* 0x0000000e000b7224 */ /* 0x000fe400078e020b */
[----:B------:R-:W-:-:S03]  /*b7d0*/  IMAD.MOV R13, RZ, RZ, -R13 ;  /* 0x000000ffff0d7224 */ /* 0x000fc600078e0a0d */
[C---:B------:R-:W-:Y:S01]  /*b7e0*/  ISETP.GT.U32.AND P5, PT, R0.reuse, R11, PT ;  /* 0x0000000b0000720c */ /* 0x040fe20003fa4070 */
[----:B------:R-:W-:-:S05]  /*b7f0*/  IMAD R9, R0, R13, R9 ;  /* 0x0000000d00097224 */ /* 0x000fca00078e0209 */
[----:B------:R-:W-:-:S07]  /*b800*/  ISETP.GT.U32.AND P3, PT, R0, R9, PT ;  /* 0x000000090000720c */ /* 0x000fce0003f64070 */
[----:B------:R-:W-:Y:S01]  /*b810*/  @!P5 IMAD.IADD R11, R11, 0x1, -R0 ;  /* 0x000000010b0bd824 */ /* 0x000fe200078e0a00 */
[----:B------:R-:W-:-:S04]  /*b820*/  ISETP.GE.AND P5, PT, R45, RZ, PT ;  /* 0x000000ff2d00720c */ /* 0x000fc80003fa6270 */
[C---:B------:R-:W-:Y:S01]  /*b830*/  ISETP.GT.U32.AND P1, PT, R0.reuse, R11, PT ;  /* 0x0000000b0000720c */ /* 0x040fe20003f24070 */
[----:B------:R-:W-:Y:S01]  /*b840*/  @!P3 IMAD.IADD R9, R9, 0x1, -R0 ;  /* 0x000000010909b824 */ /* 0x000fe200078e0a00 */
[----:B------:R-:W-:-:S04]  /*b850*/  ISETP.GT.U32.AND P3, PT, R0, R10, PT ;  /* 0x0000000a0000720c */ /* 0x000fc80003f64070 */
[----:B------:R-:W-:Y:S01]  /*b860*/  ISETP.GT.U32.AND P2, PT, R0, R9, PT ;  /* 0x000000090000720c */ /* 0x000fe20003f44070 */
[----:B------:R-:W-:-:S06]  /*b870*/  @!P4 IMAD.MOV R7, RZ, RZ, -R7 ;  /* 0x000000ffff07c224 */ /* 0x000fcc00078e0a07 */
[--C-:B------:R-:W-:Y:S01]  /*b880*/  @!P1 IMAD.IADD R11, R11, 0x1, -R0.reuse ;  /* 0x000000010b0b9824 */ /* 0x100fe200078e0a00 */
[----:B------:R-:W-:Y:S01]  /*b890*/  ISETP.GE.AND P1, PT, R43, RZ, PT ;  /* 0x000000ff2b00720c */ /* 0x000fe20003f26270 */
[----:B------:R-:W-:Y:S02]  /*b8a0*/  @!P3 IMAD.IADD R10, R10, 0x1, -R0 ;  /* 0x000000010a0ab824 */ /* 0x000fe400078e0a00 */
[----:B------:R-:W-:Y:S01]  /*b8b0*/  @!P5 IMAD.MOV R11, RZ, RZ, -R11 ;  /* 0x000000ffff0bd224 */ /* 0x000fe200078e0a0b */
[----:B------:R-:W-:Y:S02]  /*b8c0*/  IABS R6, R40 ;  /* 0x0000002800067213 */ /* 0x000fe40000000000 */
[----:B------:R-:W-:Y:S01]  /*b8d0*/  ISETP.GE.AND P3, PT, R40, RZ, PT ;  /* 0x000000ff2800720c */ /* 0x000fe20003f66270 */
[----:B------:R-:W-:Y:S01]  /*b8e0*/  IMAD.MOV.U32 R40, RZ, RZ, R38 ;  /* 0x000000ffff287224 */ /* 0x000fe200078e0026 */
[----:B------:R-:W-:Y:S01]  /*b8f0*/  STL [R1+0x6e8], R11 ;  /* 0x0006e80b01007387 */ /* 0x000fe20000100800 */
[----:B------:R-:W-:-:S02]  /*b900*/  IMAD.MOV.U32 R38, RZ, RZ, R37 ;  /* 0x000000ffff267224 */ /* 0x000fc400078e0025 */
[----:B------:R-:W-:Y:S01]  /*b910*/  IMAD.MOV.U32 R37, RZ, RZ, R36 ;  /* 0x000000ffff257224 */ /* 0x000fe200078e0024 */
[----:B------:R0:W-:Y:S01]  /*b920*/  STL [R1+0x6f0], R7 ;  /* 0x0006f00701007387 */ /* 0x0001e20000100800 */
[----:B------:R-:W-:Y:S02]  /*b930*/  IMAD.MOV.U32 R36, RZ, RZ, R35 ;  /* 0x000000ffff247224 */ /* 0x000fe400078e0023 */
[----:B------:R-:W-:Y:S01]  /*b940*/  @!P2 IMAD.IADD R9, R9, 0x1, -R0 ;  /* 0x000000010909a824 */ /* 0x000fe200078e0a00 */
[----:B------:R-:W-:Y:S01]  /*b950*/  ISETP.GE.AND P2, PT, R40, RZ, PT ;  /* 0x000000ff2800720c */ /* 0x000fe20003f46270 */
[----:B------:R-:W-:Y:S02]  /*b960*/  IMAD.MOV.U32 R35, RZ, RZ, R34 ;  /* 0x000000ffff237224 */ /* 0x000fe400078e0022 */
[----:B------:R-:W-:Y:S02]  /*b970*/  IMAD.MOV.U32 R34, RZ, RZ, R33 ;  /* 0x000000ffff227224 */ /* 0x000fe400078e0021 */
[----:B0-----:R-:W-:Y:S01]  /*b980*/  IMAD.MOV.U32 R7, RZ, RZ, R10 ;  /* 0x000000ffff077224 */ /* 0x001fe200078e000a */
[----:B------:R-:W-:Y:S01]  /*b990*/  IABS R10, R40 ;  /* 0x00000028000a7213 */ /* 0x000fe20000000000 */
[----:B------:R-:W-:-:S02]  /*b9a0*/  IMAD.MOV.U32 R40, RZ, RZ, R38 ;  /* 0x000000ffff287224 */ /* 0x000fc400078e0026 */
[----:B------:R-:W-:Y:S02]  /*b9b0*/  IMAD.MOV.U32 R38, RZ, RZ, R37 ;  /* 0x000000ffff267224 */ /* 0x000fe400078e0025 */
[----:B------:R-:W-:Y:S02]  /*b9c0*/  @!P1 IMAD.MOV R7, RZ, RZ, -R7 ;  /* 0x000000ffff079224 */ /* 0x000fe400078e0a07 */
[----:B------:R-:W-:Y:S02]  /*b9d0*/  IMAD.MOV.U32 R37, RZ, RZ, R36 ;  /* 0x000000ffff257224 */ /* 0x000fe400078e0024 */
[----:B------:R-:W-:Y:S02]  /*b9e0*/  IMAD.MOV.U32 R36, RZ, RZ, R35 ;  /* 0x000000ffff247224 */ /* 0x000fe400078e0023 */
[----:B------:R-:W-:Y:S02]  /*b9f0*/  IMAD.MOV.U32 R35, RZ, RZ, R34 ;  /* 0x000000ffff237224 */ /* 0x000fe400078e0022 */
[----:B--2---:R-:W-:-:S02]  /*ba00*/  IMAD.MOV.U32 R33, RZ, RZ, R32 ;  /* 0x000000ffff217224 */ /* 0x004fc400078e0020 */
[----:B------:R-:W-:Y:S02]  /*ba10*/  IMAD.MOV.U32 R32, RZ, RZ, R23 ;  /* 0x000000ffff207224 */ /* 0x000fe400078e0017 */
[----:B------:R-:W-:Y:S01]  /*ba20*/  IMAD.MOV.U32 R34, RZ, RZ, R33 ;  /* 0x000000ffff227224 */ /* 0x000fe200078e0021 */
[----:B------:R-:W2:Y:S01]  /*ba30*/  LDL.LU R23, [R1+0xf4] ;  /* 0x0000f40001177983 */ /* 0x000ea20000300800 */
[----:B------:R-:W-:Y:S02]  /*ba40*/  IMAD.MOV.U32 R33, RZ, RZ, R32 ;  /* 0x000000ffff217224 */ /* 0x000fe400078e0020 */
[----:B------:R-:W-:Y:S01]  /*ba50*/  IMAD.MOV.U32 R32, RZ, RZ, R19 ;  /* 0x000000ffff207224 */ /* 0x000fe200078e0013 */
[----:B------:R3:W-:Y:S04]  /*ba60*/  STL [R1+0x6f4], R7 ;  /* 0x0006f40701007387 */ /* 0x0007e80000100800 */
[----:B------:R-:W2:Y:S01]  /*ba70*/  LDL.LU R19, [R1+0x64] ;  /* 0x0000640001137983 */ /* 0x000ea20000300800 */
        /* <DEDUP_REMOVED lines=11> */
[----:B------:R-:W-:Y:S01]  /*bb30*/  ISETP.GT.U32.AND P1, PT, R0, R4, PT ;  /* 0x000000040000720c */ /* 0x000fe20003f24070 */
[----:B------:R-:W-:Y:S01]  /*bb40*/  IMAD.MOV.U32 R13, RZ, RZ, R9 ;  /* 0x000000ffff0d7224 */ /* 0x000fe200078e0009 */
[----:B------:R-:W-:Y:S02]  /*bb50*/  IABS R5, R41 ;  /* 0x0000002900057213 */ /* 0x000fe40000000000 */
[----:B------:R-:W-:Y:S01]  /*bb60*/  ISETP.GE.AND P4, PT, R41, RZ, PT ;  /* 0x000000ff2900720c */ /* 0x000fe20003f86270 */
[----:B------:R-:W-:-:S08]  /*bb70*/  @!P6 IMAD.MOV R13, RZ, RZ, -R13 ;  /* 0x000000ffff0de224 */ /* 0x000fd000078e0a0d */
[----:B------:R-:W-:-:S04]  /*bb80*/  @!P1 IMAD.IADD R4, R4, 0x1, -R0 ;  /* 0x0000000104049824 */ /* 0x000fc800078e0a00 */
[----:B------:R-:W-:Y:S02]  /*bb90*/  IMAD.MOV.U32 R14, RZ, RZ, R4 ;  /* 0x000000ffff0e7224 */ /* 0x000fe400078e0004 */
[----:B------:R-:W-:Y:S02]  /*bba0*/  IMAD.MOV.U32 R41, RZ, RZ, R38 ;  /* 0x000000ffff297224 */ /* 0x000fe400078e0026 */
[----:B------:R-:W-:Y:S02]  /*bbb0*/  @!P0 IMAD.MOV R14, RZ, RZ, -R14 ;  /* 0x000000ffff0e8224 */ /* 0x000fe400078e0a0e */
[----:B------:R-:W-:Y:S02]  /*bbc0*/  IMAD.MOV.U32 R38, RZ, RZ, R36 ;  /* 0x000000ffff267224 */ /* 0x000fe400078e0024 */
[----:B------:R-:W-:Y:S02]  /*bbd0*/  IMAD.MOV.U32 R43, RZ, RZ, R37 ;  /* 0x000000ffff2b7224 */ /* 0x000fe400078e0025 */
[----:B-----5:R-:W-:-:S02]  /*bbe0*/  IMAD.MOV.U32 R37, RZ, RZ, R30 ;  /* 0x000000ffff257224 */ /* 0x020fc400078e001e */
[----:B------:R-:W-:-:S04]  /*bbf0*/  IMAD.HI.U32 R2, R49, R5, RZ ;  /* 0x0000000531027227 */ /* 0x000fc800078e00ff */
[----:B--2---:R-:W-:Y:S02]  /*bc00*/  IMAD.MOV.U32 R33, RZ, RZ, R19 ;  /* 0x000000ffff217224 */ /* 0x004fe400078e0013 */
[----:B------:R-:W2:Y:S04]  /*bc10*/  LDL.LU R19, [R1+0x90] ;  /* 0x0000900001137983 */ /* 0x000ea80000300800 */
[----:B------:R-:W5:Y:S01]  /*bc20*/  LDL.LU R40, [R1+0x48] ;  /* 0x0000480001287983 */ /* 0x000f620000300800 */
[----:B------:R-:W-:Y:S02]  /*bc30*/  IMAD.MOV.U32 R36, RZ, RZ, R33 ;  /* 0x000000ffff247224 */ /* 0x000fe400078e0021 */
[----:B------:R-:W-:Y:S01]  /*bc40*/  IMAD.MOV.U32 R33, RZ, RZ, R31 ;  /* 0x000000ffff217224 */ /* 0x000fe200078e001f */
[----:B------:R-:W2:Y:S01]  /*bc50*/  LDL.LU R45, [R1+0x4c] ;  /* 0x00004c00012d7983 */ /* 0x000ea20000300800 */
[----:B------:R-:W-:-:S03]  /*bc60*/  IMAD.MOV.U32 R31, RZ, RZ, R21 ;  /* 0x000000ffff1f7224 */ /* 0x000fc600078e0015 */
[----:B------:R0:W-:Y:S04]  /*bc70*/  STL [R1+0x6fc], R13 ;  /* 0x0006fc0d01007387 */ /* 0x0001e80000100800 */
[----:B------:R-:W-:Y:S04]  /*bc80*/  STL [R1+0x700], R14 ;  /* 0x0007000e01007387 */ /* 0x000fe80000100800 */
[----:B------:R-:W2:Y:S04]  /*bc90*/  LDL.LU R21, [R1+0xb4] ;  /* 0x0000b40001157983 */ /* 0x000ea80000300800 */
[----:B------:R-:W2:Y:S01]  /*bca0*/  LDL.LU R30, [R1+0x94] ;  /* 0x00009400011e7983 */ /* 0x000ea20000300800 */
[----:B------:R-:W-:-:S04]  /*bcb0*/  IMAD.MOV R2, RZ, RZ, -R2 ;  /* 0x000000ffff027224 */ /* 0x000fc800078e0a02 */
[----:B------:R-:W-:Y:S02]  /*bcc0*/  IMAD R5, R0, R2, R5 ;  /* 0x0000000200057224 */ /* 0x000fe400078e0205 */
[----:B------:R-:W-:-:S03]  /*bcd0*/  IMAD.HI.U32 R12, R49, R10, RZ ;  /* 0x0000000a310c7227 */ /* 0x000fc600078e00ff */
[----:B------:R-:W-:Y:S01]  /*bce0*/  ISETP.GT.U32.AND P6, PT, R0, R5, PT ;  /* 0x000000050000720c */ /* 0x000fe20003fc4070 */
[----:B------:R-:W-:Y:S02]  /*bcf0*/  IMAD.MOV R12, RZ, RZ, -R12 ;  /* 0x000000ffff0c7224 */ /* 0x000fe400078e0a0c */
[----:B------:R-:W-:-:S04]  /*bd00*/  IMAD.HI.U32 R8, R49, R6, RZ ;  /* 0x0000000631087227 */ /* 0x000fc800078e00ff */
[----:B------:R-:W-:Y:S02]  /*bd10*/  IMAD R10, R0, R12, R10 ;  /* 0x0000000c000a7224 */ /* 0x000fe400078e020a */
[----:B------:R-:W-:-:S04]  /*bd20*/  IMAD.MOV R8, RZ, RZ, -R8 ;  /* 0x000000ffff087224 */ /* 0x000fc800078e0a08 */
        /* <DEDUP_REMOVED lines=10> */
[----:B------:R-:W-:Y:S02]  /*bdd0*/  ISETP.GT.U32.AND P6, PT, R0, R10, PT ;  /* 0x0000000a0000720c */ /* 0x000fe40003fc4070 */
[----:B---3--:R-:W-:Y:S01]  /*bde0*/  IABS R7, R46 ;  /* 0x0000002e00077213 */ /* 0x008fe20000000000 */
        /* <DEDUP_REMOVED lines=8> */
[----:B------:R-:W-:-:S04]  /*be70*/  IMAD.MOV R12, RZ, RZ, -R12 ;  /* 0x000000ffff0c7224 */ /* 0x000fc800078e0a0c */
[----:B------:R-:W-:Y:S02]  /*be80*/  IMAD R7, R0, R12, R7 ;  /* 0x0000000c00077224 */ /* 0x000fe400078e0207 */
[----:B------:R-:W-:-:S04]  /*be90*/  @!P1 IMAD.IADD R5, R5, 0x1, -R0 ;  /* 0x0000000105059824 */ /* 0x000fc800078e0a00 */
[----:B------:R-:W-:Y:S01]  /*bea0*/  IMAD.MOV.U32 R47, RZ, RZ, R5 ;  /* 0x000000ffff2f7224 */ /* 0x000fe200078e0005 */
[----:B------:R-:W-:Y:S01]  /*beb0*/  ISETP.GT.U32.AND P1, PT, R0, R9, PT ;  /* 0x000000090000720c */ /* 0x000fe20003f24070 */
[--C-:B------:R-:W-:Y:S02]  /*bec0*/  @!P0 IMAD.IADD R6, R6, 0x1, -R0.reuse ;  /* 0x0000000106068824 */ /* 0x100fe400078e0a00 */
[----:B------:R-:W-:Y:S02]  /*bed0*/  @!P6 IMAD.IADD R2, R2, 0x1, -R0 ;  /* 0x000000010202e824 */ /* 0x000fe400078e0a00 */
[----:B------:R-:W-:-:S03]  /*bee0*/  @!P3 IMAD.MOV R6, RZ, RZ, -R6 ;  /* 0x000000ffff06b224 */ /* 0x000fc600078e0a06 */
[----:B------:R-:W-:Y:S02]  /*bef0*/  ISETP.GT.U32.AND P3, PT, R0, R2, PT ;  /* 0x000000020000720c */ /* 0x000fe40003f64070 */
[----:B------:R-:W-:-:S03]  /*bf00*/  IABS R8, R39 ;  /* 0x0000002700087213 */ /* 0x000fc60000000000 */
[----:B------:R-:W-:Y:S01]  /*bf10*/  @!P1 IMAD.IADD R9, R9, 0x1, -R0 ;  /* 0x0000000109099824 */ /* 0x000fe200078e0a00 */
[----:B------:R-:W-:Y:S01]  /*bf20*/  ISETP.GE.AND P1, PT, R39, RZ, PT ;  /* 0x000000ff2700720c */ /* 0x000fe20003f26270 */
[----:B------:R-:W-:Y:S02]  /*bf30*/  IMAD.MOV.U32 R39, RZ, RZ, R38 ;  /* 0x000000ffff277224 */ /* 0x000fe400078e0026 */
[----:B------:R-:W-:Y:S02]  /*bf40*/  IMAD.MOV.U32 R38, RZ, RZ, R37 ;  /* 0x000000ffff267224 */ /* 0x000fe400078e0025 */
[----:B------:R-:W-:Y:S02]  /*bf50*/  @!P4 IMAD.MOV R47, RZ, RZ, -R47 ;  /* 0x000000ffff2fc224 */ /* 0x000fe400078e0a2f */
[----:B------:R-:W-:Y:S02]  /*bf60*/  IMAD.MOV.U32 R37, RZ, RZ, R36 ;  /* 0x000000ffff257224 */ /* 0x000fe400078e0024 */
[----:B------:R-:W-:-:S02]  /*bf70*/  IMAD.MOV.U32 R36, RZ, RZ, R31 ;  /* 0x000000ffff247224 */ /* 0x000fc400078e001f */
[----:B------:R-:W-:Y:S01]  /*bf80*/  @!P3 IMAD.IADD R2, R2, 0x1, -R0 ;  /* 0x000000010202b824 */ /* 0x000fe200078e0a00 */
[----:B------:R-:W-:Y:S01]  /*bf90*/  ISETP.GE.AND P3, PT, R42, RZ, PT ;  /* 0x000000ff2a00720c */ /* 0x000fe20003f66270 */
[----:B------:R-:W-:Y:S01]  /*bfa0*/  IMAD.MOV.U32 R42, RZ, RZ, R38 ;  /* 0x000000ffff2a7224 */ /* 0x000fe200078e0026 */
[----:B------:R-:W-:Y:S01]  /*bfb0*/  STL [R1+0x704], R47 ;  /* 0x0007042f01007387 */ /* 0x000fe20000100800 */
[----:B------:R-:W-:Y:S02]  /*bfc0*/  IMAD.MOV.U32 R38, RZ, RZ, R37 ;  /* 0x000000ffff267224 */ /* 0x000fe400078e0025 */
[----:B------:R-:W-:Y:S01]  /*bfd0*/  IMAD.MOV.U32 R37, RZ, RZ, R36 ;  /* 0x000000ffff257224 */ /* 0x000fe200078e0024 */
[----:B------:R-:W-:Y:S01]  /*bfe0*/  STL [R1+0x70c], R6 ;  /* 0x00070c0601007387 */ /* 0x000fe20000100800 */
[----:B------:R-:W-:Y:S02]  /*bff0*/  IMAD.MOV.U32 R36, RZ, RZ, R35 ;  /* 0x000000ffff247224 */ /* 0x000fe400078e0023 */
[----:B------:R-:W-:-:S02]  /*c000*/  IMAD.MOV.U32 R35, RZ, RZ, R24 ;  /* 0x000000ffff237224 */ /* 0x000fc400078e0018 */
[----:B------:R-:W-:Y:S01]  /*c010*/  IMAD.MOV.U32 R24, RZ, RZ, R20 ;  /* 0x000000ffff187224 */ /* 0x000fe200078e0014 */
[----:B-----5:R-:W-:-:S05]  /*c020*/  IABS R12, R40 ;  /* 0x00000028000c7213 */ /* 0x020fca0000000000 */
[----:B------:R-:W-:-:S04]  /*c030*/  IMAD.HI.U32 R5, R49, R12, RZ ;  /* 0x0000000c31057227 */ /* 0x000fc800078e00ff */
[----:B------:R-:W-:-:S04]  /*c040*/  IMAD.MOV R5, RZ, RZ, -R5 ;  /* 0x000000ffff057224 */ /* 0x000fc800078e0a05 */
[----:B------:R-:W-:Y:S02]  /*c050*/  IMAD R5, R0, R5, R12 ;  /* 0x0000000500057224 */ /* 0x000fe400078e020c */
[----:B------:R-:W-:-:S04]  /*c060*/  IMAD.MOV.U32 R12, RZ, RZ, R10 ;  /* 0x000000ffff0c7224 */ /* 0x000fc800078e000a */
[----:B------:R-:W-:Y:S01]  /*c070*/  @!P2 IMAD.MOV R12, RZ, RZ, -R12 ;  /* 0x000000ffff0ca224 */ /* 0x000fe200078e0a0c */
[----:B------:R-:W-:Y:S01]  /*c080*/  ISETP.GT.U32.AND P2, PT, R0, R5, PT ;  /* 0x000000050000720c */ /* 0x000fe20003f44070 */
[----:B--2---:R-:W-:Y:S02]  /*c090*/  IMAD.MOV.U32 R31, RZ, RZ, R30 ;  /* 0x000000ffff1f7224 */ /* 0x004fe400078e001e */
[----:B------:R-:W-:Y:S01]  /*c0a0*/  IMAD.MOV.U32 R30, RZ, RZ, R21 ;  /* 0x000000ffff1e7224 */ /* 0x000fe200078e0015 */
[----:B------:R1:W-:Y:S04]  /*c0b0*/  STL [R1+0x710], R12 ;  /* 0x0007100c01007387 */ /* 0x0003e80000100800 */
[----:B------:R-:W2:Y:S04]  /*c0c0*/  LDL.LU R21, [R1+0xd8] ;  /* 0x0000d80001157983 */ /* 0x000ea80000300800 */
[----:B------:R-:W3:Y:S01]  /*c0d0*/  LDL.LU R20, [R1+0xfc] ;  /* 0x0000fc0001147983 */ /* 0x000ee20000300800 */
[----:B------:R-:W-:Y:S01]  /*c0e0*/  @!P2 IMAD.IADD R5, R5, 0x1, -R0 ;  /* 0x000000010505a824 */ /* 0x000fe200078e0a00 */
[----:B------:R-:W-:Y:S01]  /*c0f0*/  ISETP.GE.AND P2, PT, R40, RZ, PT ;  /* 0x000000ff2800720c */ /* 0x000fe20003f46270 */
[----:B------:R-:W-:-:S02]  /*c100*/  IMAD.MOV.U32 R40, RZ, RZ, R38 ;  /* 0x000000ffff287224 */ /* 0x000fc400078e0026 */
[----:B------:R-:W5:Y:S01]  /*c110*/  LDL.LU R38, [R1+0x70] ;  /* 0x0000700001267983 */ /* 0x000f620000300800 */
        /* <DEDUP_REMOVED lines=13> */
[C---:B------:R-:W-:Y:S02]  /*c1f0*/  IMAD R4, R0.reuse, R13, R4 ;  /* 0x0000000d00047224 */ /* 0x040fe400078e0204 */
        /* <DEDUP_REMOVED lines=36> */
[----:B------:R-:W2:Y:S01]  /*c440*/  LDL.LU R29, [R1+0xcc] ;  /* 0x0000cc00011d7983 */ /* 0x000ea20000300800 */
[----:B-----5:R-:W-:-:S02]  /*c450*/  IMAD.MOV.U32 R39, RZ, RZ, R38 ;  /* 0x000000ffff277224 */ /* 0x020fc400078e0026 */
[----:B------:R-:W-:Y:S02]  /*c460*/  IMAD.MOV.U32 R38, RZ, RZ, R36 ;  /* 0x000000ffff267224 */ /* 0x000fe400078e0024 */
[----:B------:R-:W-:Y:S02]  /*c470*/  IMAD.MOV.U32 R36, RZ, RZ, R34 ;  /* 0x000000ffff247224 */ /* 0x000fe400078e0022 */
[----:B------:R-:W-:Y:S02]  /*c480*/  IMAD.MOV.U32 R34, RZ, RZ, R32 ;  /* 0x000000ffff227224 */ /* 0x000fe400078e0020 */
[----:B------:R-:W5:Y:S01]  /*c490*/  LDL.LU R32, [R1+0xb8] ;  /* 0x0000b80001207983 */ /* 0x000f620000300800 */
[----:B------:R-:W-:Y:S01]  /*c4a0*/  IABS R11, R45 ;  /* 0x0000002d000b7213 */ /* 0x000fe20000000000 */
[C---:B------:R-:W-:Y:S01]  /*c4b0*/  IMAD.HI.U32 R13, R49.reuse, R6, RZ ;  /* 0x00000006310d7227 */ /* 0x040fe200078e00ff */
[----:B------:R-:W-:Y:S01]  /*c4c0*/  ISETP.GE.AND P3, PT, R44, RZ, PT ;  /* 0x000000ff2c00720c */ /* 0x000fe20003f66270 */
[----:B------:R-:W2:Y:S02]  /*c4d0*/  LDL.LU R46, [R1+0x74] ;  /* 0x00007400012e7983 */ /* 0x000ea40000300800 */
        /* <DEDUP_REMOVED lines=9> */
[----:B------:R-:W-:Y:S01]  /*c570*/  ISETP.GT.U32.AND P1, PT, R0, R11, PT ;  /* 0x0000000b0000720c */ /* 0x000fe20003f24070 */
        /* <DEDUP_REMOVED lines=28> */
[----:B-----5:R-:W-:-:S02]  /*c740*/  IMAD.MOV.U32 R33, RZ, RZ, R32 ;  /* 0x000000ffff217224 */ /* 0x020fc400078e0020 */
[----:B------:R-:W-:Y:S02]  /*c750*/  IMAD.MOV.U32 R32, RZ, RZ, R19 ;  /* 0x000000ffff207224 */ /* 0x000fe400078e0013 */
[----:B------:R-:W-:Y:S01]  /*c760*/  IMAD.MOV.U32 R34, RZ, RZ, R33 ;  /* 0x000000ffff227224 */ /* 0x000fe200078e0021 */
[----:B------:R-:W5:Y:S01]  /*c770*/  LDL.LU R19, [R1+0x114] ;  /* 0x0001140001137983 */ /* 0x000f620000300800 */
[----:B------:R-:W-:Y:S02]  /*c780*/  IMAD.MOV.U32 R33, RZ, RZ, R32 ;  /* 0x000000ffff217224 */ /* 0x000fe400078e0020 */
[----:B------:R-:W-:Y:S01]  /*c790*/  IMAD.MOV.U32 R32, RZ, RZ, R30 ;  /* 0x000000ffff207224 */ /* 0x000fe200078e001e */
[----:B------:R2:W-:Y:S01]  /*c7a0*/  STL [R1+0x728], R4 ;  /* 0x0007280401007387 */ /* 0x0005e20000100800 */
[----:B------:R-:W-:-:S03]  /*c7b0*/  IMAD.MOV.U32 R30, RZ, RZ, R22 ;  /* 0x000000ffff1e7224 */ /* 0x000fc600078e0016 */
        /* <DEDUP_REMOVED lines=8> */
[----:B------:R-:W-:Y:S02]  /*c840*/  IMAD.MOV.U32 R36, RZ, RZ, R35 ;  /* 0x000000ffff247224 */ /* 0x000fe400078e0023 */
[----:B------:R-:W-:Y:S02]  /*c850*/  IMAD.MOV.U32 R35, RZ, RZ, R34 ;  /* 0x000000ffff237224 */ /* 0x000fe400078e0022 */
[----:B------:R-:W-:-:S02]  /*c860*/  IMAD.MOV.U32 R34, RZ, RZ, R33 ;  /* 0x000000ffff227224 */ /* 0x000fc400078e0021 */
[----:B------:R-:W-:Y:S01]  /*c870*/  IMAD.MOV.U32 R33, RZ, RZ, R30 ;  /* 0x000000ffff217224 */ /* 0x000fe200078e001e */
[----:B------:R-:W-:Y:S01]  /*c880*/  IABS R11, R40 ;  /* 0x00000028000b7213 */ /* 0x000fe20000000000 */
[----:B------:R-:W-:Y:S01]  /*c890*/  @!P4 IMAD.IADD R7, R7, 0x1, -R0 ;  /* 0x000000010707c824 */ /* 0x000fe200078e0a00 */
[----:B------:R-:W-:Y:S02]  /*c8a0*/  ISETP.GE.AND P4, PT, R40, RZ, PT ;  /* 0x000000ff2800720c */ /* 0x000fe40003f86270 */
[----:B------:R-:W-:-:S05]  /*c8b0*/  IABS R8, R42 ;  /* 0x0000002a00087213 */ /* 0x000fca0000000000 */
[----:B------:R-:W-:-:S04]  /*c8c0*/  IMAD.HI.U32 R2, R49, R8, RZ ;  /* 0x0000000831027227 */ /* 0x000fc800078e00ff */
[----:B------:R-:W-:Y:S02]  /*c8d0*/  IMAD.MOV R2, RZ, RZ, -R2 ;  /* 0x000000ffff027224 */ /* 0x000fe400078e0a02 */
[----:B------:R-:W-:Y:S02]  /*c8e0*/  IMAD.MOV.U32 R13, RZ, RZ, R6 ;  /* 0x000000ffff0d7224 */ /* 0x000fe400078e0006 */
[C---:B------:R-:W-:Y:S02]  /*c8f0*/  IMAD R8, R0.reuse, R2, R8 ;  /* 0x0000000200087224 */ /* 0x040fe400078e0208 */
[----:B------:R-:W-:Y:S02]  /*c900*/  @!P6 IMAD.MOV R13, RZ, RZ, -R13 ;  /* 0x000000ffff0de224 */ /* 0x000fe400078e0a0d */
[----:B--2---:R-:W-:Y:S02]  /*c910*/  IMAD.MOV.U32 R30, RZ, RZ, R22 ;  /* 0x000000ffff1e7224 */ /* 0x004fe400078e0016 */
[----:B------:R-:W2:Y:S04]  /*c920*/  LDL.LU R22, [R1+0xdc] ;  /* 0x0000dc0001167983 */ /* 0x000ea80000300800 */
[----:B------:R-:W2:Y:S01]  /*c930*/  LDL.LU R40, [R1+0x7c] ;  /* 0x00007c0001287983 */ /* 0x000ea20000300800 */
[C---:B------:R-:W-:Y:S01]  /*c940*/  ISETP.GT.U32.AND P6, PT, R0.reuse, R8, PT ;  /* 0x000000080000720c */ /* 0x040fe20003fc4070 */
[----:B------:R-:W-:Y:S01]  /*c950*/  IMAD.HI.U32 R12, R49, R10, RZ ;  /* 0x0000000a310c7227 */ /* 0x000fe200078e00ff */
[----:B------:R-:W-:Y:S01]  /*c960*/  ISETP.GT.U32.AND P1, PT, R0, R7, PT ;  /* 0x000000070000720c */ /* 0x000fe20003f24070 */
[----:B------:R-:W3:Y:S02]  /*c970*/  LDL.LU R45, [R1+0x80] ;  /* 0x00008000012d7983 */ /* 0x000ee40000300800 */
[----:B------:R-:W-:-:S02]  /*c980*/  IMAD.MOV R12, RZ, RZ, -R12 ;  /* 0x000000ffff0c7224 */ /* 0x000fc400078e0a0c */
[----:B------:R-:W-:-:S04]  /*c990*/  IMAD.HI.U32 R5, R49, R9, RZ ;  /* 0x0000000931057227 */ /* 0x000fc800078e00ff */
[----:B------:R-:W-:Y:S02]  /*c9a0*/  IMAD R10, R0, R12, R10 ;  /* 0x0000000c000a7224 */ /* 0x000fe400078e020a */
[----:B------:R-:W-:Y:S02]  /*c9b0*/  @!P6 IMAD.IADD R8, R8, 0x1, -R0 ;  /* 0x000000010808e824 */ /* 0x000fe400078e0a00 */
[----:B------:R-:W-:Y:S01]  /*c9c0*/  IMAD.MOV R5, RZ, RZ, -R5 ;  /* 0x000000ffff057224 */ /* 0x000fe200078e0a05 */
[----:B------:R-:W-:-:S03]  /*c9d0*/  ISETP.GT.U32.AND P6, PT, R0, R10, PT ;  /* 0x0000000a0000720c */ /* 0x000fc60003fc4070 */
[C---:B------:R-:W-:Y:S02]  /*c9e0*/  IMAD R9, R0.reuse, R5, R9 ;  /* 0x0000000500097224 */ /* 0x040fe400078e0209 */
[----:B------:R-:W-:Y:S02]  /*c9f0*/  @!P1 IMAD.IADD R7, R7, 0x1, -R0 ;  /* 0x0000000107079824 */ /* 0x000fe400078e0a00 */
[----:B------:R-:W-:Y:S01]  /*ca00*/  IMAD.HI.U32 R6, R49, R11, RZ ;  /* 0x0000000b31067227 */ /* 0x000fe200078e00ff */
[----:B------:R-:W-:Y:S02]  /*ca10*/  ISETP.GT.U32.AND P1, PT, R0, R9, PT ;  /* 0x000000090000720c */ /* 0x000fe40003f24070 */
[----:B------:R-:W-:Y:S01]  /*ca20*/  IABS R2, R41 ;  /* 0x0000002900027213 */ /* 0x000fe20000000000 */
[----:B------:R-:W-:Y:S02]  /*ca30*/  IMAD.MOV R6, RZ, RZ, -R6 ;  /* 0x000000ffff067224 */ /* 0x000fe400078e0a06 */
[----:B------:R-:W-:-:S02]  /*ca40*/  @!P6 IMAD.IADD R10, R10, 0x1, -R0 ;  /* 0x000000010a0ae824 */ /* 0x000fc400078e0a00 */
[C---:B------:R-:W-:Y:S02]  /*ca50*/  IMAD R6, R0.reuse, R6, R11 ;  /* 0x0000000600067224 */ /* 0x040fe400078e020b */
[----:B------:R-:W-:Y:S01]  /*ca60*/  IMAD.HI.U32 R11, R49, R2, RZ ;  /* 0x00000002310b7227 */ /* 0x000fe200078e00ff */
[C---:B------:R-:W-:Y:S02]  /*ca70*/  ISETP.GT.U32.AND P6, PT, R0.reuse, R10, PT ;  /* 0x0000000a0000720c */ /* 0x040fe40003fc4070 */
[----:B------:R-:W-:Y:S01]  /*ca80*/  IABS R4, R46 ;  /* 0x0000002e00047213 */ /* 0x000fe20000000000 */
[----:B------:R-:W-:Y:S02]  /*ca90*/  IMAD.MOV R11, RZ, RZ, -R11 ;  /* 0x000000ffff0b7224 */ /* 0x000fe400078e0a0b */
[----:B------:R-:W-:Y:S01]  /*caa0*/  @!P1 IMAD.IADD R9, R9, 0x1, -R0 ;  /* 0x0000000109099824 */ /* 0x000fe200078e0a00 */
[C---:B------:R-:W-:Y:S01]  /*cab0*/  ISETP.GT.U32.AND P1, PT, R0.reuse, R8, PT ;  /* 0x000000080000720c */ /* 0x040fe20003f24070 */
[----:B------:R-:W-:-:S02]  /*cac0*/  IMAD R2, R0, R11, R2 ;  /* 0x0000000b00027224 */ /* 0x000fc400078e0202 */
[----:B------:R-:W-:Y:S02]  /*cad0*/  IMAD.MOV.U32 R14, RZ, RZ, R7 ;  /* 0x000000ffff0e7224 */ /* 0x000fe400078e0007 */
[----:B------:R-:W-:-:S04]  /*cae0*/  IMAD.HI.U32 R12, R49, R4, RZ ;  /* 0x00000004310c7227 */ /* 0x000fc800078e00ff */
[----:B------:R-:W-:Y:S01]  /*caf0*/  @!P0 IMAD.MOV R14, RZ, RZ, -R14 ;  /* 0x000000ffff0e8224 */ /* 0x000fe200078e0a0e */
[----:B------:R-:W-:Y:S01]  /*cb00*/  ISETP.GT.U32.AND P0, PT, R0, R9, PT ;  /* 0x000000090000720c */ /* 0x000fe20003f04070 */
[----:B------:R-:W-:Y:S01]  /*cb10*/  @!P6 IMAD.IADD R10, R10, 0x1, -R0 ;  /* 0x000000010a0ae824 */ /* 0x000fe200078e0a00 */
[----:B------:R-:W-:Y:S01]  /*cb20*/  ISETP.GT.U32.AND P6, PT, R0, R2, PT ;  /* 0x000000020000720c */ /* 0x000fe20003fc4070 */
[----:B------:R-:W-:Y:S02]  /*cb30*/  IMAD.MOV R12, RZ, RZ, -R12 ;  /* 0x000000ffff0c7224 */ /* 0x000fe400078e0a0c */
[----:B------:R-:W-:Y:S02]  /*cb40*/  @!P1 IMAD.IADD R8, R8, 0x1, -R0 ;  /* 0x0000000108089824 */ /* 0x000fe400078e0a00 */
[C---:B------:R-:W-:Y:S02]  /*cb50*/  IMAD R4, R0.reuse, R12, R4 ;  /* 0x0000000c00047224 */ /* 0x040fe400078e0204 */
[----:B------:R-:W-:Y:S01]  /*cb60*/  IMAD.MOV.U32 R47, RZ, RZ, R8 ;  /* 0x000000ffff2f7224 */ /* 0x000fe200078e0008 */
[----:B------:R-:W-:-:S03]  /*cb70*/  ISETP.GT.U32.AND P1, PT, R0, R6, PT ;  /* 0x000000060000720c */ /* 0x000fc60003f24070 */
[--C-:B------:R-:W-:Y:S02]  /*cb80*/  @!P0 IMAD.IADD R9, R9, 0x1, -R0.reuse ;  /* 0x0000000109098824 */ /* 0x100fe400078e0a00 */
[----:B------:R-:W-:Y:S01]  /*cb90*/  @!P6 IMAD.IADD R2, R2, 0x1, -R0 ;  /* 0x000000010202e824 */ /* 0x000fe200078e0a00 */
[----:B------:R-:W-:Y:S01]  /*cba0*/  ISETP.GE.AND P3, PT, R42, RZ, PT ;  /* 0x000000ff2a00720c */ /* 0x000fe20003f66270 */
[----:B------:R-:W-:-:S03]  /*cbb0*/  @!P5 IMAD.MOV R9, RZ, RZ, -R9 ;  /* 0x000000ffff09d224 */ /* 0x000fc600078e0a09 */
[----:B------:R-:W-:Y:S01]  /*cbc0*/  ISETP.GT.U32.AND P5, PT, R0, R2, PT ;  /* 0x000000020000720c */ /* 0x000fe20003fa4070 */
[----:B------:R-:W-:Y:S02]  /*cbd0*/  IMAD.MOV.U32 R42, RZ, RZ, R38 ;  /* 0x000000ffff2a7224 */ /* 0x000fe400078e0026 */
[----:B------:R-:W-:Y:S02]  /*cbe0*/  IMAD.MOV.U32 R43, RZ, RZ, R37 ;  /* 0x000000ffff2b7224 */ /* 0x000fe400078e0025 */
[----:B------:R-:W-:Y:S02]  /*cbf0*/  IMAD.MOV.U32 R38, RZ, RZ, R34 ;  /* 0x000000ffff267224 */ /* 0x000fe400078e0022 */
[----:B------:R-:W-:Y:S01]  /*cc00*/  IMAD.MOV.U32 R37, RZ, RZ, R31 ;  /* 0x000000ffff257224 */ /* 0x000fe200078e001f */
[----:B------:R-:W-:Y:S01]  /*cc10*/  IABS R5, R39 ;  /* 0x0000002700057213 */ /* 0x000fe20000000000 */
[----:B------:R-:W-:Y:S01]  /*cc20*/  @!P1 IMAD.IADD R6, R6, 0x1, -R0 ;  /* 0x0000000106069824 */ /* 0x000fe200078e0a00 */
[----:B------:R-:W-:Y:S01]  /*cc30*/  ISETP.GE.AND P1, PT, R39, RZ, PT ;  /* 0x000000ff2700720c */ /* 0x000fe20003f26270 */
[----:B------:R-:W-:-:S02]  /*cc40*/  IMAD.MOV.U32 R39, RZ, RZ, R38 ;  /* 0x000000ffff277224 */ /* 0x000fc400078e0026 */
[----:B------:R-:W-:Y:S02]  /*cc50*/  IMAD.MOV.U32 R31, RZ, RZ, R21 ;  /* 0x000000ffff1f7224 */ /* 0x000fe400078e0015 */
[----:B------:R-:W-:Y:S01]  /*cc60*/  IMAD.MOV.U32 R38, RZ, RZ, R37 ;  /* 0x000000ffff267224 */ /* 0x000fe200078e0025 */
[----:B------:R0:W-:Y:S01]  /*cc70*/  STL [R1+0x71c], R13 ;  /* 0x00071c0d01007387 */ /* 0x0001e20000100800 */
[----:B-----5:R-:W-:Y:S02]  /*cc80*/  IMAD.MOV.U32 R21, RZ, RZ, R19 ;  /* 0x000000ffff157224 */ /* 0x020fe400078e0013 */
[----:B------:R-:W-:Y:S02]  /*cc90*/  @!P3 IMAD.MOV R47, RZ, RZ, -R47 ;  /* 0x000000ffff2fb224 */ /* 0x000fe400078e0a2f */
[----:B------:R-:W-:Y:S01]  /*cca0*/  IMAD.MOV.U32 R37, RZ, RZ, R30 ;  /* 0x000000ffff257224 */ /* 0x000fe200078e001e */
[----:B------:R-:W-:Y:S01]  /*ccb0*/  STL [R1+0x708], R14 ;  /* 0x0007080e01007387 */ /* 0x000fe20000100800 */
[----:B------:R-:W-:-:S02]  /*ccc0*/  IMAD.MOV.U32 R34, RZ, RZ, R32 ;  /* 0x000000ffff227224 */ /* 0x000fc400078e0020 */
[----:B------:R-:W-:Y:S02]  /*ccd0*/  IMAD.MOV.U32 R19, RZ, RZ, R17 ;  /* 0x000000ffff137224 */ /* 0x000fe400078e0011 */
[----:B------:R-:W-:Y:S01]  /*cce0*/  @!P5 IMAD.IADD R2, R2, 0x1, -R0 ;  /* 0x000000010202d824 */ /* 0x000fe200078e0a00 */
[----:B------:R-:W-:Y:S01]  /*ccf0*/  ISETP.GE.AND P5, PT, R41, RZ, PT ;  /* 0x000000ff2900720c */ /* 0x000fe20003fa6270 */
[----:B------:R-:W-:Y:S02]  /*cd00*/  IMAD.MOV.U32 R32, RZ, RZ, R25 ;  /* 0x000000ffff207224 */ /* 0x000fe400078e0019 */
[----:B------:R-:W-:Y:S02]  /*cd10*/  IMAD.MOV.U32 R17, RZ, RZ, R28 ;  /* 0x000000ffff117224 */ /* 0x000fe400078e001c */
[----:B------:R-:W-:Y:S01]  /*cd20*/  IMAD.MOV.U32 R25, RZ, RZ, R18 ;  /* 0x000000ffff197224 */ /* 0x000fe200078e0012 */
[----:B------:R-:W5:Y:S01]  /*cd30*/  LDL.LU R28, [R1+0xec] ;  /* 0x0000ec00011c7983 */ /* 0x000f620000300800 */
[----:B------:R-:W-:-:S02]  /*cd40*/  IMAD.MOV.U32 R41, RZ, RZ, R38 ;  /* 0x000000ffff297224 */ /* 0x000fc400078e0026 */
[----:B------:R-:W-:Y:S01]  /*cd50*/  IMAD.MOV.U32 R38, RZ, RZ, R37 ;  /* 0x000000ffff267224 */ /* 0x000fe200078e0025 */
[----:B------:R-:W3:Y:S01]  /*cd60*/  LDL.LU R18, [R1+0xc8] ;  /* 0x0000c80001127983 */ /* 0x000ee20000300800 */
[----:B------:R-:W-:-:S03]  /*cd70*/  IMAD.MOV.U32 R37, RZ, RZ, R36 ;  /* 0x000000ffff257224 */ /* 0x000fc600078e0024 */
[----:B------:R-:W-:Y:S01]  /*cd80*/  STL [R1+0x6f8], R47 ;  /* 0x0006f82f01007387 */ /* 0x000fe20000100800 */
[----:B------:R-:W-:-:S03]  /*cd90*/  IMAD.MOV.U32 R36, RZ, RZ, R32 ;  /* 0x000000ffff247224 */ /* 0x000fc600078e0020 */
[----:B------:R-:W-:Y:S01]  /*cda0*/  STL [R1+0x6ec], R9 ;  /* 0x0006ec0901007387 */ /* 0x000fe20000100800 */
[----:B--2---:R-:W-:-:S05]  /*cdb0*/  IABS R12, R40 ;  /* 0x00000028000c7213 */ /* 0x004fca0000000000 */
[----:B------:R-:W-:-:S04]  /*cdc0*/  IMAD.HI.U32 R8, R49, R12, RZ ;  /* 0x0000000c31087227 */ /* 0x000fc800078e00ff */
[----:B------:R-:W-:-:S04]  /*cdd0*/  IMAD.MOV R8, RZ, RZ, -R8 ;  /* 0x000000ffff087224 */ /* 0x000fc800078e0a08 */
[----:B------:R-:W-:Y:S02]  /*cde0*/  IMAD R8, R0, R8, R12 ;  /* 0x0000000800087224 */ /* 0x000fe400078e020c */
[----:B------:R-:W-:-:S04]  /*cdf0*/  IMAD.MOV.U32 R12, RZ, RZ, R10 ;  /* 0x000000ffff0c7224 */ /* 0x000fc800078e000a */
[----:B------:R-:W-:Y:S01]  /*ce00*/  @!P2 IMAD.MOV R12, RZ, RZ, -R12 ;  /* 0x000000ffff0ca224 */ /* 0x000fe200078e0a0c */
[----:B------:R-:W-:Y:S01]  /*ce10*/  ISETP.GT.U32.AND P2, PT, R0, R8, PT ;  /* 0x000000080000720c */ /* 0x000fe20003f44070 */
[----:B------:R-:W-:-:S03]  /*ce20*/  IMAD.MOV.U32 R30, RZ, RZ, R22 ;  /* 0x000000ffff1e7224 */ /* 0x000fc600078e0016 */
[----:B------:R1:W-:Y:S04]  /*ce30*/  STL [R1+0x6d8], R12 ;  /* 0x0006d80c01007387 */ /* 0x0003e80000100800 */
[----:B------:R-:W2:Y:S04]  /*ce40*/  LDL.LU R22, [R1+0xe4] ;  /* 0x0000e40001167983 */ /* 0x000ea80000300800 */
[----:B------:R-:W2:Y:S01]  /*ce50*/  LDL.LU R32, [R1+0xbc] ;  /* 0x0000bc0001207983 */ /* 0x000ea20000300800 */
[----:B------:R-:W-:Y:S01]  /*ce60*/  @!P2 IMAD.IADD R8, R8, 0x1, -R0 ;  /* 0x000000010808a824 */ /* 0x000fe200078e0a00 */
[----:B------:R-:W-:Y:S01]  /*ce70*/  ISETP.GE.AND P2, PT, R40, RZ, PT ;  /* 0x000000ff2800720c */ /* 0x000fe20003f46270 */
[----:B------:R-:W-:-:S02]  /*ce80*/  IMAD.MOV.U32 R40, RZ, RZ, R38 ;  /* 0x000000ffff287224 */ /* 0x000fc400078e0026 */
[----:B------:R-:W2:Y:S01]  /*ce90*/  LDL.LU R38, [R1+0xa4] ;  /* 0x0000a40001267983 */ /* 0x000ea20000300800 */
[----:B0-----:R-:W-:-:S04]  /*cea0*/  IMAD.HI.U32 R13, R49, R5, RZ ;  /* 0x00000005310d7227 */ /* 0x001fc800078e00ff */
[----:B------:R-:W-:-:S04]  /*ceb0*/  IMAD.MOV R13, RZ, RZ, -R13 ;  /* 0x000000ffff0d7224 */ /* 0x000fc800078e0a0d */
[C---:B------:R-:W-:Y:S01]  /*cec0*/  IMAD R5, R0.reuse, R13, R5 ;  /* 0x0000000d00057224 */ /* 0x040fe200078e0205 */
[----:B------:R-:W-:-:S04]  /*ced0*/  ISETP.GT.U32.AND P0, PT, R0, R4, PT ;  /* 0x000000040000720c */ /* 0x000fc80003f04070 */
[----:B------:R-:W-:-:S09]  /*cee0*/  ISETP.GT.U32.AND P3, PT, R0, R5, PT ;  /* 0x000000050000720c */ /* 0x000fd20003f64070 */
[----:B------:R-:W-:-:S04]  /*cef0*/  @!P0 IMAD.IADD R4, R4, 0x1, -R0 ;  /* 0x0000000104048824 */ /* 0x000fc800078e0a00 */
[----:B------:R-:W-:Y:S01]  /*cf00*/  @!P3 IMAD.IADD R5, R5, 0x1, -R0 ;  /* 0x000000010505b824 */ /* 0x000fe200078e0a00 */
[----:B------:R-:W-:-:S04]  /*cf10*/  ISETP.GT.U32.AND P3, PT, R0, R6, PT ;  /* 0x000000060000720c */ /* 0x000fc80003f64070 */
[C---:B------:R-:W-:Y:S02]  /*cf20*/  ISETP.GT.U32.AND P0, PT, R0.reuse, R5, PT ;  /* 0x000000050000720c */ /* 0x040fe40003f04070 */
[----:B------:R-:W-:Y:S02]  /*cf30*/  ISETP.GT.U32.AND P6, PT, R0, R4, PT ;  /* 0x000000040000720c */ /* 0x000fe40003fc4070 */
[----:B------:R-:W-:-:S05]  /*cf40*/  IABS R10, R43 ;  /* 0x0000002b000a7213 */ /* 0x000fca0000000000 */
[----:B------:R-:W-:Y:S02]  /*cf50*/  @!P3 IMAD.IADD R6, R6, 0x1, -R0 ;  /* 0x000000010606b824 */ /* 0x000fe400078e0a00 */
[----:B-1----:R-:W-:-:S04]  /*cf60*/  IMAD.HI.U32 R12, R49, R10, RZ ;  /* 0x0000000a310c7227 */ /* 0x002fc800078e00ff */
[----:B------:R-:W-:Y:S01]  /*cf70*/  @!P0 IMAD.IADD R5, R5, 0x1, -R0 ;  /* 0x0000000105058824 */ /* 0x000fe200078e0a00 */
[----:B------:R-:W-:Y:S01]  /*cf80*/  ISETP.GE.AND P0, PT, R46, RZ, PT ;  /* 0x000000ff2e00720c */ /* 0x000fe20003f06270 */
[----:B------:R-:W-:Y:S02]  /*cf90*/  @!P4 IMAD.MOV R6, RZ, RZ, -R6 ;  /* 0x000000ffff06c224 */ /* 0x000fe400078e0a06 */
[----:B------:R-:W-:Y:S02]  /*cfa0*/  @!P1 IMAD.MOV R5, RZ, RZ, -R5 ;  /* 0x000000ffff059224 */ /* 0x000fe400078e0a05 */
[----:B------:R-:W-:Y:S02]  /*cfb0*/  @!P6 IMAD.IADD R4, R4, 0x1, -R0 ;  /* 0x000000010404e824 */ /* 0x000fe400078e0a00 */
[----:B------:R-:W-:Y:S01]  /*cfc0*/  IMAD.MOV R12, RZ, RZ, -R12 ;  /* 0x000000ffff0c7224 */ /* 0x000fe200078e0a0c */
[----:B------:R-:W-:Y:S03]  /*cfd0*/  STL [R1+0x6c4], R6 ;  /* 0x0006c40601007387 */ /* 0x000fe60000100800 */
[C---:B------:R-:W-:Y:S01]  /*cfe0*/  IMAD R10, R0.reuse, R12, R10 ;  /* 0x0000000c000a7224 */ /* 0x040fe200078e020a */
[----:B------:R0:W-:Y:S01]  /*cff0*/  STL [R1+0x6bc], R5 ;  /* 0x0006bc0501007387 */ /* 0x0001e20000100800 */
[----:B------:R-:W-:Y:S01]  /*d000*/  ISETP.GT.U32.AND P4, PT, R0, R8, PT ;  /* 0x000000080000720c */ /* 0x000fe20003f84070 */
[----:B0-----:R-:W-:-:S04]  /*d010*/  IMAD.MOV.U32 R5, RZ, RZ, R4 ;  /* 0x000000ffff057224 */ /* 0x001fc800078e0004 */
[----:B------:R-:W-:Y:S01]  /*d020*/  @!P0 IMAD.MOV R5, RZ, RZ, -R5 ;  /* 0x000000ffff058224 */ /* 0x000fe200078e0a05 */
[----:B------:R-:W-:-:S07]  /*d030*/  ISETP.GT.U32.AND P0, PT, R0, R10, PT ;  /* 0x0000000a0000720c */ /* 0x000fce0003f04070 */
[----:B------:R-:W-:Y:S01]  /*d040*/  @!P4 IMAD.IADD R8, R8, 0x1, -R0 ;  /* 0x000000010808c824 */ /* 0x000fe200078e0a00 */
[----:B------:R-:W-:Y:S01]  /*d050*/  IABS R4, R39 ;  /* 0x0000002700047213 */ /* 0x000fe20000000000 */
[----:B------:R-:W-:Y:S02]  /*d060*/  @!P5 IMAD.MOV R2, RZ, RZ, -R2 ;  /* 0x000000ffff02d224 */ /* 0x000fe400078e0a02 */
[----:B------:R-:W-:Y:S01]  /*d070*/  @!P2 IMAD.MOV R8, RZ, RZ, -R8 ;  /* 0x000000ffff08a224 */ /* 0x000fe200078e0a08 */
[----:B------:R-:W-:Y:S01]  /*d080*/  STL [R1+0x6ac], R5 ;  /* 0x0006ac0501007387 */ /* 0x000fe20000100800 */
[----:B------:R-:W-:Y:S01]  /*d090*/  @!P0 IMAD.IADD R10, R10, 0x1, -R0 ;  /* 0x000000010a0a8824 */ /* 0x000fe200078e0a00 */
[----:B------:R-:W-:Y:S02]  /*d0a0*/  ISETP.GE.AND P0, PT, R39, RZ, PT ;  /* 0x000000ff2700720c */ /* 0x000fe40003f06270 */
[----:B------:R0:W-:Y:S04]  /*d0b0*/  STL [R1+0x69c], R2 ;  /* 0x00069c0201007387 */ /* 0x0001e80000100800 */
[----:B------:R-:W-:Y:S01]  /*d0c0*/  STL [R1+0x688], R8 ;  /* 0x0006880801007387 */ /* 0x000fe20000100800 */
[----:B--2---:R-:W-:-:S02]  /*d0d0*/  IMAD.MOV.U32 R39, RZ, RZ, R38 ;  /* 0x000000ffff277224 */ /* 0x004fc400078e0026 */
[----:B------:R-:W-:Y:S02]  /*d0e0*/  IMAD.MOV.U32 R38, RZ, RZ, R37 ;  /* 0x000000ffff267224 */ /* 0x000fe400078e0025 */
[----:B------:R-:W-:Y:S02]  /*d0f0*/  IMAD.MOV.U32 R37, RZ, RZ, R36 ;  /* 0x000000ffff257224 */ /* 0x000fe400078e0024 */
[----:B------:R-:W-:Y:S02]  /*d100*/  IMAD.MOV.U32 R36, RZ, RZ, R35 ;  /* 0x000000ffff247224 */ /* 0x000fe400078e0023 */
[----:B------:R-:W-:Y:S02]  /*d110*/  IMAD.MOV.U32 R35, RZ, RZ, R34 ;  /* 0x000000ffff237224 */ /* 0x000fe400078e0022 */
[----:B------:R-:W-:Y:S02]  /*d120*/  IMAD.MOV.U32 R34, RZ, RZ, R33 ;  /* 0x000000ffff227224 */ /* 0x000fe400078e0021 */
[----:B------:R-:W-:-:S02]  /*d130*/  IMAD.MOV.U32 R33, RZ, RZ, R32 ;  /* 0x000000ffff217224 */ /* 0x000fc400078e0020 */
[----:B------:R-:W-:Y:S02]  /*d140*/  IMAD.MOV.U32 R32, RZ, RZ, R31 ;  /* 0x000000ffff207224 */ /* 0x000fe400078e001f */
[----:B------:R-:W2:Y:S01]  /*d150*/  LDL.LU R31, [R1+0xe0] ;  /* 0x0000e000011f7983 */ /* 0x000ea20000300800 */
[----:B------:R-:W-:Y:S02]  /*d160*/  IABS R7, R44 ;  /* 0x0000002c00077213 */ /* 0x000fe40000000000 */
[----:B---3--:R-:W-:Y:S02]  /*d170*/  IABS R11, R45 ;  /* 0x0000002d000b7213 */ /* 0x008fe40000000000 */
[----:B------:R-:W-:Y:S01]  /*d180*/  IABS R9, R42 ;  /* 0x0000002a00097213 */ /* 0x000fe20000000000 */
[C---:B------:R-:W-:Y:S01]  /*d190*/  IMAD.HI.U32 R13, R49.reuse, R7, RZ ;  /* 0x00000007310d7227 */ /* 0x040fe200078e00ff */
[----:B------:R-:W-:Y:S01]  /*d1a0*/  ISETP.GE.AND P5, PT, R44, RZ, PT ;  /* 0x000000ff2c00720c */ /* 0x000fe20003fa6270 */
[----:B------:R-:W3:Y:S02]  /*d1b0*/  LDL.LU R46, [R1+0xa8] ;  /* 0x0000a800012e7983 */ /* 0x000ee40000300800 */
[----:B------:R-:W-:-:S04]  /*d1c0*/  IMAD.HI.U32 R14, R49, R11, RZ ;  /* 0x0000000b310e7227 */ /* 0x000fc800078e00ff */
[----:B------:R-:W-:Y:S02]  /*d1d0*/  IMAD.MOV R13, RZ, RZ, -R13 ;  /* 0x000000ffff0d7224 */ /* 0x000fe400078e0a0d */
[----:B------:R-:W-:Y:S02]  /*d1e0*/  IMAD.MOV R14, RZ, RZ, -R14 ;  /* 0x000000ffff0e7224 */ /* 0x000fe400078e0a0e */
[----:B------:R-:W-:Y:S02]  /*d1f0*/  IMAD R7, R0, R13, R7 ;  /* 0x0000000d00077224 */ /* 0x000fe400078e0207 */
[----:B------:R-:W-:-:S04]  /*d200*/  IMAD.HI.U32 R13, R49, R9, RZ ;  /* 0x00000009310d7227 */ /* 0x000fc800078e00ff */
[C---:B------:R-:W-:Y:S02]  /*d210*/  IMAD R11, R0.reuse, R14, R11 ;  /* 0x0000000e000b7224 */ /* 0x040fe400078e020b */
[----:B------:R-:W-:Y:S01]  /*d220*/  IMAD.MOV R13, RZ, RZ, -R13 ;  /* 0x000000ffff0d7224 */ /* 0x000fe200078e0a0d */
[C---:B------:R-:W-:Y:S02]  /*d230*/  ISETP.GT.U32.AND P6, PT, R0.reuse, R7, PT ;  /* 0x000000070000720c */ /* 0x040fe40003fc4070 */
[C---:B------:R-:W-:Y:S01]  /*d240*/  ISETP.GT.U32.AND P3, PT, R0.reuse, R11, PT ;  /* 0x0000000b0000720c */ /* 0x040fe20003f64070 */
[----:B------:R-:W-:-:S05]  /*d250*/  IMAD R9, R0, R13, R9 ;  /* 0x0000000d00097224 */ /* 0x000fca00078e0209 */
[----:B------:R-:W-:-:S05]  /*d260*/  ISETP.GT.U32.AND P4, PT, R0, R9, PT ;  /* 0x000000090000720c */ /* 0x000fca0003f84070 */
[--C-:B------:R-:W-:Y:S02]  /*d270*/  @!P6 IMAD.IADD R7, R7, 0x1, -R0.reuse ;  /* 0x000000010707e824 */ /* 0x100fe400078e0a00 */
[----:B------:R-:W-:-:S03]  /*d280*/  @!P3 IMAD.IADD R11, R11, 0x1, -R0 ;  /* 0x000000010b0bb824 */ /* 0x000fc600078e0a00 */
[C---:B------:R-:W-:Y:S02]  /*d290*/  ISETP.GT.U32.AND P6, PT, R0.reuse, R7, PT ;  /* 0x000000070000720c */ /* 0x040fe40003fc4070 */
[C---:B------:R-:W-:Y:S01]  /*d2a0*/  ISETP.GT.U32.AND P1, PT, R0.reuse, R11, PT ;  /* 0x0000000b0000720c */ /* 0x040fe20003f24070 */
[----:B------:R-:W-:Y:S01]  /*d2b0*/  @!P4 IMAD.IADD R9, R9, 0x1, -R0 ;  /* 0x000000010909c824 */ /* 0x000fe200078e0a00 */
[C---:B------:R-:W-:Y:S01]  /*d2c0*/  ISETP.GT.U32.AND P4, PT, R0.reuse, R10, PT ;  /* 0x0000000a0000720c */ /* 0x040fe20003f84070 */
[----:B0-----:R-:W-:Y:S01]  /*d2d0*/  IMAD.HI.U32 R2, R49, R4, RZ ;  /* 0x0000000431027227 */ /* 0x001fe200078e00ff */
[----:B------:R-:W-:Y:S02]  /*d2e0*/  ISETP.GE.AND P3, PT, R45, RZ, PT ;  /* 0x000000ff2d00720c */ /* 0x000fe40003f66270 */
[----:B------:R-:W-:Y:S01]  /*d2f0*/  IABS R5, R41 ;  /* 0x0000002900057213 */ /* 0x000fe20000000000 */
[----:B------:R-:W-:Y:S01]  /*d300*/  IMAD.MOV R2, RZ, RZ, -R2 ;  /* 0x000000ffff027224 */ /* 0x000fe200078e0a02 */
[C---:B------:R-:W-:Y:S01]  /*d310*/  ISETP.GT.U32.AND P2, PT, R0.reuse, R9, PT ;  /* 0x000000090000720c */ /* 0x040fe20003f44070 */
[----:B------:R-:W3:Y:S02]  /*d320*/  LDL.LU R45, [R1+0xac] ;  /* 0x0000ac00012d7983 */ /* 0x000ee40000300800 */
[----:B------:R-:W-:-:S02]  /*d330*/  IMAD R4, R0, R2, R4 ;  /* 0x0000000200047224 */ /* 0x000fc400078e0204 */
[----:B------:R-:W-:Y:S01]  /*d340*/  IMAD.HI.U32 R2, R49, R5, RZ ;  /* 0x0000000531027227 */ /* 0x000fe200078e00ff */
[----:B------:R-:W-:-:S03]  /*d350*/  IABS R6, R40 ;  /* 0x0000002800067213 */ /* 0x000fc60000000000 */
[--C-:B------:R-:W-:Y:S01]  /*d360*/  @!P1 IMAD.IADD R11, R11, 0x1, -R0.reuse ;  /* 0x000000010b0b9824 */ /* 0x100fe200078e0a00 */
[----:B------:R-:W-:Y:S01]  /*d370*/  ISETP.GE.AND P1, PT, R43, RZ, PT ;  /* 0x000000ff2b00720c */ /* 0x000fe20003f26270 */
[--C-:B------:R-:W-:Y:S02]  /*d380*/  @!P6 IMAD.IADD R7, R7, 0x1, -R0.reuse ;  /* 0x000000010707e824 */ /* 0x100fe400078e0a00 */
[----:B------:R-:W-:Y:S01]  /*d390*/  @!P4 IMAD.IADD R10, R10, 0x1, -R0 ;  /* 0x000000010a0ac824 */ /* 0x000fe200078e0a00 */
[----:B------:R-:W-:Y:S01]  /*d3a0*/  ISETP.GE.AND P4, PT, R40, RZ, PT ;  /* 0x000000ff2800720c */ /* 0x000fe20003f86270 */
[----:B------:R-:W-:Y:S02]  /*d3b0*/  IMAD.MOV R2, RZ, RZ, -R2 ;  /* 0x000000ffff027224 */ /* 0x000fe400078e0a02 */
[----:B------:R-:W-:Y:S02]  /*d3c0*/  IMAD.MOV.U32 R40, RZ, RZ, R38 ;  /* 0x000000ffff287224 */ /* 0x000fe400078e0026 */
[----:B------:R-:W-:-:S02]  /*d3d0*/  @!P3 IMAD.MOV R11, RZ, RZ, -R11 ;  /* 0x000000ffff0bb224 */ /* 0x000fc400078e0a0b */
[----:B------:R-:W-:Y:S02]  /*d3e0*/  IMAD.MOV.U32 R38, RZ, RZ, R37 ;  /* 0x000000ffff267224 */ /* 0x000fe400078e0025 */
[----:B------:R-:W-:Y:S02]  /*d3f0*/  @!P5 IMAD.MOV R7, RZ, RZ, -R7 ;  /* 0x000000ffff07d224 */ /* 0x000fe400078e0a07 */
[----:B------:R-:W-:Y:S02]  /*d400*/  IMAD.MOV.U32 R37, RZ, RZ, R36 ;  /* 0x000000ffff257224 */ /* 0x000fe400078e0024 */
[----:B------:R-:W-:Y:S02]  /*d410*/  IMAD.MOV.U32 R36, RZ, RZ, R35 ;  /* 0x000000ffff247224 */ /* 0x000fe400078e0023 */
[----:B------:R-:W-:Y:S02]  /*d420*/  IMAD.MOV.U32 R35, RZ, RZ, R34 ;  /* 0x000000ffff237224 */ /* 0x000fe400078e0022 */
[----:B------:R-:W-:Y:S01]  /*d430*/  IMAD R5, R0, R2, R5 ;  /* 0x0000000200057224 */ /* 0x000fe200078e0205 */
[----:B------:R-:W-:Y:S01]  /*d440*/  IABS R2, R40 ;  /* 0x0000002800027213 */ /* 0x000fe20000000000 */
[----:B------:R-:W-:Y:S01]  /*d450*/  @!P2 IMAD.IADD R9, R9, 0x1, -R0 ;  /* 0x000000010909a824 */ /* 0x000fe200078e0a00 */
[----:B------:R-:W-:Y:S01]  /*d460*/  ISETP.GE.AND P2, PT, R40, RZ, PT ;  /* 0x000000ff2800720c */ /* 0x000fe20003f46270 */
[----:B------:R-:W-:Y:S01]  /*d470*/  IMAD.MOV.U32 R34, RZ, RZ, R33 ;  /* 0x000000ffff227224 */ /* 0x000fe200078e0021 */
[----:B------:R-:W-:Y:S01]  /*d480*/  STL [R1+0x67c], R11 ;  /* 0x00067c0b01007387 */ /* 0x000fe20000100800 */
[----:B------:R-:W-:-:S02]  /*d490*/  IMAD.MOV.U32 R33, RZ, RZ, R32 ;  /* 0x000000ffff217224 */ /* 0x000fc400078e0020 */
[----:B------:R-:W-:Y:S01]  /*d4a0*/  IMAD.MOV.U32 R40, RZ, RZ, R38 ;  /* 0x000000ffff287224 */ /* 0x000fe200078e0026 */
[----:B------:R0:W-:Y:S01]  /*d4b0*/  STL [R1+0x670], R7 ;  /* 0x0006700701007387 */ /* 0x0001e20000100800 */
[----:B------:R-:W-:Y:S02]  /*d4c0*/  IMAD.MOV.U32 R38, RZ, RZ, R37 ;  /* 0x000000ffff267224 */ /* 0x000fe400078e0025 */
[----:B------:R-:W-:Y:S02]  /*d4d0*/  IMAD.MOV.U32 R37, RZ, RZ, R36 ;  /* 0x000000ffff257224 */ /* 0x000fe400078e0024 */
[----:B------:R-:W-:Y:S02]  /*d4e0*/  IMAD.MOV.U32 R36, RZ, RZ, R35 ;  /* 0x000000ffff247224 */ /* 0x000fe400078e0023 */
[----:B------:R-:W-:Y:S02]  /*d4f0*/  IMAD.MOV.U32 R35, RZ, RZ, R34 ;  /* 0x000000ffff237224 */ /* 0x000fe400078e0022 */
[----:B0-----:R-:W-:-:S02]  /*d500*/  IMAD.MOV.U32 R7, RZ, RZ, R10 ;  /* 0x000000ffff077224 */ /* 0x001fc400078e000a */
[----:B------:R-:W-:Y:S02]  /*d510*/  IMAD.MOV.U32 R34, RZ, RZ, R33 ;  /* 0x000000ffff227224 */ /* 0x000fe400078e0021 */
[----:B------:R-:W-:Y:S02]  /*d520*/  @!P1 IMAD.MOV R7, RZ, RZ, -R7 ;  /* 0x000000ffff079224 */ /* 0x000fe400078e0a07 */
[----:B--2---:R-:W-:Y:S02]  /*d530*/  IMAD.MOV.U32 R32, RZ, RZ, R31 ;  /* 0x000000ffff207224 */ /* 0x004fe400078e001f */
[----:B------:R-:W-:Y:S02]  /*d540*/  IMAD.MOV.U32 R31, RZ, RZ, R30 ;  /* 0x000000ffff1f7224 */ /* 0x000fe400078e001e */
[----:B------:R-:W-:Y:S02]  /*d550*/  IMAD.MOV.U32 R30, RZ, RZ, R25 ;  /* 0x000000ffff1e7224 */ /* 0x000fe400078e0019 */
[----:B------:R-:W-:-:S02]  /*d560*/  IMAD.MOV.U32 R25, RZ, RZ, R19 ;  /* 0x000000ffff197224 */ /* 0x000fc400078e0013 */
[----:B------:R-:W-:Y:S01]  /*d570*/  IMAD.MOV.U32 R33, RZ, RZ, R31 ;  /* 0x000000ffff217224 */ /* 0x000fe200078e001f */
[----:B------:R-:W2:Y:S01]  /*d580*/  LDL.LU R19, [R1+0xd4] ;  /* 0x0000d40001137983 */ /* 0x000ea20000300800 */
[----:B------:R-:W-:Y:S02]  /*d590*/  IMAD.MOV.U32 R31, RZ, RZ, R30 ;  /* 0x000000ffff1f7224 */ /* 0x000fe400078e001e */
[----:B------:R-:W-:Y:S02]  /*d5a0*/  IMAD.MOV.U32 R30, RZ, RZ, R25 ;  /* 0x000000ffff1e7224 */ /* 0x000fe400078e0019 */
[----:B------:R-:W-:Y:S01]  /*d5b0*/  IMAD.MOV.U32 R25, RZ, RZ, R18 ;  /* 0x000000ffff197224 */ /* 0x000fe200078e0012 */
[----:B------:R-:W-:Y:S01]  /*d5c0*/  STL [R1+0x660], R7 ;  /* 0x0006600701007387 */ /* 0x000fe20000100800 */
[----:B-----5:R-:W-:Y:S02]  /*d5d0*/  IMAD.MOV.U32 R18, RZ, RZ, R28 ;  /* 0x000000ffff127224 */ /* 0x020fe400078e001c */
[----:B------:R-:W-:-:S02]  /*d5e0*/  IMAD.MOV.U32 R28, RZ, RZ, R29 ;  /* 0x000000ffff1c7224 */ /* 0x000fc400078e001d */
[----:B------:R-:W5:Y:S01]  /*d5f0*/  LDL.LU R29, [R1+0x100] ;  /* 0x00010000011d7983 */ /* 0x000f620000300800 */
[----:B------:R-:W-:Y:S01]  /*d600*/  ISETP.GE.AND P6, PT, R42, RZ, PT ;  /* 0x000000ff2a00720c */ /* 0x000fe20003fc6270 */
[----:B------:R-:W-:Y:S02]  /*d610*/  IMAD.MOV.U32 R42, RZ, RZ, R38 ;  /* 0x000000ffff2a7224 */ /* 0x000fe400078e0026 */
[----:B------:R-:W-:Y:S02]  /*d620*/  IMAD.MOV.U32 R38, RZ, RZ, R36 ;  /* 0x000000ffff267224 */ /* 0x000fe400078e0024 */
[----:B------:R-:W-:Y:S02]  /*d630*/  IMAD.MOV.U32 R43, RZ, RZ, R37 ;  /* 0x000000ffff2b7224 */ /* 0x000fe400078e0025 */
[----:B------:R-:W-:Y:S02]  /*d640*/  IMAD.MOV.U32 R36, RZ, RZ, R31 ;  /* 0x000000ffff247224 */ /* 0x000fe400078e001f */
[----:B------:R-:W-:-:S02]  /*d650*/  IMAD.MOV.U32 R37, RZ, RZ, R35 ;  /* 0x000000ffff257224 */ /* 0x000fc400078e0023 */
[----:B------:R-:W-:Y:S02]  /*d660*/  IMAD.MOV.U32 R31, RZ, RZ, R25 ;  /* 0x000000ffff1f7224 */ /* 0x000fe400078e0019 */
[----:B------:R-:W-:Y:S02]  /*d670*/  IMAD.MOV.U32 R35, RZ, RZ, R30 ;  /* 0x000000ffff237224 */ /* 0x000fe400078e001e */
[----:B------:R-:W-:Y:S02]  /*d680*/  IMAD.MOV.U32 R25, RZ, RZ, R18 ;  /* 0x000000ffff197224 */ /* 0x000fe400078e0012 */
[----:B------:R-:W-:Y:S02]  /*d690*/  IMAD.MOV.U32 R30, RZ, RZ, R28 ;  /* 0x000000ffff1e7224 */ /* 0x000fe400078e001c */
[----:B------:R-:W2:Y:S01]  /*d6a0*/  LDL R28, [R1+0x128] ;  /* 0x00012800011c7983 */ /* 0x000ea20000100800 */
[----:B------:R-:W-:Y:S01]  /*d6b0*/  ISETP.GT.U32.AND P3, PT, R0, R4, PT ;  /* 0x000000040000720c */ /* 0x000fe20003f64070 */
[----:B------:R-:W-:Y:S01]  /*d6c0*/  IMAD.HI.U32 R8, R49, R6, RZ ;  /* 0x0000000631087227 */ /* 0x000fe200078e00ff */
[----:B------:R-:W-:-:S11]  /*d6d0*/  IABS R12, R39 ;  /* 0x00000027000c7213 */ /* 0x000fd60000000000 */
[----:B------:R-:W-:Y:S02]  /*d6e0*/  @!P3 IMAD.IADD R4, R4, 0x1, -R0 ;  /* 0x000000010404b824 */ /* 0x000fe400078e0a00 */
[----:B-----5:R-:W-:Y:S02]  /*d6f0*/  IMAD.MOV.U32 R18, RZ, RZ, R29 ;  /* 0x000000ffff127224 */ /* 0x020fe400078e001d */
[----:B------:R-:W-:Y:S02]  /*d700*/  IMAD.MOV.U32 R29, RZ, RZ, R53 ;  /* 0x000000ffff1d7224 */ /* 0x000fe400078e0035 */
[----:B------:R-:W5:Y:S04]  /*d710*/  LDL.LU R53, [R1+0x140] ;  /* 0x0001400001357983 */ /* 0x000f680000300800 */
[----:B------:R-:W4:Y:S01]  /*d720*/  LDL.LU R44, [R1+0xb0] ;  /* 0x0000b000012c7983 */ /* 0x000f220000300800 */
[C---:B------:R-:W-:Y:S01]  /*d730*/  ISETP.GT.U32.AND P1, PT, R0.reuse, R4, PT ;  /* 0x000000040000720c */ /* 0x040fe20003f24070 */
[----:B------:R-:W-:Y:S01]  /*d740*/  @!P6 IMAD.MOV R9, RZ, RZ, -R9 ;  /* 0x000000ffff09e224 */ /* 0x000fe200078e0a09 */
[----:B------:R-:W-:Y:S01]  /*d750*/  ISETP.GT.U32.AND P6, PT, R0, R5, PT ;  /* 0x000000050000720c */ /* 0x000fe20003fc4070 */
[----:B------:R-:W-:-:S02]  /*d760*/  IMAD.MOV R8, RZ, RZ, -R8 ;  /* 0x000000ffff087224 */ /* 0x000fc400078e0a08 */
[----:B------:R-:W-:Y:S01]  /*d770*/  IMAD.HI.U32 R13, R49, R2, RZ ;  /* 0x00000002310d7227 */ /* 0x000fe200078e00ff */
[----:B------:R0:W-:Y:S03]  /*d780*/  STL [R1+0x654], R9 ;  /* 0x0006540901007387 */ /* 0x0001e60000100800 */
[----:B------:R-:W-:-:S04]  /*d790*/  IMAD R6, R0, R8, R6 ;  /* 0x0000000800067224 */ /* 0x000fc800078e0206 */
[----:B------:R-:W-:Y:S02]  /*d7a0*/  @!P1 IMAD.IADD R4, R4, 0x1, -R0 ;  /* 0x0000000104049824 */ /* 0x000fe400078e0a00 */
[----:B0-----:R-:W-:Y:S02]  /*d7b0*/  IMAD.MOV.U32 R9, RZ, RZ, R12 ;  /* 0x000000ffff097224 */ /* 0x001fe400078e000c */
[----:B------:R-:W-:Y:S01]  /*d7c0*/  IMAD.MOV R12, RZ, RZ, -R13 ;  /* 0x000000ffff0c7224 */ /* 0x000fe200078e0a0d */
[----:B------:R-:W-:-:S03]  /*d7d0*/  ISETP.GT.U32.AND P1, PT, R0, R6, PT ;  /* 0x000000060000720c */ /* 0x000fc60003f24070 */
[----:B------:R-:W-:Y:S02]  /*d7e0*/  IMAD R2, R0, R12, R2 ;  /* 0x0000000c00027224 */ /* 0x000fe400078e0202 */
[----:B------:R-:W-:-:S03]  /*d7f0*/  @!P6 IMAD.IADD R5, R5, 0x1, -R0 ;  /* 0x000000010505e824 */ /* 0x000fc600078e0a00 */
[----:B------:R-:W-:Y:S02]  /*d800*/  ISETP.GT.U32.AND P6, PT, R0, R2, PT ;  /* 0x000000020000720c */ /* 0x000fe40003fc4070 */
[----:B------:R-:W-:Y:S02]  /*d810*/  IABS R7, R40 ;  /* 0x0000002800077213 */ /* 0x000fe40000000000 */
[----:B---3--:R-:W-:Y:S01]  /*d820*/  IABS R8, R46 ;  /* 0x0000002e00087213 */ /* 0x008fe20000000000 */
[----:B------:R-:W-:Y:S01]  /*d830*/  @!P1 IMAD.IADD R6, R6, 0x1, -R0 ;  /* 0x0000000106069824 */ /* 0x000fe200078e0a00 */
[----:B------:R-:W-:Y:S01]  /*d840*/  ISETP.GT.U32.AND P1, PT, R0, R5, PT ;  /* 0x000000050000720c */ /* 0x000fe20003f24070 */
[----:B------:R-:W-:-:S04]  /*d850*/  IMAD.HI.U32 R11, R49, R7, RZ ;  /* 0x00000007310b7227 */ /* 0x000fc800078e00ff */
[----:B------:R-:W-:-:S04]  /*d860*/  IMAD.HI.U32 R12, R49, R8, RZ ;  /* 0x00000008310c7227 */ /* 0x000fc800078e00ff */
[----:B------:R-:W-:Y:S02]  /*d870*/  @!P6 IMAD.IADD R2, R2, 0x1, -R0 ;  /* 0x000000010202e824 */ /* 0x000fe400078e0a00 */
[----:B------:R-:W-:Y:S02]  /*d880*/  IMAD.MOV R11, RZ, RZ, -R11 ;  /* 0x000000ffff0b7224 */ /* 0x000fe400078e0a0b */
[----:B------:R-:W-:Y:S02]  /*d890*/  IMAD.MOV R12, RZ, RZ, -R12 ;  /* 0x000000ffff0c7224 */ /* 0x000fe400078e0a0c */
[----:B------:R-:W-:Y:S01]  /*d8a0*/  IMAD.MOV.U32 R14, RZ, RZ, R4 ;  /* 0x000000ffff0e7224 */ /* 0x000fe200078e0004 */
[C---:B------:R-:W-:Y:S01]  /*d8b0*/  ISETP.GT.U32.AND P6, PT, R0.reuse, R2, PT ;  /* 0x000000020000720c */ /* 0x040fe20003fc4070 */
[C---:B------:R-:W-:Y:S02]  /*d8c0*/  IMAD R7, R0.reuse, R11, R7 ;  /* 0x0000000b00077224 */ /* 0x040fe400078e0207 */
[----:B------:R-:W-:-:S02]  /*d8d0*/  IMAD R8, R0, R12, R8 ;  /* 0x0000000c00087224 */ /* 0x000fc400078e0208 */
[----:B------:R-:W-:Y:S01]  /*d8e0*/  @!P0 IMAD.MOV R14, RZ, RZ, -R14 ;  /* 0x000000ffff0e8224 */ /* 0x000fe200078e0a0e */
[C---:B------:R-:W-:Y:S01]  /*d8f0*/  ISETP.GT.U32.AND P0, PT, R0.reuse, R6, PT ;  /* 0x000000060000720c */ /* 0x040fe20003f04070 */
[--C-:B------:R-:W-:Y:S01]  /*d900*/  @!P1 IMAD.IADD R5, R5, 0x1, -R0.reuse ;  /* 0x0000000105059824 */ /* 0x100fe200078e0a00 */
[----:B------:R-:W-:Y:S02]  /*d910*/  ISETP.GE.AND P5, PT, R41, RZ, PT ;  /* 0x000000ff2900720c */ /* 0x000fe40003fa6270 */
[----:B------:R-:W-:Y:S01]  /*d920*/  ISETP.GT.U32.AND P1, PT, R0, R7, PT ;  /* 0x000000070000720c */ /* 0x000fe20003f24070 */
[----:B------:R-:W-:Y:S02]  /*d930*/  IMAD.MOV.U32 R47, RZ, RZ, R5 ;  /* 0x000000ffff2f7224 */ /* 0x000fe400078e0005 */
[----:B------:R-:W-:Y:S01]  /*d940*/  @!P6 IMAD.IADD R2, R2, 0x1, -R0 ;  /* 0x000000010202e824 */ /* 0x000fe200078e0a00 */
[----:B------:R-:W-:Y:S01]  /*d950*/  ISETP.GE.AND P3, PT, R40, RZ, PT ;  /* 0x000000ff2800720c */ /* 0x000fe20003f66270 */
[----:B------:R-:W-:-:S02]  /*d960*/  IMAD.MOV.U32 R40, RZ, RZ, R38 ;  /* 0x000000ffff287224 */ /* 0x000fc400078e0026 */
[----:B------:R-:W-:Y:S02]  /*d970*/  IMAD.MOV.U32 R41, RZ, RZ, R37 ;  /* 0x000000ffff297224 */ /* 0x000fe400078e0025 */
[----:B------:R-:W-:Y:S02]  /*d980*/  @!P0 IMAD.IADD R6, R6, 0x1, -R0 ;  /* 0x0000000106068824 */ /* 0x000fe400078e0a00 */
[----:B------:R-:W-:Y:S02]  /*d990*/  IMAD.MOV.U32 R38, RZ, RZ, R35 ;  /* 0x000000ffff267224 */ /* 0x000fe400078e0023 */
[----:B------:R-:W-:Y:S02]  /*d9a0*/  IMAD.MOV.U32 R37, RZ, RZ, R31 ;  /* 0x000000ffff257224 */ /* 0x000fe400078e001f */
[----:B------:R-:W-:Y:S01]  /*d9b0*/  @!P5 IMAD.MOV R47, RZ, RZ, -R47 ;  /* 0x000000ffff2fd224 */ /* 0x000fe200078e0a2f */
[----:B------:R0:W-:Y:S01]  /*d9c0*/  STL [R1+0x640], R14 ;  /* 0x0006400e01007387 */ /* 0x0001e20000100800 */
[----:B------:R-:W-:-:S02]  /*d9d0*/  IMAD.MOV.U32 R31, RZ, RZ, R22 ;  /* 0x000000ffff1f7224 */ /* 0x000fc400078e0016 */
[----:B--2---:R-:W-:Y:S02]  /*d9e0*/  IMAD.MOV.U32 R35, RZ, RZ, R19 ;  /* 0x000000ffff237224 */ /* 0x004fe400078e0013 */
[----:B------:R-:W-:Y:S01]  /*d9f0*/  @!P1 IMAD.IADD R7, R7, 0x1, -R0 ;  /* 0x0000000107079824 */ /* 0x000fe200078e0a00 */
[----:B------:R-:W-:Y:S01]  /*da00*/  ISETP.GE.AND P1, PT, R39, RZ, PT ;  /* 0x000000ff2700720c */ /* 0x000fe20003f26270 */
[----:B------:R-:W-:Y:S02]  /*da10*/  @!P4 IMAD.MOV R6, RZ, RZ, -R6 ;  /* 0x000000ffff06c224 */ /* 0x000fe400078e0a06 */
[----:B------:R-:W-:Y:S02]  /*da20*/  IMAD.MOV.U32 R19, RZ, RZ, R17 ;  /* 0x000000ffff137224 */ /* 0x000fe400078e0011 */
[----:B------:R-:W-:Y:S01]  /*da30*/  IMAD.MOV.U32 R22, RZ, RZ, R54 ;  /* 0x000000ffff167224 */ /* 0x000fe200078e0036 */
[----:B------:R-:W2:Y:S01]  /*da40*/  LDL.LU R17, [R1+0x10c] ;  /* 0x00010c0001117983 */ /* 0x000ea20000300800 */
[----:B------:R-:W-:-:S02]  /*da50*/  IMAD.MOV.U32 R54, RZ, RZ, R57 ;  /* 0x000000ffff367224 */ /* 0x000fc400078e0039 */
[----:B------:R-:W-:Y:S01]  /*da60*/  IMAD.MOV.U32 R39, RZ, RZ, R38 ;  /* 0x000000ffff277224 */ /* 0x000fe200078e0026 */
[----:B------:R-:W3:Y:S01]  /*da70*/  LDL.LU R57, [R1+0x130] ;  /* 0x0001300001397983 */ /* 0x000ee20000300800 */
[----:B------:R-:W-:Y:S02]  /*da80*/  IMAD.MOV.U32 R38, RZ, RZ, R37 ;  /* 0x000000ffff267224 */ /* 0x000fe400078e0025 */
[----:B------:R-:W-:Y:S01]  /*da90*/  IMAD.MOV.U32 R37, RZ, RZ, R30 ;  /* 0x000000ffff257224 */ /* 0x000fe200078e001e */
[----:B------:R-:W-:Y:S01]  /*daa0*/  STL [R1+0x634], R47 ;  /* 0x0006342f01007387 */ /* 0x000fe20000100800 */
[----:B------:R-:W-:Y:S02]  /*dab0*/  IMAD.MOV.U32 R30, RZ, RZ, R22 ;  /* 0x000000ffff1e7224 */ /* 0x000fe400078e0016 */
[----:B------:R-:W-:Y:S01]  /*dac0*/  IMAD.MOV.U32 R22, RZ, RZ, R19 ;  /* 0x000000ffff167224 */ /* 0x000fe200078e0013 */
[----:B------:R1:W-:Y:S01]  /*dad0*/  STL [R1+0x62c], R6 ;  /* 0x00062c0601007387 */ /* 0x0003e20000100800 */
[----:B------:R-:W-:Y:S01]  /*dae0*/  IMAD.HI.U32 R13, R49, R9, RZ ;  /* 0x00000009310d7227 */ /* 0x000fe200078e00ff */
[----:B------:R-:W-:-:S03]  /*daf0*/  IABS R10, R45 ;  /* 0x0000002d000a7213 */ /* 0x000fc60000000000 */
[----:B------:R-:W-:Y:S02]  /*db00*/  IMAD.MOV R13, RZ, RZ, -R13 ;  /* 0x000000ffff0d7224 */ /* 0x000fe400078e0a0d */
[----:B------:R-:W-:-:S04]  /*db10*/  IMAD.HI.U32 R11, R49, R10, RZ ;  /* 0x0000000a310b7227 */ /* 0x000fc800078e00ff */
[----:B------:R-:W-:Y:S02]  /*db20*/  IMAD R9, R0, R13, R9 ;  /* 0x0000000d00097224 */ /* 0x000fe400078e0209 */
[----:B------:R-:W-:-:S03]  /*db30*/  IMAD.MOV R11, RZ, RZ, -R11 ;  /* 0x000000ffff0b7224 */ /* 0x000fc600078e0a0b */
[C---:B------:R-:W-:Y:S01]  /*db40*/  ISETP.GT.U32.AND P5, PT, R0.reuse, R9, PT ;  /* 0x000000090000720c */ /* 0x040fe20003fa4070 */
[C---:B------:R-:W-:Y:S01]  /*db50*/  IMAD R10, R0.reuse, R11, R10 ;  /* 0x0000000b000a7224 */ /* 0x040fe200078e020a */
[C---:B------:R-:W-:Y:S02]  /*db60*/  ISETP.GT.U32.AND P0, PT, R0.reuse, R8, PT ;  /* 0x000000080000720c */ /* 0x040fe40003f04070 */
[----:B------:R-:W-:Y:S02]  /*db70*/  IABS R11, R43 ;  /* 0x0000002b000b7213 */ /* 0x000fe40000000000 */
[----:B------:R-:W-:-:S03]  /*db80*/  ISETP.GT.U32.AND P6, PT, R0, R10, PT ;  /* 0x0000000a0000720c */ /* 0x000fc60003fc4070 */
[----:B------:R-:W-:-:S04]  /*db90*/  IMAD.MOV.U32 R4, RZ, RZ, R11 ;  /* 0x000000ffff047224 */ /* 0x000fc800078e000b */
[----:B------:R-:W-:Y:S01]  /*dba0*/  @!P5 IMAD.IADD R9, R9, 0x1, -R0 ;  /* 0x000000010909d824 */ /* 0x000fe200078e0a00 */
[----:B------:R-:W-:Y:S01]  /*dbb0*/  ISETP.GT.U32.AND P5, PT, R0, R7, PT ;  /* 0x000000070000720c */ /* 0x000fe20003fa4070 */
[----:B0-----:R-:W-:Y:S01]  /*dbc0*/  IMAD.HI.U32 R14, R49, R4, RZ ;  /* 0x00000004310e7227 */ /* 0x001fe200078e00ff */
[----:B------:R-:W-:-:S03]  /*dbd0*/  IABS R13, R42 ;  /* 0x0000002a000d7213 */ /* 0x000fc60000000000 */
[----:B------:R-:W-:Y:S01]  /*dbe0*/  @!P0 IMAD.IADD R8, R8, 0x1, -R0 ;  /* 0x0000000108088824 */ /* 0x000fe200078e0a00 */
[C---:B------:R-:W-:Y:S01]  /*dbf0*/  ISETP.GT.U32.AND P0, PT, R0.reuse, R9, PT ;  /* 0x000000090000720c */ /* 0x040fe20003f04070 */
[----:B------:R-:W-:Y:S02]  /*dc00*/  IMAD.MOV R14, RZ, RZ, -R14 ;  /* 0x000000ffff0e7224 */ /* 0x000fe400078e0a0e */
[----:B------:R-:W-:Y:S02]  /*dc10*/  IMAD.MOV.U32 R11, RZ, RZ, R13 ;  /* 0x000000ffff0b7224 */ /* 0x000fe400078e000d */
[----:B------:R-:W-:Y:S02]  /*dc20*/  IMAD R4, R0, R14, R4 ;  /* 0x0000000e00047224 */ /* 0x000fe400078e0204 */
[----:B------:R-:W-:Y:S01]  /*dc30*/  @!P6 IMAD.IADD R10, R10, 0x1, -R0 ;  /* 0x000000010a0ae824 */ /* 0x000fe200078e0a00 */
[----:B------:R-:W-:Y:S01]  /*dc40*/  ISETP.GT.U32.AND P6, PT, R0, R8, PT ;  /* 0x000000080000720c */ /* 0x000fe20003fc4070 */
[----:B------:R-:W-:Y:S01]  /*dc50*/  IMAD.HI.U32 R13, R49, R11, RZ ;  /* 0x0000000b310d7227 */ /* 0x000fe200078e00ff */
[----:B----4-:R-:W-:-:S05]  /*dc60*/  IABS R12, R44 ;  /* 0x0000002c000c7213 */ /* 0x010fca0000000000 */
[----:B------:R-:W-:-:S04]  /*dc70*/  IMAD.HI.U32 R5, R49, R12, RZ ;  /* 0x0000000c31057227 */ /* 0x000fc800078e00ff */
[----:B------:R-:W-:-:S04]  /*dc80*/  IMAD.MOV R5, RZ, RZ, -R5 ;  /* 0x000000ffff057224 */ /* 0x000fc800078e0a05 */
[----:B------:R-:W-:Y:S02]  /*dc90*/  IMAD R5, R0, R5, R12 ;  /* 0x0000000500057224 */ /* 0x000fe400078e020c */
[----:B------:R-:W-:-:S04]  /*dca0*/  IMAD.MOV.U32 R12, RZ, RZ, R2 ;  /* 0x000000ffff0c7224 */ /* 0x000fc800078e0002 */
[----:B------:R-:W-:-:S05]  /*dcb0*/  @!P2 IMAD.MOV R12, RZ, RZ, -R12 ;  /* 0x000000ffff0ca224 */ /* 0x000fca00078e0a0c */
[----:B------:R0:W-:Y:S04]  /*dcc0*/  STL [R1+0x61c], R12 ;  /* 0x00061c0c01007387 */ /* 0x0001e80000100800 */
[----:B------:R-:W4:Y:S01]  /*dcd0*/  LDL.LU R19, [R1+0x110] ;  /* 0x0001100001137983 */ /* 0x000f220000300800 */
[C---:B------:R-:W-:Y:S01]  /*dce0*/  ISETP.GT.U32.AND P2, PT, R0.reuse, R5, PT ;  /* 0x000000050000720c */ /* 0x040fe20003f44070 */
[--C-:B------:R-:W-:Y:S01]  /*dcf0*/  @!P5 IMAD.IADD R7, R7, 0x1, -R0.reuse ;  /* 0x000000010707d824 */ /* 0x100fe200078e0a00 */
[----:B-1----:R-:W-:Y:S02]  /*dd00*/  IABS R6, R41 ;  /* 0x0000002900067213 */ /* 0x002fe40000000000 */
[C---:B------:R-:W-:Y:S02]  /*dd10*/  ISETP.GT.U32.AND P5, PT, R0.reuse, R4, PT ;  /* 0x000000040000720c */ /* 0x040fe40003fa4070 */
[----:B------:R-:W-:Y:S01]  /*dd20*/  ISETP.GT.U32.AND P4, PT, R0, R10, PT ;  /* 0x0000000a0000720c */ /* 0x000fe20003f84070 */
[----:B------:R-:W-:Y:S01]  /*dd30*/  IMAD.MOV R13, RZ, RZ, -R13 ;  /* 0x000000ffff0d7224 */ /* 0x000fe200078e0a0d */
[----:B------:R-:W-:Y:S01]  /*dd40*/  IABS R2, R40 ;  /* 0x0000002800027213 */ /* 0x000fe20000000000 */
[----:B------:R-:W-:Y:S01]  /*dd50*/  @!P0 IMAD.IADD R9, R9, 0x1, -R0 ;  /* 0x0000000109098824 */ /* 0x000fe200078e0a00 */
[----:B------:R-:W-:Y:S01]  /*dd60*/  ISETP.GE.AND P0, PT, R46, RZ, PT ;  /* 0x000000ff2e00720c */ /* 0x000fe20003f06270 */
[----:B0-----:R-:W-:-:S04]  /*dd70*/  IMAD.HI.U32 R12, R49, R6, RZ ;  /* 0x00000006310c7227 */ /* 0x001fc800078e00ff */
[----:B------:R-:W-:Y:S02]  /*dd80*/  @!P2 IMAD.IADD R5, R5, 0x1, -R0 ;  /* 0x000000010505a824 */ /* 0x000fe400078e0a00 */
[C---:B------:R-:W-:Y:S02]  /*dd90*/  IMAD R11, R0.reuse, R13, R11 ;  /* 0x0000000d000b7224 */ /* 0x040fe400078e020b */
[----:B------:R-:W-:Y:S01]  /*dda0*/  @!P3 IMAD.MOV R7, RZ, RZ, -R7 ;  /* 0x000000ffff07b224 */ /* 0x000fe200078e0a07 */
[----:B------:R-:W-:Y:S01]  /*ddb0*/  ISETP.GT.U32.AND P3, PT, R0, R5, PT ;  /* 0x000000050000720c */ /* 0x000fe20003f64070 */
[----:B------:R-:W-:Y:S02]  /*ddc0*/  IMAD.MOV R12, RZ, RZ, -R12 ;  /* 0x000000ffff0c7224 */ /* 0x000fe400078e0a0c */
[----:B------:R-:W-:-:S04]  /*ddd0*/  IMAD.HI.U32 R13, R49, R2, RZ ;  /* 0x00000002310d7227 */ /* 0x000fc800078e00ff */
[--C-:B------:R-:W-:Y:S01]  /*dde0*/  @!P6 IMAD.IADD R8, R8, 0x1, -R0.reuse ;  /* 0x000000010808e824 */ /* 0x100fe200078e0a00 */
[----:B------:R-:W-:Y:S01]  /*ddf0*/  ISETP.GT.U32.AND P6, PT, R0, R11, PT ;  /* 0x0000000b0000720c */ /* 0x000fe20003fc4070 */
[----:B------:R-:W-:Y:S02]  /*de00*/  @!P5 IMAD.IADD R4, R4, 0x1, -R0 ;  /* 0x000000010404d824 */ /* 0x000fe400078e0a00 */
[----:B------:R-:W-:Y:S02]  /*de10*/  IMAD R6, R0, R12, R6 ;  /* 0x0000000c00067224 */ /* 0x000fe400078e0206 */
[----:B------:R-:W-:Y:S02]  /*de20*/  IMAD.MOV R13, RZ, RZ, -R13 ;  /* 0x000000ffff0d7224 */ /* 0x000fe400078e0a0d */
[----:B------:R-:W-:Y:S01]  /*de30*/  @!P4 IMAD.IADD R10, R10, 0x1, -R0 ;  /* 0x000000010a0ac824 */ /* 0x000fe200078e0a00 */
[----:B------:R-:W-:Y:S01]  /*de40*/  ISETP.GE.AND P4, PT, R45, RZ, PT ;  /* 0x000000ff2d00720c */ /* 0x000fe20003f86270 */
[----:B------:R-:W-:Y:S01]  /*de50*/  @!P1 IMAD.MOV R9, RZ, RZ, -R9 ;  /* 0x000000ffff099224 */ /* 0x000fe200078e0a09 */
[----:B------:R-:W-:Y:S01]  /*de60*/  ISETP.GE.AND P2, PT, R44, RZ, PT ;  /* 0x000000ff2c00720c */ /* 0x000fe20003f46270 */
[----:B------:R-:W-:Y:S01]  /*de70*/  @!P0 IMAD.MOV R8, RZ, RZ, -R8 ;  /* 0x000000ffff088224 */ /* 0x000fe200078e0a08 */
[C---:B------:R-:W-:Y:S01]  /*de80*/  ISETP.GT.U32.AND P1, PT, R0.reuse, R4, PT ;  /* 0x000000040000720c */ /* 0x040fe20003f24070 */
[C---:B------:R-:W-:Y:S01]  /*de90*/  IMAD R2, R0.reuse, R13, R2 ;  /* 0x0000000d00027224 */ /* 0x040fe200078e0202 */
[----:B------:R-:W-:Y:S01]  /*dea0*/  ISETP.GT.U32.AND P0, PT, R0, R6, PT ;  /* 0x000000060000720c */ /* 0x000fe20003f04070 */
[----:B------:R0:W-:Y:S01]  /*deb0*/  STL [R1+0x60c], R7 ;  /* 0x00060c0701007387 */ /* 0x0001e20000100800 */
[----:B------:R-:W-:-:S02]  /*dec0*/  @!P3 IMAD.IADD R5, R5, 0x1, -R0 ;  /* 0x000000010505b824 */ /* 0x000fc400078e0a00 */
[----:B------:R-:W-:Y:S01]  /*ded0*/  ISETP.GT.U32.AND P3, PT, R0, R2, PT ;  /* 0x000000020000720c */ /* 0x000fe20003f64070 */
[----:B------:R1:W-:Y:S01]  /*dee0*/  STL [R1+0x608], R9 ;  /* 0x0006080901007387 */ /* 0x0003e20000100800 */
[----:B------:R-:W-:Y:S01]  /*def0*/  @!P6 IMAD.IADD R11, R11, 0x1, -R0 ;  /* 0x000000010b0be824 */ /* 0x000fe200078e0a00 */
[----:B------:R-:W-:Y:S01]  /*df00*/  ISETP.GE.AND P5, PT, R43, RZ, PT ;  /* 0x000000ff2b00720c */ /* 0x000fe20003fa6270 */
[----:B------:R-:W-:Y:S01]  /*df10*/  IMAD.MOV.U32 R12, RZ, RZ, R5 ;  /* 0x000000ffff0c7224 */ /* 0x000fe200078e0005 */
[----:B0-----:R-:W-:Y:S01]  /*df20*/  IABS R7, R39 ;  /* 0x0000002700077213 */ /* 0x001fe20000000000 */
[----:B------:R0:W-:Y:S01]  /*df30*/  STL [R1+0x5fc], R8 ;  /* 0x0005fc0801007387 */ /* 0x0001e20000100800 */
[----:B-1----:R-:W-:Y:S01]  /*df40*/  IMAD.MOV.U32 R9, RZ, RZ, R10 ;  /* 0x000000ffff097224 */ /* 0x002fe200078e000a */
[----:B------:R-:W-:Y:S01]  /*df50*/  IABS R10, R37 ;  /* 0x00000025000a7213 */ /* 0x000fe20000000000 */
[----:B------:R-:W-:Y:S02]  /*df60*/  @!P2 IMAD.MOV R12, RZ, RZ, -R12 ;  /* 0x000000ffff0ca224 */ /* 0x000fe400078e0a0c */
[----:B------:R-:W-:-:S02]  /*df70*/  @!P4 IMAD.MOV R9, RZ, RZ, -R9 ;  /* 0x000000ffff09c224 */ /* 0x000fc400078e0a09 */
[----:B0-----:R-:W-:Y:S01]  /*df80*/  IMAD.HI.U32 R8, R49, R7, RZ ;  /* 0x0000000731087227 */ /* 0x001fe200078e00ff */
[----:B------:R-:W-:Y:S02]  /*df90*/  ISETP.GT.U32.AND P6, PT, R0, R11, PT ;  /* 0x0000000b0000720c */ /* 0x000fe40003fc4070 */
[----:B------:R-:W-:Y:S01]  /*dfa0*/  STL [R1+0x5f8], R9 ;  /* 0x0005f80901007387 */ /* 0x000fe20000100800 */
[--C-:B------:R-:W-:Y:S02]  /*dfb0*/  @!P1 IMAD.IADD R4, R4, 0x1, -R0.reuse ;  /* 0x0000000104049824 */ /* 0x100fe400078e0a00 */
[----:B------:R-:W-:Y:S02]  /*dfc0*/  @!P0 IMAD.IADD R6, R6, 0x1, -R0 ;  /* 0x0000000106068824 */ /* 0x000fe400078e0a00 */
[----:B------:R-:W-:Y:S01]  /*dfd0*/  IMAD.MOV R5, RZ, RZ, -R8 ;  /* 0x000000ffff057224 */ /* 0x000fe200078e0a08 */
[----:B------:R-:W-:Y:S01]  /*dfe0*/  ISETP.GE.AND P4, PT, R42, RZ, PT ;  /* 0x000000ff2a00720c */ /* 0x000fe20003f86270 */
[----:B------:R-:W-:Y:S01]  /*dff0*/  IMAD.MOV.U32 R8, RZ, RZ, R10 ;  /* 0x000000ffff087224 */ /* 0x000fe200078e000a */
[----:B------:R0:W-:Y:S01]  /*e000*/  STL [R1+0x5f0], R12 ;  /* 0x0005f00c01007387 */ /* 0x0001e20000100800 */
[----:B------:R-:W-:Y:S01]  /*e010*/  @!P3 IMAD.IADD R2, R2, 0x1, -R0 ;  /* 0x000000010202b824 */ /* 0x000fe200078e0a00 */
[C---:B------:R-:W-:Y:S01]  /*e020*/  ISETP.GT.U32.AND P3, PT, R0.reuse, R6, PT ;  /* 0x000000060000720c */ /* 0x040fe20003f64070 */
[----:B------:R-:W-:-:S02]  /*e030*/  IMAD R10, R0, R5, R7 ;  /* 0x00000005000a7224 */ /* 0x000fc400078e0207 */
[----:B0-----:R-:W-:Y:S01]  /*e040*/  IMAD.MOV.U32 R12, RZ, RZ, R4 ;  /* 0x000000ffff0c7224 */ /* 0x001fe200078e0004 */
[----:B------:R-:W-:-:S03]  /*e050*/  ISETP.GT.U32.AND P2, PT, R0, R2, PT ;  /* 0x000000020000720c */ /* 0x000fc60003f44070 */
[----:B------:R-:W-:Y:S01]  /*e060*/  @!P5 IMAD.MOV R12, RZ, RZ, -R12 ;  /* 0x000000ffff0cd224 */ /* 0x000fe200078e0a0c */
[----:B------:R-:W-:Y:S01]  /*e070*/  ISETP.GT.U32.AND P5, PT, R0, R10, PT ;  /* 0x0000000a0000720c */ /* 0x000fe20003fa4070 */
[--C-:B------:R-:W-:Y:S01]  /*e080*/  @!P6 IMAD.IADD R11, R11, 0x1, -R0.reuse ;  /* 0x000000010b0be824 */ /* 0x100fe200078e0a00 */
[----:B------:R-:W-:Y:S02]  /*e090*/  ISETP.GE.AND P1, PT, R41, RZ, PT ;  /* 0x000000ff2900720c */ /* 0x000fe40003f26270 */
[----:B------:R-:W-:Y:S01]  /*e0a0*/  IABS R9, R38 ;  /* 0x0000002600097213 */ /* 0x000fe20000000000 */
[----:B------:R-:W-:Y:S01]  /*e0b0*/  @!P4 IMAD.MOV R11, RZ, RZ, -R11 ;  /* 0x000000ffff0bc224 */ /* 0x000fe200078e0a0b */
[----:B------:R-:W-:Y:S01]  /*e0c0*/  ISETP.GE.AND P6, PT, R40, RZ, PT ;  /* 0x000000ff2800720c */ /* 0x000fe20003fc6270 */
[----:B------:R-:W-:Y:S02]  /*e0d0*/  @!P3 IMAD.IADD R6, R6, 0x1, -R0 ;  /* 0x000000010606b824 */ /* 0x000fe400078e0a00 */
[C---:B------:R-:W-:Y:S01]  /*e0e0*/  IMAD.HI.U32 R5, R49.reuse, R9, RZ ;  /* 0x0000000931057227 */ /* 0x040fe200078e00ff */
[----:B------:R-:W-:Y:S03]  /*e0f0*/  STL [R1+0x5e8], R12 ;  /* 0x0005e80c01007387 */ /* 0x000fe60000100800 */
[----:B------:R-:W-:Y:S01]  /*e100*/  IMAD.HI.U32 R4, R49, R8, RZ ;  /* 0x0000000831047227 */ /* 0x000fe200078e00ff */
[----:B------:R0:W-:Y:S03]  /*e110*/  STL [R1+0x5e4], R11 ;  /* 0x0005e40b01007387 */ /* 0x0001e60000100800 */
[----:B------:R-:W-:-:S02]  /*e120*/  IMAD.MOV R5, RZ, RZ, -R5 ;  /* 0x000000ffff057224 */ /* 0x000fc400078e0a05 */
[--C-:B------:R-:W-:Y:S02]  /*e130*/  @!P2 IMAD.IADD R2, R2, 0x1, -R0.reuse ;  /* 0x000000010202a824 */ /* 0x100fe400078e0a00 */
[----:B------:R-:W-:Y:S02]  /*e140*/  @!P5 IMAD.IADD R10, R10, 0x1, -R0 ;  /* 0x000000010a0ad824 */ /* 0x000fe400078e0a00 */
[----:B0-----:R-:W-:Y:S02]  /*e150*/  IMAD.MOV.U32 R11, RZ, RZ, R6 ;  /* 0x000000ffff0b7224 */ /* 0x001fe400078e0006 */
[----:B------:R-:W-:Y:S01]  /*e160*/  IMAD.MOV R7, RZ, RZ, -R4 ;  /* 0x000000ffff077224 */ /* 0x000fe200078e0a04 */
[----:B------:R-:W-:Y:S01]  /*e170*/  IABS R6, R36 ;  /* 0x0000002400067213 */ /* 0x000fe20000000000 */
[C---:B------:R-:W-:Y:S02]  /*e180*/  IMAD R4, R0.reuse, R5, R9 ;  /* 0x0000000500047224 */ /* 0x040fe400078e0209 */
[----:B------:R-:W-:Y:S01]  /*e190*/  @!P1 IMAD.MOV R11, RZ, RZ, -R11 ;  /* 0x000000ffff0b9224 */ /* 0x000fe200078e0a0b */
[----:B------:R-:W-:Y:S01]  /*e1a0*/  ISETP.GT.U32.AND P1, PT, R0, R10, PT ;  /* 0x0000000a0000720c */ /* 0x000fe20003f24070 */
[----:B------:R-:W-:-:S02]  /*e1b0*/  IMAD.MOV.U32 R13, RZ, RZ, R2 ;  /* 0x000000ffff0d7224 */ /* 0x000fc400078e0002 */
[----:B------:R-:W-:-:S04]  /*e1c0*/  IMAD.HI.U32 R12, R49, R6, RZ ;  /* 0x00000006310c7227 */ /* 0x000fc800078e00ff */
[----:B------:R-:W-:Y:S01]  /*e1d0*/  @!P6 IMAD.MOV R13, RZ, RZ, -R13 ;  /* 0x000000ffff0de224 */ /* 0x000fe200078e0a0d */
[C---:B------:R-:W-:Y:S01]  /*e1e0*/  ISETP.GT.U32.AND P6, PT, R0.reuse, R4, PT ;  /* 0x000000040000720c */ /* 0x040fe20003fc4070 */
[----:B------:R-:W-:Y:S02]  /*e1f0*/  IMAD R8, R0, R7, R8 ;  /* 0x0000000700087224 */ /* 0x000fe400078e0208 */
[----:B------:R-:W-:Y:S02]  /*e200*/  IMAD.MOV R12, RZ, RZ, -R12 ;  /* 0x000000ffff0c7224 */ /* 0x000fe400078e0a0c */
[----:B------:R-:W-:Y:S01]  /*e210*/  @!P1 IMAD.IADD R10, R10, 0x1, -R0 ;  /* 0x000000010a0a9824 */ /* 0x000fe200078e0a00 */
[C---:B------:R-:W-:Y:S01]  /*e220*/  ISETP.GT.U32.AND P1, PT, R0.reuse, R8, PT ;  /* 0x000000080000720c */ /* 0x040fe20003f24070 */
[----:B------:R-:W-:Y:S01]  /*e230*/  IMAD R6, R0, R12, R6 ;  /* 0x0000000c00067224 */ /* 0x000fe200078e0206 */
[----:B------:R-:W-:-:S05]  /*e240*/  ISETP.GE.AND P0, PT, R39, RZ, PT ;  /* 0x000000ff2700720c */ /* 0x000fca0003f06270 */
[----:B------:R-:W-:Y:S01]  /*e250*/  @!P6 IMAD.IADD R4, R4, 0x1, -R0 ;  /* 0x000000010404e824 */ /* 0x000fe200078e0a00 */
[----:B------:R-:W-:Y:S02]  /*e260*/  ISETP.GT.U32.AND P6, PT, R0, R6, PT ;  /* 0x000000060000720c */ /* 0x000fe40003fc4070 */
[----:B------:R-:W-:Y:S01]  /*e270*/  IABS R9, R35 ;  /* 0x0000002300097213 */ /* 0x000fe20000000000 */
[----:B------:R0:W-:Y:S01]  /*e280*/  STL [R1+0x5e0], R11 ;  /* 0x0005e00b01007387 */ /* 0x0001e20000100800 */
[----:B------:R-:W-:Y:S01]  /*e290*/  IMAD.MOV.U32 R14, RZ, RZ, R10 ;  /* 0x000000ffff0e7224 */ /* 0x000fe200078e000a */
[----:B------:R-:W-:Y:S01]  /*e2a0*/  IABS R5, R33 ;  /* 0x0000002100057213 */ /* 0x000fe20000000000 */
[----:B------:R-:W-:Y:S01]  /*e2b0*/  @!P1 IMAD.IADD R8, R8, 0x1, -R0 ;  /* 0x0000000108089824 */ /* 0x000fe200078e0a00 */
[----:B------:R-:W-:Y:S01]  /*e2c0*/  IABS R2, R32 ;  /* 0x0000002000027213 */ /* 0x000fe20000000000 */
[----:B------:R-:W-:Y:S02]  /*e2d0*/  @!P0 IMAD.MOV R14, RZ, RZ, -R14 ;  /* 0x000000ffff0e8224 */ /* 0x000fe400078e0a0e */
[----:B0-----:R-:W-:Y:S01]  /*e2e0*/  IMAD.HI.U32 R11, R49, R9, RZ ;  /* 0x00000009310b7227 */ /* 0x001fe200078e00ff */
[----:B------:R-:W-:-:S03]  /*e2f0*/  ISETP.GT.U32.AND P0, PT, R0, R8, PT ;  /* 0x000000080000720c */ /* 0x000fc60003f04070 */
[----:B------:R-:W-:Y:S02]  /*e300*/  @!P6 IMAD.IADD R6, R6, 0x1, -R0 ;  /* 0x000000010606e824 */ /* 0x000fe400078e0a00 */
[----:B------:R-:W-:Y:S02]  /*e310*/  IMAD.MOV R11, RZ, RZ, -R11 ;  /* 0x000000ffff0b7224 */ /* 0x000fe400078e0a0b */
[C---:B------:R-:W-:Y:S01]  /*e320*/  IMAD.HI.U32 R12, R49.reuse, R5, RZ ;  /* 0x00000005310c7227 */ /* 0x040fe200078e00ff */
[C---:B------:R-:W-:Y:S02]  /*e330*/  ISETP.GT.U32.AND P1, PT, R0.reuse, R4, PT ;  /* 0x000000040000720c */ /* 0x040fe40003f24070 */
[C---:B------:R-:W-:Y:S01]  /*e340*/  ISETP.GT.U32.AND P6, PT, R0.reuse, R6, PT ;  /* 0x000000060000720c */ /* 0x040fe20003fc4070 */
[----:B------:R-:W-:Y:S01]  /*e350*/  IMAD R9, R0, R11, R9 ;  /* 0x0000000b00097224 */ /* 0x000fe200078e0209 */
[----:B------:R-:W-:Y:S01]  /*e360*/  IABS R7, R34 ;  /* 0x0000002200077213 */ /* 0x000fe20000000000 */
[----:B------:R-:W-:-:S04]  /*e370*/  IMAD.HI.U32 R11, R49, R2, RZ ;  /* 0x00000002310b7227 */ /* 0x000fc800078e00ff */
[----:B------:R-:W-:Y:S01]  /*e380*/  IMAD.MOV R12, RZ, RZ, -R12 ;  /* 0x000000ffff0c7224 */ /* 0x000fe200078e0a0c */
[----:B------:R0:W-:Y:S01]  /*e390*/  STL [R1+0x5dc], R13 ;  /* 0x0005dc0d01007387 */ /* 0x0001e20000100800 */
[----:B------:R-:W-:Y:S02]  /*e3a0*/  IMAD.MOV R11, RZ, RZ, -R11 ;  /* 0x000000ffff0b7224 */ /* 0x000fe400078e0a0b */
[----:B------:R-:W-:Y:S01]  /*e3b0*/  IMAD R5, R0, R12, R5 ;  /* 0x0000000c00057224 */ /* 0x000fe200078e0205 */
[----:B------:R-:W-:Y:S01]  /*e3c0*/  ISETP.GE.AND P4, PT, R38, RZ, PT ;  /* 0x000000ff2600720c */ /* 0x000fe20003f86270 */
[----:B------:R-:W-:Y:S02]  /*e3d0*/  IMAD R2, R0, R11, R2 ;  /* 0x0000000b00027224 */ /* 0x000fe400078e0202 */
[----:B------:R-:W-:Y:S02]  /*e3e0*/  @!P0 IMAD.IADD R8, R8, 0x1, -R0 ;  /* 0x0000000108088824 */ /* 0x000fe400078e0a00 */
[----:B0-----:R-:W-:Y:S01]  /*e3f0*/  IMAD.HI.U32 R13, R49, R7, RZ ;  /* 0x00000007310d7227 */ /* 0x001fe200078e00ff */
[----:B------:R-:W-:-:S03]  /*e400*/  ISETP.GT.U32.AND P0, PT, R0, R5, PT ;  /* 0x000000050000720c */ /* 0x000fc60003f04070 */
[----:B------:R-:W-:Y:S02]  /*e410*/  IMAD.MOV R13, RZ, RZ, -R13 ;  /* 0x000000ffff0d7224 */ /* 0x000fe400078e0a0d */
[--C-:B------:R-:W-:Y:S02]  /*e420*/  @!P1 IMAD.IADD R4, R4, 0x1, -R0.reuse ;  /* 0x0000000104049824 */ /* 0x100fe400078e0a00 */
[----:B------:R-:W-:Y:S01]  /*e430*/  @!P6 IMAD.IADD R6, R6, 0x1, -R0 ;  /* 0x000000010606e824 */ /* 0x000fe200078e0a00 */
[C---:B------:R-:W-:Y:S01]  /*e440*/  ISETP.GT.U32.AND P6, PT, R0.reuse, R2, PT ;  /* 0x000000020000720c */ /* 0x040fe20003fc4070 */
[C---:B------:R-:W-:Y:S01]  /*e450*/  IMAD R7, R0.reuse, R13, R7 ;  /* 0x0000000d00077224 */ /* 0x040fe200078e0207 */
[----:B------:R-:W-:Y:S01]  /*e460*/  ISETP.GE.AND P3, PT, R37, RZ, PT ;  /* 0x000000ff2500720c */ /* 0x000fe20003f66270 */
[----:B------:R-:W-:Y:S01]  /*e470*/  IMAD.MOV.U32 R13, RZ, RZ, R4 ;  /* 0x000000ffff0d7224 */ /* 0x000fe200078e0004 */
[----:B------:R-:W-:-:S03]  /*e480*/  ISETP.GT.U32.AND P1, PT, R0, R9, PT ;  /* 0x000000090000720c */ /* 0x000fc60003f24070 */
[----:B------:R-:W-:Y:S01]  /*e490*/  @!P4 IMAD.MOV R13, RZ, RZ, -R13 ;  /* 0x000000ffff0dc224 */ /* 0x000fe200078e0a0d */
[----:B------:R-:W-:Y:S01]  /*e4a0*/  ISETP.GT.U32.AND P4, PT, R0, R7, PT ;  /* 0x000000070000720c */ /* 0x000fe20003f84070 */
[--C-:B------:R-:W-:Y:S01]  /*e4b0*/  @!P0 IMAD.IADD R5, R5, 0x1, -R0.reuse ;  /* 0x0000000105058824 */ /* 0x100fe200078e0a00 */
[----:B------:R-:W-:Y:S02]  /*e4c0*/  IABS R11, R31 ;  /* 0x0000001f000b7213 */ /* 0x000fe40000000000 */
[----:B------:R-:W-:Y:S01]  /*e4d0*/  IABS R60, R25 ;  /* 0x00000019003c7213 */ /* 0x000fe20000000000 */
[----:B------:R-:W-:Y:S01]  /*e4e0*/  @!P6 IMAD.IADD R2, R2, 0x1, -R0 ;  /* 0x000000010202e824 */ /* 0x000fe200078e0a00 */
[----:B------:R-:W-:Y:S01]  /*e4f0*/  ISETP.GE.AND P2, PT, R36, RZ, PT ;  /* 0x000000ff2400720c */ /* 0x000fe20003f46270 */
[----:B------:R-:W-:Y:S01]  /*e500*/  IMAD.HI.U32 R4, R49, R11, RZ ;  /* 0x0000000b31047227 */ /* 0x000fe200078e00ff */
[----:B------:R-:W-:-:S03]  /*e510*/  ISETP.GT.U32.AND P6, PT, R0, R5, PT ;  /* 0x000000050000720c */ /* 0x000fc60003fc4070 */
[----:B------:R-:W-:Y:S01]  /*e520*/  IMAD.HI.U32 R10, R49, R60, RZ ;  /* 0x0000003c310a7227 */ /* 0x000fe200078e00ff */
[----:B------:R-:W-:-:S03]  /*e530*/  IABS R61, R30 ;  /* 0x0000001e003d7213 */ /* 0x000fc60000000000 */
[----:B------:R-:W-:Y:S01]  /*e540*/  @!P3 IMAD.MOV R8, RZ, RZ, -R8 ;  /* 0x000000ffff08b224 */ /* 0x000fe200078e0a08 */
[----:B------:R-:W-:Y:S01]  /*e550*/  STL [R1+0xd0], R14 ;  /* 0x0000d00e01007387 */ /* 0x000fe20000100800 */
[----:B------:R-:W-:Y:S02]  /*e560*/  IMAD.MOV R4, RZ, RZ, -R4 ;  /* 0x000000ffff047224 */ /* 0x000fe400078e0a04 */
[----:B------:R-:W-:Y:S01]  /*e570*/  @!P1 IMAD.IADD R9, R9, 0x1, -R0 ;  /* 0x0000000109099824 */ /* 0x000fe200078e0a00 */
[----:B------:R-:W-:Y:S01]  /*e580*/  STL [R1+0xa8], R13 ;  /* 0x0000a80d01007387 */ /* 0x000fe20000100800 */
[----:B------:R-:W-:Y:S02]  /*e590*/  IMAD.MOV R10, RZ, RZ, -R10 ;  /* 0x000000ffff0a7224 */ /* 0x000fe400078e0a0a */
[----:B------:R-:W-:Y:S01]  /*e5a0*/  @!P4 IMAD.IADD R7, R7, 0x1, -R0 ;  /* 0x000000010707c824 */ /* 0x000fe200078e0a00 */
[----:B------:R0:W-:Y:S01]  /*e5b0*/  STL [R1+0x60], R8 ;  /* 0x0000600801007387 */ /* 0x0001e20000100800 */
[C---:B------:R-:W-:Y:S01]  /*e5c0*/  IMAD R4, R0.reuse, R4, R11 ;  /* 0x0000000400047224 */ /* 0x040fe200078e020b */
[C---:B------:R-:W-:Y:S01]  /*e5d0*/  ISETP.GT.U32.AND P4, PT, R0.reuse, R9, PT ;  /* 0x000000090000720c */ /* 0x040fe20003f84070 */
[----:B------:R-:W-:Y:S01]  /*e5e0*/  IMAD.HI.U32 R12, R49, R61, RZ ;  /* 0x0000003d310c7227 */ /* 0x000fe200078e00ff */
[----:B------:R-:W-:-:S03]  /*e5f0*/  ISETP.GT.U32.AND P0, PT, R0, R7, PT ;  /* 0x000000070000720c */ /* 0x000fc60003f04070 */
[C---:B------:R-:W-:Y:S02]  /*e600*/  IMAD R60, R0.reuse, R10, R60 ;  /* 0x0000000a003c7224 */ /* 0x040fe400078e023c */
[----:B0-----:R-:W-:Y:S01]  /*e610*/  IMAD.MOV.U32 R8, RZ, RZ, R6 ;  /* 0x000000ffff087224 */ /* 0x001fe200078e0006 */
[C---:B------:R-:W-:Y:S01]  /*e620*/  ISETP.GT.U32.AND P3, PT, R0.reuse, R2, PT ;  /* 0x000000020000720c */ /* 0x040fe20003f64070 */
[----:B------:R-:W-:Y:S02]  /*e630*/  IMAD.MOV R12, RZ, RZ, -R12 ;  /* 0x000000ffff0c7224 */ /* 0x000fe400078e0a0c */
[----:B------:R-:W-:Y:S01]  /*e640*/  @!P2 IMAD.MOV R8, RZ, RZ, -R8 ;  /* 0x000000ffff08a224 */ /* 0x000fe200078e0a08 */
[C---:B------:R-:W-:Y:S01]  /*e650*/  ISETP.GT.U32.AND P2, PT, R0.reuse, R4, PT ;  /* 0x000000040000720c */ /* 0x040fe20003f44070 */
[----:B------:R-:W-:Y:S01]  /*e660*/  @!P6 IMAD.IADD R5, R5, 0x1, -R0 ;  /* 0x000000010505e824 */ /* 0x000fe200078e0a00 */
[----:B------:R-:W-:Y:S02]  /*e670*/  ISETP.GE.AND P5, PT, R35, RZ, PT ;  /* 0x000000ff2300720c */ /* 0x000fe40003fa6270 */
[----:B------:R-:W-:-:S02]  /*e680*/  ISETP.GT.U32.AND P6, PT, R0, R60, PT ;  /* 0x0000003c0000720c */ /* 0x000fc40003fc4070 */
[----:B------:R-:W-:Y:S01]  /*e690*/  ISETP.GE.AND P1, PT, R34, RZ, PT ;  /* 0x000000ff2200720c */ /* 0x000fe20003f26270 */
[----:B------:R-:W-:Y:S01]  /*e6a0*/  IMAD R61, R0, R12, R61 ;  /* 0x0000000c003d7224 */ /* 0x000fe200078e023d */
[----:B------:R-:W-:Y:S01]  /*e6b0*/  IABS R58, R24 ;  /* 0x00000018003a7213 */ /* 0x000fe20000000000 */
[----:B------:R-:W-:-:S03]  /*e6c0*/  @!P4 IMAD.IADD R9, R9, 0x1, -R0 ;  /* 0x000000010909c824 */ /* 0x000fc600078e0a00 */
[----:B------:R-:W-:Y:S01]  /*e6d0*/  ISETP.GT.U32.AND P4, PT, R0, R61, PT ;  /* 0x0000003d0000720c */ /* 0x000fe20003f84070 */
[--C-:B------:R-:W-:Y:S01]  /*e6e0*/  @!P0 IMAD.IADD R7, R7, 0x1, -R0.reuse ;  /* 0x0000000107078824 */ /* 0x100fe200078e0a00 */
[----:B------:R0:W-:Y:S01]  /*e6f0*/  STL [R1+0x24], R8 ;  /* 0x0000240801007387 */ /* 0x0001e20000100800 */
[----:B------:R-:W-:Y:S01]  /*e700*/  ISETP.GE.AND P0, PT, R33, RZ, PT ;  /* 0x000000ff2100720c */ /* 0x000fe20003f06270 */
[--C-:B------:R-:W-:Y:S01]  /*e710*/  @!P3 IMAD.IADD R2, R2, 0x1, -R0.reuse ;  /* 0x000000010202b824 */ /* 0x100fe200078e0a00 */
[----:B------:R-:W-:Y:S01]  /*e720*/  IABS R6, R23 ;  /* 0x0000001700067213 */ /* 0x000fe20000000000 */
[--C-:B------:R-:W-:Y:S01]  /*e730*/  @!P2 IMAD.IADD R4, R4, 0x1, -R0.reuse ;  /* 0x000000010404a824 */ /* 0x100fe200078e0a00 */
[----:B------:R-:W-:Y:S01]  /*e740*/  ISETP.GE.AND P3, PT, R32, RZ, PT ;  /* 0x000000ff2000720c */ /* 0x000fe20003f66270 */
[----:B------:R-:W-:Y:S02]  /*e750*/  @!P6 IMAD.IADD R60, R60, 0x1, -R0 ;  /* 0x000000013c3ce824 */ /* 0x000fe400078e0a00 */
[----:B------:R-:W-:-:S02]  /*e760*/  @!P5 IMAD.MOV R9, RZ, RZ, -R9 ;  /* 0x000000ffff09d224 */ /* 0x000fc400078e0a09 */
[----:B0-----:R-:W-:Y:S01]  /*e770*/  IMAD.HI.U32 R8, R49, R58, RZ ;  /* 0x0000003a31087227 */ /* 0x001fe200078e00ff */
[----:B------:R-:W-:-:S03]  /*e780*/  ISETP.GT.U32.AND P5, PT, R0, R4, PT ;  /* 0x000000040000720c */ /* 0x000fc60003fa4070 */
[----:B------:R-:W-:Y:S02]  /*e790*/  @!P1 IMAD.MOV R7, RZ, RZ, -R7 ;  /* 0x000000ffff079224 */ /* 0x000fe400078e0a07 */
[----:B------:R-:W-:Y:S01]  /*e7a0*/  IMAD.MOV R10, RZ, RZ, -R8 ;  /* 0x000000ffff0a7224 */ /* 0x000fe200078e0a08 */
[----:B------:R-:W-:Y:S01]  /*e7b0*/  STL [R1+0x20], R9 ;  /* 0x0000200901007387 */ /* 0x000fe20000100800 */
[----:B------:R-:W-:Y:S01]  /*e7c0*/  IMAD.HI.U32 R8, R49, R6, RZ ;  /* 0x0000000631087227 */ /* 0x000fe200078e00ff */
[C---:B------:R-:W-:Y:S02]  /*e7d0*/  ISETP.GT.U32.AND P6, PT, R0.reuse, R60, PT ;  /* 0x0000003c0000720c */ /* 0x040fe40003fc4070 */
[----:B------:R0:W-:Y:S01]  /*e7e0*/  STL [R1+0xc], R7 ;  /* 0x00000c0701007387 */ /* 0x0001e20000100800 */
[----:B------:R-:W-:Y:S02]  /*e7f0*/  @!P4 IMAD.IADD R61, R61, 0x1, -R0 ;  /* 0x000000013d3dc824 */ /* 0x000fe400078e0a00 */
[----:B------:R-:W-:-:S02]  /*e800*/  IMAD R58, R0, R10, R58 ;  /* 0x0000000a003a7224 */ /* 0x000fc400078e023a */
[----:B------:R-:W-:Y:S02]  /*e810*/  IMAD.MOV R8, RZ, RZ, -R8 ;  /* 0x000000ffff087224 */ /* 0x000fe400078e0a08 */
[----:B0-----:R-:W-:Y:S01]  /*e820*/  IMAD.MOV.U32 R7, RZ, RZ, R5 ;  /* 0x000000ffff077224 */ /* 0x001fe200078e0005 */
[C---:B------:R-:W-:Y:S01]  /*e830*/  ISETP.GT.U32.AND P1, PT, R0.reuse, R61, PT ;  /* 0x0000003d0000720c */ /* 0x040fe20003f24070 */
[C---:B------:R-:W-:Y:S02]  /*e840*/  IMAD R6, R0.reuse, R8, R6 ;  /* 0x0000000800067224 */ /* 0x040fe400078e0206 */
[----:B------:R-:W-:Y:S01]  /*e850*/  @!P0 IMAD.MOV R7, RZ, RZ, -R7 ;  /* 0x000000ffff078224 */ /* 0x000fe200078e0a07 */
[----:B------:R-:W-:Y:S01]  /*e860*/  IABS R5, R22 ;  /* 0x0000001600057213 */ /* 0x000fe20000000000 */
[----:B------:R-:W-:Y:S01]  /*e870*/  @!P3 IMAD.MOV R2, RZ, RZ, -R2 ;  /* 0x000000ffff02b224 */ /* 0x000fe200078e0a02 */
[----:B------:R-:W-:Y:S01]  /*e880*/  ISETP.GT.U32.AND P0, PT, R0, R58, PT ;  /* 0x0000003a0000720c */ /* 0x000fe20003f04070 */
[--C-:B------:R-:W-:Y:S01]  /*e890*/  @!P5 IMAD.IADD R4, R4, 0x1, -R0.reuse ;  /* 0x000000010404d824 */ /* 0x100fe200078e0a00 */
[----:B------:R-:W-:Y:S01]  /*e8a0*/  STL [R1+0x8], R7 ;  /* 0x0000080701007387 */ /* 0x000fe20000100800 */
[----:B------:R-:W-:Y:S01]  /*e8b0*/  ISETP.GE.AND P4, PT, R30, RZ, PT ;  /* 0x000000ff1e00720c */ /* 0x000fe20003f86270 */
[----:B------:R-:W-:Y:S01]  /*e8c0*/  @!P6 IMAD.IADD R60, R60, 0x1, -R0 ;  /* 0x000000013c3ce824 */ /* 0x000fe200078e0a00 */
[----:B------:R-:W-:Y:S01]  /*e8d0*/  ISETP.GT.U32.AND P5, PT, R0, R6, PT ;  /* 0x000000060000720c */ /* 0x000fe20003fa4070 */
[----:B------:R0:W-:Y:S01]  /*e8e0*/  STL [R1+0x4], R2 ;  /* 0x0000040201007387 */ /* 0x0001e20000100800 */
[----:B------:R-:W-:Y:S01]  /*e8f0*/  ISETP.GE.AND P6, PT, R23, RZ, PT ;  /* 0x000000ff1700720c */ /* 0x000fe20003fc6270 */
[----:B----4-:R-:W-:-:S02]  /*e900*/  IMAD.MOV.U32 R23, RZ, RZ, R19 ;  /* 0x000000ffff177224 */ /* 0x010fc400078e0013 */
[----:B--2---:R-:W-:Y:S01]  /*e910*/  IMAD.MOV.U32 R19, RZ, RZ, R17 ;  /* 0x000000ffff137224 */ /* 0x004fe200078e0011 */
[----:B------:R-:W-:Y:S01]  /*e920*/  ISETP.GE.AND P2, PT, R31, RZ, PT ;  /* 0x000000ff1f00720c */ /* 0x000fe20003f46270 */
[----:B------:R-:W-:Y:S02]  /*e930*/  IMAD.MOV.U32 R17, RZ, RZ, R16 ;  /* 0x000000ffff117224 */ /* 0x000fe400078e0010 */
[----:B0-----:R-:W-:-:S04]  /*e940*/  IMAD.HI.U32 R2, R49, R5, RZ ;  /* 0x0000000531027227 */ /* 0x001fc800078e00ff */
[----:B------:R-:W-:Y:S02]  /*e950*/  IMAD.MOV R2, RZ, RZ, -R2 ;  /* 0x000000ffff027224 */ /* 0x000fe400078e0a02 */
[----:B------:R-:W-:Y:S02]  /*e960*/  IMAD.MOV.U32 R16, RZ, RZ, R15 ;  /* 0x000000ffff107224 */ /* 0x000fe400078e000f */
[----:B------:R-:W-:Y:S02]  /*e970*/  IMAD.MOV.U32 R15, RZ, RZ, R26 ;  /* 0x000000ffff0f7224 */ /* 0x000fe400078e001a */
[----:B------:R-:W-:Y:S02]  /*e980*/  IMAD.MOV.U32 R26, RZ, RZ, R56 ;  /* 0x000000ffff1a7224 */ /* 0x000fe400078e0038 */
[--C-:B------:R-:W-:Y:S02]  /*e990*/  @!P1 IMAD.IADD R61, R61, 0x1, -R0.reuse ;  /* 0x000000013d3d9824 */ /* 0x100fe400078e0a00 */
[----:B------:R-:W-:-:S02]  /*e9a0*/  @!P0 IMAD.IADD R58, R58, 0x1, -R0 ;  /* 0x000000013a3a8824 */ /* 0x000fc400078e0a00 */
[----:B------:R-:W-:Y:S02]  /*e9b0*/  IMAD R56, R0, R2, R5 ;  /* 0x0000000200387224 */ /* 0x000fe400078e0205 */
[----:B------:R-:W-:Y:S01]  /*e9c0*/  @!P5 IMAD.IADD R6, R6, 0x1, -R0 ;  /* 0x000000010606d824 */ /* 0x000fe200078e0a00 */
[C---:B------:R-:W-:Y:S01]  /*e9d0*/  ISETP.GT.U32.AND P5, PT, R0.reuse, R58, PT ;  /* 0x0000003a0000720c */ /* 0x040fe20003fa4070 */
[----:B------:R-:W-:Y:S01]  /*e9e0*/  @!P4 IMAD.MOV R61, RZ, RZ, -R61 ;  /* 0x000000ffff3dc224 */ /* 0x000fe200078e0a3d */
[----:B------:R-:W-:Y:S01]  /*e9f0*/  ISETP.GT.U32.AND P4, PT, R0, R56, PT ;  /* 0x000000380000720c */ /* 0x000fe20003f84070 */
[----:B------:R-:W-:Y:S01]  /*ea00*/  @!P2 IMAD.MOV R4, RZ, RZ, -R4 ;  /* 0x000000ffff04a224 */ /* 0x000fe200078e0a04 */
[----:B------:R-:W-:Y:S02]  /*ea10*/  ISETP.GE.AND P1, PT, R24, RZ, PT ;  /* 0x000000ff1800720c */ /* 0x000fe40003f26270 */
[----:B------:R-:W-:Y:S02]  /*ea20*/  ISETP.GT.U32.AND P2, PT, R0, R6, PT ;  /* 0x000000060000720c */ /* 0x000fe40003f44070 */
[----:B------:R-:W-:-:S02]  /*ea30*/  IABS R9, R20 ;  /* 0x0000001400097213 */ /* 0x000fc40000000000 */
[----:B------:R-:W-:-:S03]  /*ea40*/  IABS R10, R18 ;  /* 0x00000012000a7213 */ /* 0x000fc60000000000 */
[--C-:B------:R-:W-:Y:S02]  /*ea50*/  @!P5 IMAD.IADD R58, R58, 0x1, -R0.reuse ;  /* 0x000000013a3ad824 */ /* 0x100fe400078e0a00 */
[----:B------:R-:W-:Y:S02]  /*ea60*/  @!P4 IMAD.IADD R56, R56, 0x1, -R0 ;  /* 0x000000013838c824 */ /* 0x000fe400078e0a00 */
[----:B------:R-:W-:Y:S01]  /*ea70*/  IMAD.HI.U32 R2, R49, R9, RZ ;  /* 0x0000000931027227 */ /* 0x000fe200078e00ff */
[----:B------:R-:W-:Y:S01]  /*ea80*/  ISETP.GE.AND P0, PT, R22, RZ, PT ;  /* 0x000000ff1600720c */ /* 0x000fe20003f06270 */
[----:B------:R0:W-:Y:S02]  /*ea90*/  STL [R1], R4 ;  /* 0x0000000401007387 */ /* 0x0001e40000100800 */
[----:B------:R-:W-:Y:S01]  /*eaa0*/  @!P1 IMAD.MOV R58, RZ, RZ, -R58 ;  /* 0x000000ffff3a9224 */ /* 0x000fe200078e0a3a */
[----:B------:R-:W-:Y:S01]  /*eab0*/  ISETP.GT.U32.AND P1, PT, R0, R56, PT ;  /* 0x000000380000720c */ /* 0x000fe20003f24070 */
[----:B------:R-:W-:-:S02]  /*eac0*/  IMAD.MOV.U32 R22, RZ, RZ, R21 ;  /* 0x000000ffff167224 */ /* 0x000fc400078e0015 */
[----:B------:R-:W-:Y:S02]  /*ead0*/  IMAD.MOV R2, RZ, RZ, -R2 ;  /* 0x000000ffff027224 */ /* 0x000fe400078e0a02 */
[----:B------:R-:W-:Y:S02]  /*eae0*/  @!P2 IMAD.IADD R6, R6, 0x1, -R0 ;  /* 0x000000010606a824 */ /* 0x000fe400078e0a00 */
[----:B0-----:R-:W-:-:S04]  /*eaf0*/  IMAD.HI.U32 R4, R49, R10, RZ ;  /* 0x0000000a31047227 */ /* 0x001fc800078e00ff */
[----:B------:R-:W-:Y:S02]  /*eb00*/  IMAD.MOV.U32 R21, RZ, RZ, R29 ;  /* 0x000000ffff157224 */ /* 0x000fe400078e001d */
[----:B------:R-:W-:Y:S02]  /*eb10*/  IMAD.MOV.U32 R29, RZ, RZ, R54 ;  /* 0x000000ffff1d7224 */ /* 0x000fe400078e0036 */
[----:B------:R-:W-:Y:S02]  /*eb20*/  IMAD.MOV.U32 R54, RZ, RZ, R55 ;  /* 0x000000ffff367224 */ /* 0x000fe400078e0037 */
[----:B---3--:R-:W-:Y:S02]  /*eb30*/  IMAD.MOV.U32 R55, RZ, RZ, R57 ;  /* 0x000000ffff377224 */ /* 0x008fe400078e0039 */
[----:B------:R-:W-:Y:S02]  /*eb40*/  IMAD.MOV R4, RZ, RZ, -R4 ;  /* 0x000000ffff047224 */ /* 0x000fe400078e0a04 */
[----:B------:R-:W-:-:S02]  /*eb50*/  IMAD R9, R0, R2, R9 ;  /* 0x0000000200097224 */ /* 0x000fc400078e0209 */
[----:B------:R-:W-:Y:S01]  /*eb60*/  IMAD.MOV.U32 R57, RZ, RZ, R6 ;  /* 0x000000ffff397224 */ /* 0x000fe200078e0006 */
[----:B------:R-:W-:Y:S01]  /*eb70*/  IABS R11, R17 ;  /* 0x00000011000b7213 */ /* 0x000fe20000000000 */
[C---:B------:R-:W-:Y:S02]  /*eb80*/  IMAD R10, R0.reuse, R4, R10 ;  /* 0x00000004000a7224 */ /* 0x040fe400078e020a */
[----:B------:R-:W-:Y:S01]  /*eb90*/  @!P6 IMAD.MOV R57, RZ, RZ, -R57 ;  /* 0x000000ffff39e224 */ /* 0x000fe200078e0a39 */
[----:B------:R-:W-:Y:S01]  /*eba0*/  ISETP.GT.U32.AND P6, PT, R0, R9, PT ;  /* 0x000000090000720c */ /* 0x000fe20003fc4070 */
[----:B------:R-:W-:-:S04]  /*ebb0*/  IMAD.HI.U32 R4, R49, R11, RZ ;  /* 0x0000000b31047227 */ /* 0x000fc800078e00ff */
[----:B------:R-:W-:Y:S01]  /*ebc0*/  @!P1 IMAD.IADD R56, R56, 0x1, -R0 ;  /* 0x0000000138389824 */ /* 0x000fe200078e0a00 */
[----:B------:R-:W-:Y:S01]  /*ebd0*/  ISETP.GT.U32.AND P1, PT, R0, R10, PT ;  /* 0x0000000a0000720c */ /* 0x000fe20003f24070 */
[----:B------:R-:W-:Y:S01]  /*ebe0*/  IMAD.MOV R4, RZ, RZ, -R4 ;  /* 0x000000ffff047224 */ /* 0x000fe200078e0a04 */
[----:B------:R-:W-:-:S03]  /*ebf0*/  ISETP.GE.AND P3, PT, R25, RZ, PT ;  /* 0x000000ff1900720c */ /* 0x000fc60003f66270 */
[----:B------:R-:W-:Y:S02]  /*ec00*/  IMAD R11, R0, R4, R11 ;  /* 0x00000004000b7224 */ /* 0x000fe400078e020b */
[----:B------:R-:W-:-:S03]  /*ec10*/  @!P6 IMAD.IADD R9, R9, 0x1, -R0 ;  /* 0x000000010909e824 */ /* 0x000fc600078e0a00 */
[----:B------:R-:W-:Y:S02]  /*ec20*/  ISETP.GT.U32.AND P6, PT, R0, R11, PT ;  /* 0x0000000b0000720c */ /* 0x000fe40003fc4070 */
[----:B------:R-:W-:Y:S01]  /*ec30*/  IABS R13, R19 ;  /* 0x00000013000d7213 */ /* 0x000fe20000000000 */
[----:B------:R-:W-:Y:S01]  /*ec40*/  @!P1 IMAD.IADD R10, R10, 0x1, -R0 ;  /* 0x000000010a0a9824 */ /* 0x000fe200078e0a00 */
[----:B------:R-:W-:Y:S01]  /*ec50*/  ISETP.GT.U32.AND P1, PT, R0, R9, PT ;  /* 0x000000090000720c */ /* 0x000fe20003f24070 */
[----:B------:R-:W-:Y:S01]  /*ec60*/  @!P3 IMAD.MOV R60, RZ, RZ, -R60 ;  /* 0x000000ffff3cb224 */ /* 0x000fe200078e0a3c */
[----:B------:R-:W-:Y:S01]  /*ec70*/  IABS R12, R16 ;  /* 0x00000010000c7213 */ /* 0x000fe20000000000 */
[C---:B------:R-:W-:Y:S01]  /*ec80*/  IMAD.HI.U32 R5, R49.reuse, R13, RZ ;  /* 0x0000000d31057227 */ /* 0x040fe200078e00ff */
[----:B------:R-:W-:Y:S02]  /*ec90*/  ISETP.GE.AND P3, PT, R20, RZ, PT ;  /* 0x000000ff1400720c */ /* 0x000fe40003f66270 */
[----:B------:R-:W-:Y:S01]  /*eca0*/  IABS R14, R23 ;  /* 0x00000017000e7213 */ /* 0x000fe20000000000 */
[----:B------:R-:W-:-:S04]  /*ecb0*/  IMAD.HI.U32 R2, R49, R12, RZ ;  /* 0x0000000c31027227 */ /* 0x000fc800078e00ff */
[----:B------:R-:W-:Y:S01]  /*ecc0*/  @!P0 IMAD.MOV R56, RZ, RZ, -R56 ;  /* 0x000000ffff388224 */ /* 0x000fe200078e0a38 */
[----:B------:R-:W-:Y:S01]  /*ecd0*/  ISETP.GT.U32.AND P0, PT, R0, R10, PT ;  /* 0x0000000a0000720c */ /* 0x000fe20003f04070 */
[----:B------:R-:W-:-:S04]  /*ece0*/  IMAD.HI.U32 R4, R49, R14, RZ ;  /* 0x0000000e31047227 */ /* 0x000fc800078e00ff */
[----:B------:R-:W-:Y:S02]  /*ecf0*/  IMAD.MOV R5, RZ, RZ, -R5 ;  /* 0x000000ffff057224 */ /* 0x000fe400078e0a05 */
[----:B------:R-:W-:Y:S01]  /*ed00*/  IMAD.MOV.U32 R20, RZ, RZ, R15 ;  /* 0x000000ffff147224 */ /* 0x000fe200078e000f */
[----:B------:R-:W-:Y:S01]  /*ed10*/  IABS R15, R22 ;  /* 0x00000016000f7213 */ /* 0x000fe20000000000 */
[----:B------:R-:W-:Y:S02]  /*ed20*/  @!P6 IMAD.IADD R11, R11, 0x1, -R0 ;  /* 0x000000010b0be824 */ /* 0x000fe400078e0a00 */
[----:B------:R-:W-:Y:S02]  /*ed30*/  IMAD.MOV R2, RZ, RZ, -R2 ;  /* 0x000000ffff027224 */ /* 0x000fe400078e0a02 */
[----:B------:R-:W-:Y:S02]  /*ed40*/  IMAD.MOV R4, RZ, RZ, -R4 ;  /* 0x000000ffff047224 */ /* 0x000fe400078e0a04 */
[----:B------:R-:W-:-:S02]  /*ed50*/  IMAD R13, R0, R5, R13 ;  /* 0x00000005000d7224 */ /* 0x000fc400078e020d */
[----:B------:R-:W-:Y:S01]  /*ed60*/  @!P1 IMAD.IADD R9, R9, 0x1, -R0 ;  /* 0x0000000109099824 */ /* 0x000fe200078e0a00 */
[C---:B------:R-:W-:Y:S01]  /*ed70*/  ISETP.GT.U32.AND P6, PT, R0.reuse, R11, PT ;  /* 0x0000000b0000720c */ /* 0x040fe20003fc4070 */
[----:B------:R-:W-:Y:S02]  /*ed80*/  IMAD R12, R0, R2, R12 ;  /* 0x00000002000c7224 */ /* 0x000fe400078e020c */
[----:B------:R-:W-:Y:S01]  /*ed90*/  IMAD.HI.U32 R2, R49, R15, RZ ;  /* 0x0000000f31027227 */ /* 0x000fe200078e00ff */
[----:B------:R-:W-:-:S03]  /*eda0*/  ISETP.GE.AND P4, PT, R16, RZ, PT ;  /* 0x000000ff1000720c */ /* 0x000fc60003f86270 */
[C---:B------:R-:W-:Y:S02]  /*edb0*/  IMAD R14, R0.reuse, R4, R14 ;  /* 0x00000004000e7224 */ /* 0x040fe400078e020e */
[----:B------:R-:W-:Y:S01]  /*edc0*/  @!P3 IMAD.MOV R9, RZ, RZ, -R9 ;  /* 0x000000ffff09b224 */ /* 0x000fe200078e0a09 */
[----:B------:R-:W-:Y:S01]  /*edd0*/  ISETP.GT.U32.AND P3, PT, R0, R13, PT ;  /* 0x0000000d0000720c */ /* 0x000fe20003f64070 */
[----:B------:R-:W-:Y:S01]  /*ede0*/  IMAD.MOV R2, RZ, RZ, -R2 ;  /* 0x000000ffff027224 */ /* 0x000fe200078e0a02 */
[----:B------:R-:W-:Y:S01]  /*edf0*/  IABS R16, R21 ;  /* 0x0000001500107213 */ /* 0x000fe20000000000 */
[----:B------:R-:W-:Y:S01]  /*ee00*/  @!P0 IMAD.IADD R10, R10, 0x1, -R0 ;  /* 0x000000010a0a8824 */ /* 0x000fe200078e0a00 */
[C---:B------:R-:W-:Y:S02]  /*ee10*/  ISETP.GT.U32.AND P1, PT, R0.reuse, R12, PT ;  /* 0x0000000c0000720c */ /* 0x040fe40003f24070 */
[C---:B------:R-:W-:Y:S01]  /*ee20*/  ISETP.GT.U32.AND P0, PT, R0.reuse, R14, PT ;  /* 0x0000000e0000720c */ /* 0x040fe20003f04070 */
[----:B------:R-:W-:Y:S01]  /*ee30*/  IMAD R15, R0, R2, R15 ;  /* 0x00000002000f7224 */ /* 0x000fe200078e020f */
[----:B------:R-:W-:Y:S01]  /*ee40*/  ISETP.GE.AND P2, PT, R17, RZ, PT ;  /* 0x000000ff1100720c */ /* 0x000fe20003f46270 */
[----:B------:R-:W-:-:S04]  /*ee50*/  IMAD.HI.U32 R5, R49, R16, RZ ;  /* 0x0000001031057227 */ /* 0x000fc800078e00ff */
[--C-:B------:R-:W-:Y:S01]  /*ee60*/  @!P6 IMAD.IADD R11, R11, 0x1, -R0.reuse ;  /* 0x000000010b0be824 */ /* 0x100fe200078e0a00 */
[----:B------:R-:W-:Y:S01]  /*ee70*/  ISETP.GT.U32.AND P6, PT, R0, R15, PT ;  /* 0x0000000f0000720c */ /* 0x000fe20003fc4070 */
[----:B------:R-:W-:Y:S02]  /*ee80*/  IMAD.MOV R5, RZ, RZ, -R5 ;  /* 0x000000ffff057224 */ /* 0x000fe400078e0a05 */
[--C-:B------:R-:W-:Y:S01]  /*ee90*/  @!P3 IMAD.IADD R13, R13, 0x1, -R0.reuse ;  /* 0x000000010d0db824 */ /* 0x100fe200078e0a00 */
[----:B------:R-:W-:Y:S01]  /*eea0*/  ISETP.GE.AND P5, PT, R18, RZ, PT ;  /* 0x000000ff1200720c */ /* 0x000fe20003fa6270 */
[----:B------:R-:W-:Y:S02]  /*eeb0*/  @!P1 IMAD.IADD R12, R12, 0x1, -R0 ;  /* 0x000000010c0c9824 */ /* 0x000fe400078e0a00 */
[----:B------:R-:W-:Y:S02]  /*eec0*/  IMAD R16, R0, R5, R16 ;  /* 0x0000000500107224 */ /* 0x000fe400078e0210 */
[----:B------:R-:W-:Y:S01]  /*eed0*/  @!P0 IMAD.IADD R14, R14, 0x1, -R0 ;  /* 0x000000010e0e8824 */ /* 0x000fe200078e0a00 */
[----:B------:R-:W-:Y:S01]  /*eee0*/  ISETP.GT.U32.AND P0, PT, R0, R13, PT ;  /* 0x0000000d0000720c */ /* 0x000fe20003f04070 */
[----:B------:R-:W-:Y:S01]  /*eef0*/  @!P2 IMAD.MOV R11, RZ, RZ, -R11 ;  /* 0x000000ffff0ba224 */ /* 0x000fe200078e0a0b */
[----:B------:R-:W-:-:S02]  /*ef00*/  IABS R17, R20 ;  /* 0x0000001400117213 */ /* 0x000fc40000000000 */
[----:B------:R-:W-:Y:S02]  /*ef10*/  IABS R18, R26 ;  /* 0x0000001a00127213 */ /* 0x000fe40000000000 */
[C---:B------:R-:W-:Y:S02]  /*ef20*/  ISETP.GT.U32.AND P3, PT, R0.reuse, R12, PT ;  /* 0x0000000c0000720c */ /* 0x040fe40003f64070 */
[----:B------:R-:W-:Y:S01]  /*ef30*/  ISETP.GT.U32.AND P2, PT, R0, R16, PT ;  /* 0x000000100000720c */ /* 0x000fe20003f44070 */
[----:B------:R-:W-:Y:S01]  /*ef40*/  IMAD.HI.U32 R4, R49, R17, RZ ;  /* 0x0000001131047227 */ /* 0x000fe200078e00ff */
[----:B------:R-:W-:-:S03]  /*ef50*/  ISETP.GE.AND P1, PT, R19, RZ, PT ;  /* 0x000000ff1300720c */ /* 0x000fc60003f26270 */
[----:B------:R-:W-:Y:S02]  /*ef60*/  @!P6 IMAD.IADD R15, R15, 0x1, -R0 ;  /* 0x000000010f0fe824 */ /* 0x000fe400078e0a00 */
[----:B------:R-:W-:Y:S01]  /*ef70*/  IMAD.HI.U32 R2, R49, R18, RZ ;  /* 0x0000001231027227 */ /* 0x000fe200078e00ff */
[C---:B------:R-:W-:Y:S02]  /*ef80*/  ISETP.GT.U32.AND P6, PT, R0.reuse, R14, PT ;  /* 0x0000000e0000720c */ /* 0x040fe40003fc4070 */
[----:B------:R-:W-:Y:S01]  /*ef90*/  IABS R19, R28 ;  /* 0x0000001c00137213 */ /* 0x000fe20000000000 */
[----:B------:R-:W-:Y:S02]  /*efa0*/  IMAD.MOV R4, RZ, RZ, -R4 ;  /* 0x000000ffff047224 */ /* 0x000fe400078e0a04 */
[----:B------:R-:W-:Y:S01]  /*efb0*/  @!P5 IMAD.MOV R10, RZ, RZ, -R10 ;  /* 0x000000ffff0ad224 */ /* 0x000fe200078e0a0a */
[----:B------:R-:W-:Y:S01]  /*efc0*/  ISETP.GT.U32.AND P5, PT, R0, R15, PT ;  /* 0x0000000f0000720c */ /* 0x000fe20003fa4070 */
[----:B------:R-:W-:-:S02]  /*efd0*/  IMAD.MOV R2, RZ, RZ, -R2 ;  /* 0x000000ffff027224 */ /* 0x000fc400078e0a02 */
[----:B------:R-:W-:Y:S01]  /*efe0*/  @!P0 IMAD.IADD R13, R13, 0x1, -R0 ;  /* 0x000000010d0d8824 */ /* 0x000fe200078e0a00 */
[----:B------:R-:W-:Y:S01]  /*eff0*/  ISETP.GE.AND P0, PT, R23, RZ, PT ;  /* 0x000000ff1700720c */ /* 0x000fe20003f06270 */
[C---:B------:R-:W-:Y:S02]  /*f000*/  IMAD R17, R0.reuse, R4, R17 ;  /* 0x0000000400117224 */ /* 0x040fe400078e0211 */
[----:B------:R-:W-:Y:S01]  /*f010*/  IMAD R18, R0, R2, R18 ;  /* 0x0000000200127224 */ /* 0x000fe200078e0212 */
[----:B------:R-:W-:Y:S01]  /*f020*/  IABS R2, R27 ;  /* 0x0000001b00027213 */ /* 0x000fe20000000000 */
[----:B------:R-:W-:Y:S02]  /*f030*/  @!P3 IMAD.IADD R12, R12, 0x1, -R0 ;  /* 0x000000010c0cb824 */ /* 0x000fe400078e0a00 */
[----:B------:R-:W-:-:S04]  /*f040*/  IMAD.HI.U32 R4, R49, R19, RZ ;  /* 0x0000001331047227 */ /* 0x000fc800078e00ff */
[----:B------:R-:W-:Y:S01]  /*f050*/  @!P2 IMAD.IADD R16, R16, 0x1, -R0 ;  /* 0x000000011010a824 */ /* 0x000fe200078e0a00 */
[C---:B------:R-:W-:Y:S01]  /*f060*/  ISETP.GT.U32.AND P3, PT, R0.reuse, R17, PT ;  /* 0x000000110000720c */ /* 0x040fe20003f64070 */
[----:B------:R-:W-:Y:S02]  /*f070*/  IMAD.MOV R5, RZ, RZ, -R4 ;  /* 0x000000ffff057224 */ /* 0x000fe400078e0a04 */
[----:B------:R-:W-:Y:S01]  /*f080*/  @!P4 IMAD.MOV R12, RZ, RZ, -R12 ;  /* 0x000000ffff0cc224 */ /* 0x000fe200078e0a0c */
[----:B------:R-:W-:Y:S01]  /*f090*/  ISETP.GT.U32.AND P4, PT, R0, R16, PT ;  /* 0x000000100000720c */ /* 0x000fe20003f84070 */
[----:B------:R-:W-:-:S04]  /*f0a0*/  IMAD.HI.U32 R4, R49, R2, RZ ;  /* 0x0000000231047227 */ /* 0x000fc800078e00ff */
[--C-:B------:R-:W-:Y:S02]  /*f0b0*/  @!P6 IMAD.IADD R14, R14, 0x1, -R0.reuse ;  /* 0x000000010e0ee824 */ /* 0x100fe400078e0a00 */
[----:B------:R-:W-:Y:S02]  /*f0c0*/  IMAD R19, R0, R5, R19 ;  /* 0x0000000500137224 */ /* 0x000fe400078e0213 */
[----:B------:R-:W-:Y:S01]  /*f0d0*/  @!P5 IMAD.IADD R15, R15, 0x1, -R0 ;  /* 0x000000010f0fd824 */ /* 0x000fe200078e0a00 */
[----:B------:R-:W-:Y:S01]  /*f0e0*/  ISETP.GE.AND P5, PT, R22, RZ, PT ;  /* 0x000000ff1600720c */ /* 0x000fe20003fa6270 */
[----:B------:R-:W-:Y:S02]  /*f0f0*/  IMAD.MOV R4, RZ, RZ, -R4 ;  /* 0x000000ffff047224 */ /* 0x000fe400078e0a04 */
[----:B------:R-:W-:Y:S01]  /*f100*/  @!P0 IMAD.MOV R14, RZ, RZ, -R14 ;  /* 0x000000ffff0e8224 */ /* 0x000fe200078e0a0e */
[C---:B------:R-:W-:Y:S01]  /*f110*/  ISETP.GT.U32.AND P0, PT, R0.reuse, R19, PT ;  /* 0x000000130000720c */ /* 0x040fe20003f04070 */
[C---:B------:R-:W-:Y:S01]  /*f120*/  IMAD R2, R0.reuse, R4, R2 ;  /* 0x0000000400027224 */ /* 0x040fe200078e0202 */
[----:B------:R-:W-:Y:S01]  /*f130*/  ISETP.GT.U32.AND P6, PT, R0, R18, PT ;  /* 0x000000120000720c */ /* 0x000fe20003fc4070 */
[----:B------:R-:W-:Y:S01]  /*f140*/  STL [R1+0x4638], R61 ;  /* 0x0046383d01007387 */ /* 0x000fe20000100800 */
[----:B------:R-:W-:-:S02]  /*f150*/  @!P3 IMAD.IADD R17, R17, 0x1, -R0 ;  /* 0x000000011111b824 */ /* 0x000fc400078e0a00 */
[----:B------:R-:W-:Y:S01]  /*f160*/  @!P4 IMAD.IADD R16, R16, 0x1, -R0 ;  /* 0x000000011010c824 */ /* 0x000fe200078e0a00 */
[----:B------:R-:W-:Y:S01]  /*f170*/  STL [R1+0x463c], R60 ;  /* 0x00463c3c01007387 */ /* 0x000fe20000100800 */
[C---:B------:R-:W-:Y:S01]  /*f180*/  ISETP.GT.U32.AND P4, PT, R0.reuse, R2, PT ;  /* 0x000000020000720c */ /* 0x040fe20003f84070 */
[----:B------:R-:W-:Y:S02]  /*f190*/  @!P1 IMAD.MOV R13, RZ, RZ, -R13 ;  /* 0x000000ffff0d9224 */ /* 0x000fe400078e0a0d */
[----:B------:R-:W-:Y:S01]  /*f1a0*/  STL [R1+0x4640], R58 ;  /* 0x0046403a01007387 */ /* 0x000fe20000100800 */
[----:B------:R-:W-:-:S03]  /*f1b0*/  ISETP.GT.U32.AND P1, PT, R0, R17, PT ;  /* 0x000000110000720c */ /* 0x000fc60003f24070 */
[----:B------:R-:W-:Y:S01]  /*f1c0*/  STL [R1+0x4644], R57 ;  /* 0x0046443901007387 */ /* 0x000fe20000100800 */
[----:B------:R-:W-:-:S03]  /*f1d0*/  @!P5 IMAD.MOV R15, RZ, RZ, -R15 ;  /* 0x000000ffff0fd224 */ /* 0x000fc600078e0a0f */
[----:B------:R-:W-:Y:S04]  /*f1e0*/  STL [R1+0x4648], R56 ;  /* 0x0046483801007387 */ /* 0x000fe80000100800 */
[----:B------:R0:W-:Y:S01]  /*f1f0*/  STL [R1+0x464c], R9 ;  /* 0x00464c0901007387 */ /* 0x0001e20000100800 */
[----:B------:R-:W-:-:S03]  /*f200*/  @!P0 IMAD.IADD R19, R19, 0x1, -R0 ;  /* 0x0000000113138824 */ /* 0x000fc600078e0a00 */
[----:B------:R1:W-:Y:S01]  /*f210*/  STL [R1+0x4650], R10 ;  /* 0x0046500a01007387 */ /* 0x0003e20000100800 */
[----:B------:R-:W-:-:S03]  /*f220*/  @!P6 IMAD.IADD R18, R18, 0x1, -R0 ;  /* 0x000000011212e824 */ /* 0x000fc600078e0a00 */
[----:B------:R-:W-:Y:S01]  /*f230*/  STL [R1+0x4654], R11 ;  /* 0x0046540b01007387 */ /* 0x000fe20000100800 */
[----:B------:R-:W-:-:S03]  /*f240*/  IABS R5, R55 ;  /* 0x0000003700057213 */ /* 0x000fc60000000000 */
[----:B------:R-:W-:Y:S01]  /*f250*/  STL [R1+0x4658], R12 ;  /* 0x0046580c01007387 */ /* 0x000fe20000100800 */
[----:B------:R-:W-:Y:S01]  /*f260*/  ISETP.GE.AND P0, PT, R55, RZ, PT ;  /* 0x000000ff3700720c */ /* 0x000fe20003f06270 */
[----:B-----5:R-:W-:Y:S02]  /*f270*/  IMAD.MOV.U32 R55, RZ, RZ, R53 ;  /* 0x000000ffff377224 */ /* 0x020fe400078e0035 */
[----:B------:R-:W-:Y:S04]  /*f280*/  STL [R1+0x465c], R13 ;  /* 0x00465c0d01007387 */ /* 0x000fe80000100800 */
[----:B------:R-:W-:Y:S04]  /*f290*/  STL [R1+0x4660], R14 ;  /* 0x0046600e01007387 */ /* 0x000fe80000100800 */
[----:B------:R-:W-:Y:S01]  /*f2a0*/  STL [R1+0x4664], R15 ;  /* 0x0046640f01007387 */ /* 0x000fe20000100800 */
[----:B------:R-:W-:-:S03]  /*f2b0*/  ISETP.GT.U32.AND P6, PT, R0, R18, PT ;  /* 0x000000120000720c */ /* 0x000fc60003fc4070 */
[----:B------:R-:W2:Y:S01]  /*f2c0*/  LDL.LU R53, [R1+0x148] ;  /* 0x0001480001357983 */ /* 0x000ea20000300800 */
[--C-:B------:R-:W-:Y:S01]  /*f2d0*/  @!P4 IMAD.IADD R2, R2, 0x1, -R0.reuse ;  /* 0x000000010202c824 */ /* 0x100fe200078e0a00 */
[----:B------:R-:W-:Y:S02]  /*f2e0*/  ISETP.GT.U32.AND P4, PT, R0, R19, PT ;  /* 0x000000130000720c */ /* 0x000fe40003f84070 */
[----:B------:R-:W-:Y:S01]  /*f2f0*/  ISETP.GE.AND P2, PT, R21, RZ, PT ;  /* 0x000000ff1500720c */ /* 0x000fe20003f46270 */
[--C-:B------:R-:W-:Y:S01]  /*f300*/  @!P1 IMAD.IADD R17, R17, 0x1, -R0.reuse ;  /* 0x0000000111119824 */ /* 0x100fe200078e0a00 */
[----:B------:R-:W-:Y:S01]  /*f310*/  ISETP.GE.AND P3, PT, R20, RZ, PT ;  /* 0x000000ff1400720c */ /* 0x000fe20003f66270 */
[----:B------:R-:W3:Y:S01]  /*f320*/  LDL.LU R36, [R1+0x14c] ;  /* 0x00014c0001247983 */ /* 0x000ee20000300800 */
[----:B------:R-:W-:Y:S02]  /*f330*/  ISETP.GE.AND P5, PT, R26, RZ, PT ;  /* 0x000000ff1a00720c */ /* 0x000fe40003fa6270 */
[----:B------:R-:W-:Y:S01]  /*f340*/  ISETP.GE.AND P1, PT, R28, RZ, PT ;  /* 0x000000ff1c00720c */ /* 0x000fe20003f26270 */
[--C-:B------:R-:W-:Y:S01]  /*f350*/  @!P6 IMAD.IADD R18, R18, 0x1, -R0.reuse ;  /* 0x000000011212e824 */ /* 0x100fe200078e0a00 */
[----:B------:R-:W4:Y:S03]  /*f360*/  LDL.LU R35, [R1+0x150] ;  /* 0x0001500001237983 */ /* 0x000f260000300800 */
[----:B------:R-:W-:-:S02]  /*f370*/  @!P4 IMAD.IADD R19, R19, 0x1, -R0 ;  /* 0x000000011313c824 */ /* 0x000fc400078e0a00 */
[----:B------:R-:W-:Y:S02]  /*f380*/  @!P2 IMAD.MOV R16, RZ, RZ, -R16 ;  /* 0x000000ffff10a224 */ /* 0x000fe400078e0a10 */
[----:B------:R-:W-:Y:S02]  /*f390*/  @!P3 IMAD.MOV R17, RZ, RZ, -R17 ;  /* 0x000000ffff11b224 */ /* 0x000fe400078e0a11 */
[----:B------:R-:W-:Y:S02]  /*f3a0*/  @!P5 IMAD.MOV R18, RZ, RZ, -R18 ;  /* 0x000000ffff12d224 */ /* 0x000fe400078e0a12 */
[----:B------:R-:W-:Y:S01]  /*f3b0*/  @!P1 IMAD.MOV R19, RZ, RZ, -R19 ;  /* 0x000000ffff139224 */ /* 0x000fe200078e0a13 */
[----:B------:R-:W-:Y:S01]  /*f3c0*/  STL [R1+0x4668], R16 ;  /* 0x0046681001007387 */ /* 0x000fe20000100800 */
[----:B------:R-:W-:-:S03]  /*f3d0*/  IABS R23, R54 ;  /* 0x0000003600177213 */ /* 0x000fc60000000000 */
[----:B------:R-:W-:Y:S01]  /*f3e0*/  STL [R1+0x466c], R17 ;  /* 0x00466c1101007387 */ /* 0x000fe20000100800 */
[----:B------:R-:W-:-:S03]  /*f3f0*/  ISETP.GE.AND P4, PT, R54, RZ, PT ;  /* 0x000000ff3600720c */ /* 0x000fc60003f86270 */
[----:B------:R-:W-:Y:S04]  /*f400*/  STL [R1+0x4670], R18 ;  /* 0x0046701201007387 */ /* 0x000fe80000100800 */
[----:B------:R-:W-:Y:S04]  /*f410*/  STL [R1+0x4674], R19 ;  /* 0x0046741301007387 */ /* 0x000fe80000100800 */
[----:B------:R-:W5:Y:S04]  /*f420*/  LDL.LU R33, [R1+0x154] ;  /* 0x0001540001217983 */ /* 0x000f680000300800 */
[----:B------:R-:W4:Y:S01]  /*f430*/  LDL.LU R54, [R1+0x158] ;  /* 0x0001580001367983 */ /* 0x000f220000300800 */
[----:B------:R-:W-:Y:S01]  /*f440*/  IMAD.HI.U32 R4, R49, R5, RZ ;  /* 0x0000000531047227 */ /* 0x000fe200078e00ff */
[----:B------:R-:W-:-:S02]  /*f450*/  ISETP.GT.U32.AND P2, PT, R0, R2, PT ;  /* 0x000000020000720c */ /* 0x000fc40003f44070 */
[----:B------:R-:W-:Y:S01]  /*f460*/  IABS R22, R29 ;  /* 0x0000001d00167213 */ /* 0x000fe20000000000 */
[----:B------:R-:W-:Y:S01]  /*f470*/  IMAD.MOV R4, RZ, RZ, -R4 ;  /* 0x000000ffff047224 */ /* 0x000fe200078e0a04 */
[----:B------:R-:W-:Y:S01]  /*f480*/  ISETP.GE.AND P6, PT, R27, RZ, PT ;  /* 0x000000ff1b00720c */ /* 0x000fe20003fc6270 */
[----:B------:R-:W4:Y:S02]  /*f490*/  LDL.LU R34, [R1+0x15c] ;  /* 0x00015c0001227983 */ /* 0x000f240000300800 */
[----:B------:R-:W-:-:S05]  /*f4a0*/  IMAD R21, R0, R4, R5 ;  /* 0x0000000400157224 */ /* 0x000fca00078e0205 */
[----:B------:R-:W-:Y:S01]  /*f4b0*/  ISETP.GT.U32.AND P3, PT, R0, R21, PT ;  /* 0x000000150000720c */ /* 0x000fe20003f64070 */
[----:B------:R-:W-:-:S04]  /*f4c0*/  IMAD.HI.U32 R4, R49, R22, RZ ;  /* 0x0000001631047227 */ /* 0x000fc800078e00ff */
[----:B------:R-:W-:-:S08]  /*f4d0*/  IMAD.HI.U32 R5, R49, R23, RZ ;  /* 0x0000001731057227 */ /* 0x000fd000078e00ff */
[----:B------:R-:W-:Y:S02]  /*f4e0*/  @!P3 IMAD.IADD R21, R21, 0x1, -R0 ;  /* 0x000000011515b824 */ /* 0x000fe400078e0a00 */
[----:B------:R-:W-:Y:S02]  /*f4f0*/  IMAD.MOV R4, RZ, RZ, -R4 ;  /* 0x000000ffff047224 */ /* 0x000fe400078e0a04 */
[----:B------:R-:W-:Y:S01]  /*f500*/  @!P2 IMAD.IADD R2, R2, 0x1, -R0 ;  /* 0x000000010202a824 */ /* 0x000fe200078e0a00 */
[C---:B------:R-:W-:Y:S01]  /*f510*/  ISETP.GT.U32.AND P1, PT, R0.reuse, R21, PT ;  /* 0x000000150000720c */ /* 0x040fe20003f24070 */
[----:B------:R-:W-:Y:S02]  /*f520*/  IMAD.MOV R5, RZ, RZ, -R5 ;  /* 0x000000ffff057224 */ /* 0x000fe400078e0a05 */
[----:B------:R-:W-:Y:S02]  /*f530*/  IMAD R22, R0, R4, R22 ;  /* 0x0000000400167224 */ /* 0x000fe400078e0216 */
[----:B------:R-:W-:-:S02]  /*f540*/  IMAD.MOV.U32 R20, RZ, RZ, R2 ;  /* 0x000000ffff147224 */ /* 0x000fc400078e0002 */
[C---:B------:R-:W-:Y:S02]  /*f550*/  IMAD R23, R0.reuse, R5, R23 ;  /* 0x0000000500177224 */ /* 0x040fe400078e0217 */
[----:B------:R-:W-:Y:S01]  /*f560*/  @!P6 IMAD.MOV R20, RZ, RZ, -R20 ;  /* 0x000000ffff14e224 */ /* 0x000fe200078e0a14 */
[----:B------:R-:W-:-:S03]  /*f570*/  ISETP.GT.U32.AND P6, PT, R0, R22, PT ;  /* 0x000000160000720c */ /* 0x000fc60003fc4070 */
[----:B------:R-:W-:Y:S01]  /*f580*/  @!P1 IMAD.IADD R21, R21, 0x1, -R0 ;  /* 0x0000000115159824 */ /* 0x000fe200078e0a00 */
[----:B------:R-:W-:Y:S02]  /*f590*/  ISETP.GT.U32.AND P1, PT, R0, R23, PT ;  /* 0x000000170000720c */ /* 0x000fe40003f24070 */
[----:B------:R-:W-:Y:S02]  /*f5a0*/  IABS R24, R55 ;  /* 0x0000003700187213 */ /* 0x000fe40000000000 */
[----:B------:R-:W-:-:S03]  /*f5b0*/  IABS R25, R52 ;  /* 0x0000003400197213 */ /* 0x000fc60000000000 */
[----:B------:R-:W-:-:S04]  /*f5c0*/  IMAD.HI.U32 R4, R49, R24, RZ ;  /* 0x0000001831047227 */ /* 0x000fc800078e00ff */
[--C-:B------:R-:W-:Y:S01]  /*f5d0*/  @!P6 IMAD.IADD R22, R22, 0x1, -R0.reuse ;  /* 0x000000011616e824 */ /* 0x100fe200078e0a00 */
[----:B------:R-:W-:Y:S01]  /*f5e0*/  ISETP.GE.AND P2, PT, R55, RZ, PT ;  /* 0x000000ff3700720c */ /* 0x000fe20003f46270 */
[----:B------:R-:W-:Y:S01]  /*f5f0*/  @!P1 IMAD.IADD R23, R23, 0x1, -R0 ;  /* 0x0000000117179824 */ /* 0x000fe200078e0a00 */
[----:B------:R-:W4:Y:S01]  /*f600*/  LDL.LU R55, [R1+0x160] ;  /* 0x0001600001377983 */ /* 0x000f220000300800 */
[----:B------:R-:W-:Y:S01]  /*f610*/  IMAD.MOV R4, RZ, RZ, -R4 ;  /* 0x000000ffff047224 */ /* 0x000fe200078e0a04 */
[----:B------:R-:W-:Y:S01]  /*f620*/  ISETP.GT.U32.AND P1, PT, R0, R22, PT ;  /* 0x000000160000720c */ /* 0x000fe20003f24070 */
[----:B------:R-:W-:Y:S01]  /*f630*/  IMAD.HI.U32 R2, R49, R25, RZ ;  /* 0x0000001931027227 */ /* 0x000fe200078e00ff */
[----:B------:R-:W-:Y:S02]  /*f640*/  ISETP.GE.AND P5, PT, R29, RZ, PT ;  /* 0x000000ff1d00720c */ /* 0x000fe40003fa6270 */
[----:B------:R-:W-:Y:S01]  /*f650*/  ISETP.GE.AND P3, PT, R52, RZ, PT ;  /* 0x000000ff3400720c */ /* 0x000fe20003f66270 */
[----:B------:R-:W-:Y:S01]  /*f660*/  IMAD R24, R0, R4, R24 ;  /* 0x0000000400187224 */ /* 0x000fe200078e0218 */
[----:B------:R-:W4:Y:S01]  /*f670*/  LDL.LU R52, [R1+0x164] ;  /* 0x0001640001347983 */ /* 0x000f220000300800 */
[----:B------:R-:W-:-:S03]  /*f680*/  IMAD.MOV R2, RZ, RZ, -R2 ;  /* 0x000000ffff027224 */ /* 0x000fc600078e0a02 */
[C---:B------:R-:W-:Y:S01]  /*f690*/  ISETP.GT.U32.AND P6, PT, R0.reuse, R24, PT ;  /* 0x000000180000720c */ /* 0x040fe20003fc4070 */
[----:B------:R-:W-:Y:S02]  /*f6a0*/  IMAD R25, R0, R2, R25 ;  /* 0x0000000200197224 */ /* 0x000fe400078e0219 */
[----:B------:R-:W-:-:S03]  /*f6b0*/  @!P1 IMAD.IADD R22, R22, 0x1, -R0 ;  /* 0x0000000116169824 */ /* 0x000fc600078e0a00 */
[----:B------:R-:W-:Y:S01]  /*f6c0*/  ISETP.GT.U32.AND P1, PT, R0, R25, PT ;  /* 0x000000190000720c */ /* 0x000fe20003f24070 */
[----:B------:R-:W-:Y:S02]  /*f6d0*/  @!P5 IMAD.MOV R22, RZ, RZ, -R22 ;  /* 0x000000ffff16d224 */ /* 0x000fe400078e0a16 */
[----:B------:R-:W-:-:S04]  /*f6e0*/  @!P0 IMAD.MOV R21, RZ, RZ, -R21 ;  /* 0x000000ffff158224 */ /* 0x000fc800078e0a15 */
[--C-:B------:R-:W-:Y:S01]  /*f6f0*/  @!P6 IMAD.IADD R24, R24, 0x1, -R0.reuse ;  /* 0x000000011818e824 */ /* 0x100fe200078e0a00 */
[----:B------:R-:W-:Y:S04]  /*f700*/  STL [R1+0x4678], R20 ;  /* 0x0046781401007387 */ /* 0x000fe80000100800 */
[C---:B------:R-:W-:Y:S01]  /*f710*/  ISETP.GT.U32.AND P6, PT, R0.reuse, R24, PT ;  /* 0x000000180000720c */ /* 0x040fe20003fc4070 */
[----:B------:R-:W-:Y:S01]  /*f720*/  @!P1 IMAD.IADD R25, R25, 0x1, -R0 ;  /* 0x0000000119199824 */ /* 0x000fe200078e0a00 */
[----:B------:R-:W-:Y:S04]  /*f730*/  STL [R1+0x467c], R21 ;  /* 0x00467c1501007387 */ /* 0x000fe80000100800 */
[----:B------:R-:W-:Y:S01]  /*f740*/  STL [R1+0x4680], R22 ;  /* 0x0046801601007387 */ /* 0x000fe20000100800 */
[----:B------:R-:W-:-:S06]  /*f750*/  ISETP.GT.U32.AND P0, PT, R0, R23, PT ;  /* 0x000000170000720c */ /* 0x000fcc0003f04070 */
[----:B------:R-:W-:-:S04]  /*f760*/  @!P6 IMAD.IADD R24, R24, 0x1, -R0 ;  /* 0x000000011818e824 */ /* 0x000fc800078e0a00 */
[----:B------:R-:W-:-:S03]  /*f770*/  @!P2 IMAD.MOV R24, RZ, RZ, -R24 ;  /* 0x000000ffff18a224 */ /* 0x000fc600078e0a18 */
[----:B------:R-:W-:-:S04]  /*f780*/  @!P0 IMAD.IADD R23, R23, 0x1, -R0 ;  /* 0x0000000117178824 */ /* 0x000fc800078e0a00 */
[----:B------:R-:W-:Y:S01]  /*f790*/  @!P4 IMAD.MOV R23, RZ, RZ, -R23 ;  /* 0x000000ffff17c224 */ /* 0x000fe200078e0a17 */
[----:B--2---:R-:W-:-:S05]  /*f7a0*/  IABS R26, R53 ;  /* 0x00000035001a7213 */ /* 0x004fca0000000000 */
[----:B------:R-:W-:-:S04]  /*f7b0*/  IMAD.HI.U32 R5, R49, R26, RZ ;  /* 0x0000001a31057227 */ /* 0x000fc800078e00ff */
[----:B------:R-:W-:-:S04]  /*f7c0*/  IMAD.MOV R5, RZ, RZ, -R5 ;  /* 0x000000ffff057224 */ /* 0x000fc800078e0a05 */
[----:B------:R-:W-:Y:S01]  /*f7d0*/  IMAD R26, R0, R5, R26 ;  /* 0x00000005001a7224 */ /* 0x000fe200078e021a */
[----:B---3--:R-:W-:-:S04]  /*f7e0*/  IABS R27, R36 ;  /* 0x00000024001b7213 */ /* 0x008fc80000000000 */
[----:B------:R-:W-:Y:S01]  /*f7f0*/  ISETP.GT.U32.AND P5, PT, R0, R26, PT ;  /* 0x0000001a0000720c */ /* 0x000fe20003fa4070 */
[----:B------:R-:W-:-:S04]  /*f800*/  IMAD.HI.U32 R4, R49, R27, RZ ;  /* 0x0000001b31047227 */ /* 0x000fc800078e00ff */
[----:B------:R-:W-:Y:S01]  /*f810*/  IMAD.MOV R4, RZ, RZ, -R4 ;  /* 0x000000ffff047224 */ /* 0x000fe200078e0a04 */
[----:B------:R-:W-:Y:S02]  /*f820*/  ISETP.GE.AND P1, PT, R53, RZ, PT ;  /* 0x000000ff3500720c */ /* 0x000fe40003f26270 */
[----:B------:R-:W2:Y:S01]  /*f830*/  LDL.LU R53, [R1+0x168] ;  /* 0x0001680001357983 */ /* 0x000ea20000300800 */
[----:B------:R-:W-:-:S04]  /*f840*/  IMAD R27, R0, R4, R27 ;  /* 0x00000004001b7224 */ /* 0x000fc800078e021b */
[----:B------:R-:W-:Y:S01]  /*f850*/  @!P5 IMAD.IADD R26, R26, 0x1, -R0 ;  /* 0x000000011a1ad824 */ /* 0x000fe200078e0a00 */
[----:B------:R-:W-:Y:S02]  /*f860*/  ISETP.GT.U32.AND P5, PT, R0, R25, PT ;  /* 0x000000190000720c */ /* 0x000fe40003fa4070 */
[----:B-----5:R-:W-:Y:S02]  /*f870*/  IABS R29, R33 ;  /* 0x00000021001d7213 */ /* 0x020fe40000000000 */
[----:B----4-:R-:W-:-:S03]  /*f880*/  IABS R30, R54 ;  /* 0x00000036001e7213 */ /* 0x010fc60000000000 */
[----:B------:R-:W-:-:S04]  /*f890*/  IMAD.HI.U32 R5, R49, R29, RZ ;  /* 0x0000001d31057227 */ /* 0x000fc800078e00ff */
[----:B------:R-:W-:-:S04]  /*f8a0*/  IMAD.HI.U32 R4, R49, R30, RZ ;  /* 0x0000001e31047227 */ /* 0x000fc800078e00ff */
[----:B------:R-:W-:Y:S02]  /*f8b0*/  IMAD.MOV R5, RZ, RZ, -R5 ;  /* 0x000000ffff057224 */ /* 0x000fe400078e0a05 */
[----:B------:R-:W-:Y:S02]  /*f8c0*/  IMAD.MOV R4, RZ, RZ, -R4 ;  /* 0x000000ffff047224 */ /* 0x000fe400078e0a04 */
[C---:B------:R-:W-:Y:S02]  /*f8d0*/  IMAD R29, R0.reuse, R5, R29 ;  /* 0x00000005001d7224 */ /* 0x040fe400078e021d */
[C---:B------:R-:W-:Y:S02]  /*f8e0*/  IMAD R30, R0.reuse, R4, R30 ;  /* 0x00000004001e7224 */ /* 0x040fe400078e021e */
[--C-:B------:R-:W-:Y:S01]  /*f8f0*/  @!P5 IMAD.IADD R25, R25, 0x1, -R0.reuse ;  /* 0x000000011919d824 */ /* 0x100fe200078e0a00 */
[C---:B------:R-:W-:Y:S02]  /*f900*/  ISETP.GT.U32.AND P2, PT, R0.reuse, R29, PT ;  /* 0x0000001d0000720c */ /* 0x040fe40003f44070 */
[----:B------:R-:W-:Y:S01]  /*f910*/  ISETP.GT.U32.AND P5, PT, R0, R30, PT ;  /* 0x0000001e0000720c */ /* 0x000fe20003fa4070 */
[----:B------:R-:W-:Y:S04]  /*f920*/  STL [R1+0x4684], R23 ;  /* 0x0046841701007387 */ /* 0x000fe80000100800 */
[----:B------:R-:W-:Y:S06]  /*f930*/  STL [R1+0x4688], R24 ;  /* 0x0046881801007387 */ /* 0x000fec0000100800 */
[--C-:B------:R-:W-:Y:S01]  /*f940*/  @!P2 IMAD.IADD R29, R29, 0x1, -R0.reuse ;  /* 0x000000011d1da824 */ /* 0x100fe200078e0a00 */
[----:B------:R-:W-:Y:S01]  /*f950*/  ISETP.GE.AND P2, PT, R33, RZ, PT ;  /* 0x000000ff2100720c */ /* 0x000fe20003f46270 */
[----:B------:R-:W-:Y:S01]  /*f960*/  @!P5 IMAD.IADD R30, R30, 0x1, -R0 ;  /* 0x000000011e1ed824 */ /* 0x000fe200078e0a00 */
[----:B------:R-:W-:Y:S01]  /*f970*/  ISETP.GE.AND P5, PT, R54, RZ, PT ;  /* 0x000000ff3600720c */ /* 0x000fe20003fa6270 */
[----:B------:R-:W3:Y:S04]  /*f980*/  LDL.LU R33, [R1+0x16c] ;  /* 0x00016c0001217983 */ /* 0x000ee80000300800 */
[----:B------:R-:W4:Y:S01]  /*f990*/  LDL.LU R54, [R1+0x170] ;  /* 0x0001700001367983 */ /* 0x000f220000300800 */
[----:B------:R-:W-:-:S05]  /*f9a0*/  IABS R28, R35 ;  /* 0x00000023001c7213 */ /* 0x000fca0000000000 */
[----:B------:R-:W-:-:S04]  /*f9b0*/  IMAD.HI.U32 R2, R49, R28, RZ ;  /* 0x0000001c31027227 */ /* 0x000fc800078e00ff */
[----:B------:R-:W-:-:S04]  /*f9c0*/  IMAD.MOV R2, RZ, RZ, -R2 ;  /* 0x000000ffff027224 */ /* 0x000fc800078e0a02 */
[C---:B------:R-:W-:Y:S01]  /*f9d0*/  IMAD R28, R0.reuse, R2, R28 ;  /* 0x00000002001c7224 */ /* 0x040fe200078e021c */
[----:B------:R-:W-:-:S04]  /*f9e0*/  ISETP.GT.U32.AND P0, PT, R0, R27, PT ;  /* 0x0000001b0000720c */ /* 0x000fc80003f04070 */
[----:B------:R-:W-:Y:S02]  /*f9f0*/  ISETP.GT.U32.AND P6, PT, R0, R28, PT ;  /* 0x0000001c0000720c */ /* 0x000fe40003fc4070 */
[----:B------:R-:W-:-:S07]  /*fa00*/  IABS R31, R34 ;  /* 0x00000022001f7213 */ /* 0x000fce0000000000 */
[----:B------:R-:W-:-:S04]  /*fa10*/  @!P0 IMAD.IADD R27, R27, 0x1, -R0 ;  /* 0x000000011b1b8824 */ /* 0x000fc800078e0a00 */
[----:B------:R-:W-:Y:S01]  /*fa20*/  @!P6 IMAD.IADD R28, R28, 0x1, -R0 ;  /* 0x000000011c1ce824 */ /* 0x000fe200078e0a00 */
[----:B------:R-:W-:-:S04]  /*fa30*/  ISETP.GT.U32.AND P0, PT, R0, R26, PT ;  /* 0x0000001a0000720c */ /* 0x000fc80003f04070 */
[C---:B------:R-:W-:Y:S01]  /*fa40*/  ISETP.GT.U32.AND P4, PT, R0.reuse, R28, PT ;  /* 0x0000001c0000720c */ /* 0x040fe20003f84070 */
[----:B------:R-:W-:Y:S01]  /*fa50*/  IMAD.HI.U32 R2, R49, R31, RZ ;  /* 0x0000001f31027227 */ /* 0x000fe200078e00ff */
[----:B------:R-:W-:-:S03]  /*fa60*/  ISETP.GT.U32.AND P6, PT, R0, R27, PT ;  /* 0x0000001b0000720c */ /* 0x000fc60003fc4070 */
[----:B------:R-:W-:-:S04]  /*fa70*/  IMAD.MOV R2, RZ, RZ, -R2 ;  /* 0x000000ffff027224 */ /* 0x000fc800078e0a02 */
[--C-:B------:R-:W-:Y:S01]  /*fa80*/  @!P0 IMAD.IADD R26, R26, 0x1, -R0.reuse ;  /* 0x000000011a1a8824 */ /* 0x100fe200078e0a00 */
[----:B------:R-:W-:Y:S01]  /*fa90*/  ISETP.GE.AND P0, PT, R36, RZ, PT ;  /* 0x000000ff2400720c */ /* 0x000fe20003f06270 */
[----:B------:R-:W-:Y:S02]  /*faa0*/  IMAD R31, R0, R2, R31 ;  /* 0x00000002001f7224 */ /* 0x000fe400078e021f */
[----:B------:R-:W-:Y:S01]  /*fab0*/  @!P4 IMAD.IADD R28, R28, 0x1, -R0 ;  /* 0x000000011c1cc824 */ /* 0x000fe200078e0a00 */
[----:B------:R-:W-:Y:S01]  /*fac0*/  ISETP.GE.AND P4, PT, R35, RZ, PT ;  /* 0x000000ff2300720c */ /* 0x000fe20003f86270 */
[----:B------:R-:W-:Y:S01]  /*fad0*/  @!P1 IMAD.MOV R26, RZ, RZ, -R26 ;  /* 0x000000ffff1a9224 */ /* 0x000fe200078e0a1a */
[C---:B------:R-:W-:Y:S01]  /*fae0*/  ISETP.GT.U32.AND P1, PT, R0.reuse, R30, PT ;  /* 0x0000001e0000720c */ /* 0x040fe20003f24070 */
[----:B------:R-:W-:Y:S01]  /*faf0*/  @!P6 IMAD.IADD R27, R27, 0x1, -R0 ;  /* 0x000000011b1be824 */ /* 0x000fe200078e0a00 */
[----:B------:R-:W-:Y:S01]  /*fb00*/  ISETP.GT.U32.AND P6, PT, R0, R31, PT ;  /* 0x0000001f0000720c */ /* 0x000fe20003fc4070 */
[----:B------:R-:W-:Y:S01]  /*fb10*/  @!P3 IMAD.MOV R25, RZ, RZ, -R25 ;  /* 0x000000ffff19b224 */ /* 0x000fe200078e0a19 */
[----:B------:R-:W-:-:S03]  /*fb20*/  IABS R32, R55 ;  /* 0x0000003700207213 */ /* 0x000fc60000000000 */
[----:B------:R-:W-:Y:S01]  /*fb30*/  @!P0 IMAD.MOV R27, RZ, RZ, -R27 ;  /* 0x000000ffff1b8224 */ /* 0x000fe200078e0a1b */
[----:B------:R-:W-:Y:S01]  /*fb40*/  IABS R2, R52 ;  /* 0x0000003400027213 */ /* 0x000fe20000000000 */
[----:B------:R-:W-:Y:S01]  /*fb50*/  IMAD.HI.U32 R4, R49, R32, RZ ;  /* 0x0000002031047227 */ /* 0x000fe200078e00ff */
[----:B------:R-:W-:Y:S03]  /*fb60*/  STL [R1+0x468c], R25 ;  /* 0x00468c1901007387 */ /* 0x000fe60000100800 */
[----:B------:R-:W-:Y:S01]  /*fb70*/  @!P4 IMAD.MOV R28, RZ, RZ, -R28 ;  /* 0x000000ffff1cc224 */ /* 0x000fe200078e0a1c */
[----:B------:R-:W-:Y:S01]  /*fb80*/  STL [R1+0x4690], R26 ;  /* 0x0046901a01007387 */ /* 0x000fe20000100800 */
[----:B------:R-:W-:Y:S01]  /*fb90*/  @!P1 IMAD.IADD R30, R30, 0x1, -R0 ;  /* 0x000000011e1e9824 */ /* 0x000fe200078e0a00 */
[C---:B------:R-:W-:Y:S01]  /*fba0*/  ISETP.GT.U32.AND P3, PT, R0.reuse, R29, PT ;  /* 0x0000001d0000720c */ /* 0x040fe20003f64070 */
[----:B------:R-:W-:Y:S01]  /*fbb0*/  IMAD.MOV R5, RZ, RZ, -R4 ;  /* 0x000000ffff057224 */ /* 0x000fe200078e0a04 */
[----:B------:R-:W-:Y:S01]  /*fbc0*/  STL [R1+0x4694], R27 ;  /* 0x0046941b01007387 */ /* 0x000fe20000100800 */
[----:B------:R-:W-:Y:S01]  /*fbd0*/  @!P6 IMAD.IADD R31, R31, 0x1, -R0 ;  /* 0x000000011f1fe824 */ /* 0x000fe200078e0a00 */
[----:B------:R-:W-:Y:S01]  /*fbe0*/  ISETP.GE.AND P1, PT, R55, RZ, PT ;  /* 0x000000ff3700720c */ /* 0x000fe20003f26270 */
[----:B------:R-:W-:Y:S01]  /*fbf0*/  IMAD.HI.U32 R4, R49, R2, RZ ;  /* 0x0000000231047227 */ /* 0x000fe200078e00ff */
[----:B------:R-:W-:Y:S04]  /*fc00*/  STL [R1+0x4698], R28 ;  /* 0x0046981c01007387 */ /* 0x000fe80000100800 */
[----:B------:R-:W5:Y:S01]  /*fc10*/  LDL.LU R55, [R1+0x174] ;  /* 0x0001740001377983 */ /* 0x000f620000300800 */
[C---:B------:R-:W-:Y:S01]  /*fc20*/  IMAD R32, R0.reuse, R5, R32 ;  /* 0x0000000500207224 */ /* 0x040fe200078e0220 */
[----:B------:R-:W-:Y:S01]  /*fc30*/  ISETP.GT.U32.AND P6, PT, R0, R31, PT ;  /* 0x0000001f0000720c */ /* 0x000fe20003fc4070 */
[----:B------:R-:W-:-:S03]  /*fc40*/  IMAD.MOV R4, RZ, RZ, -R4 ;  /* 0x000000ffff047224 */ /* 0x000fc600078e0a04 */
[C---:B------:R-:W-:Y:S01]  /*fc50*/  ISETP.GT.U32.AND P0, PT, R0.reuse, R32, PT ;  /* 0x000000200000720c */ /* 0x040fe20003f04070 */
[----:B------:R-:W-:Y:S02]  /*fc60*/  IMAD R2, R0, R4, R2 ;  /* 0x0000000400027224 */ /* 0x000fe400078e0202 */
[----:B------:R-:W-:-:S03]  /*fc70*/  @!P3 IMAD.IADD R29, R29, 0x1, -R0 ;  /* 0x000000011d1db824 */ /* 0x000fc600078e0a00 */
[----:B------:R-:W-:-:S03]  /*fc80*/  ISETP.GT.U32.AND P3, PT, R0, R2, PT ;  /* 0x000000020000720c */ /* 0x000fc60003f64070 */
[--C-:B------:R-:W-:Y:S01]  /*fc90*/  @!P6 IMAD.IADD R31, R31, 0x1, -R0.reuse ;  /* 0x000000011f1fe824 */ /* 0x100fe200078e0a00 */
[----:B------:R-:W-:Y:S02]  /*fca0*/  ISETP.GE.AND P6, PT, R52, RZ, PT ;  /* 0x000000ff3400720c */ /* 0x000fe40003fc6270 */
[----:B------:R-:W5:Y:S01]  /*fcb0*/  LDL.LU R52, [R1+0x178] ;  /* 0x0001780001347983 */ /* 0x000f620000300800 */
[----:B------:R-:W-:Y:S01]  /*fcc0*/  @!P0 IMAD.IADD R32, R32, 0x1, -R0 ;  /* 0x0000000120208824 */ /* 0x000fe200078e0a00 */
[----:B------:R-:W-:-:S05]  /*fcd0*/  ISETP.GE.AND P4, PT, R34, RZ, PT ;  /* 0x000000ff2200720c */ /* 0x000fca0003f86270 */
[----:B------:R-:W-:Y:S01]  /*fce0*/  @!P3 IMAD.IADD R2, R2, 0x1, -R0 ;  /* 0x000000010202b824 */ /* 0x000fe200078e0a00 */
[----:B------:R-:W-:Y:S01]  /*fcf0*/  ISETP.GT.U32.AND P3, PT, R0, R32, PT ;  /* 0x000000200000720c */ /* 0x000fe20003f64070 */
[----:B------:R-:W-:Y:S02]  /*fd00*/  @!P2 IMAD.MOV R29, RZ, RZ, -R29 ;  /* 0x000000ffff1da224 */ /* 0x000fe400078e0a1d */
[----:B------:R-:W-:-:S04]  /*fd10*/  @!P5 IMAD.MOV R30, RZ, RZ, -R30 ;  /* 0x000000ffff1ed224 */ /* 0x000fc800078e0a1e */
[----:B------:R-:W-:-:S06]  /*fd20*/  @!P4 IMAD.MOV R31, RZ, RZ, -R31 ;  /* 0x000000ffff1fc224 */ /* 0x000fcc00078e0a1f */
[----:B------:R-:W-:-:S04]  /*fd30*/  @!P3 IMAD.IADD R32, R32, 0x1, -R0 ;  /* 0x000000012020b824 */ /* 0x000fc800078e0a00 */
[----:B------:R-:W-:Y:S01]  /*fd40*/  @!P1 IMAD.MOV R32, RZ, RZ, -R32 ;  /* 0x000000ffff209224 */ /* 0x000fe200078e0a20 */
[----:B--2---:R-:W-:Y:S02]  /*fd50*/  IABS R5, R53 ;  /* 0x0000003500057213 */ /* 0x004fe40000000000 */
[----:B------:R-:W-:Y:S02]  /*fd60*/  ISETP.GE.AND P0, PT, R53, RZ, PT ;  /* 0x000000ff3500720c */ /* 0x000fe40003f06270 */
[----:B------:R-:W2:Y:S04]  /*fd70*/  LDL.LU R53, [R1+0x17c] ;  /* 0x00017c0001357983 */ /* 0x000ea80000300800 */
[----:B------:R-:W2:Y:S04]  /*fd80*/  LDL.LU R45, [R1+0x180] ;  /* 0x00018000012d7983 */ /* 0x000ea80000300800 */
[----:B------:R-:W2:Y:S04]  /*fd90*/  LDL.LU R42, [R1+0x184] ;  /* 0x00018400012a7983 */ /* 0x000ea80000300800 */
[----:B------:R-:W-:Y:S04]  /*fda0*/  STL [R1+0x469c], R29 ;  /* 0x00469c1d01007387 */ /* 0x000fe80000100800 */
[----:B------:R-:W-:Y:S04]  /*fdb0*/  STL [R1+0x46a0], R30 ;  /* 0x0046a01e01007387 */ /* 0x000fe80000100800 */
[----:B------:R-:W-:Y:S04]  /*fdc0*/  STL [R1+0x46a4], R31 ;  /* 0x0046a41f01007387 */ /* 0x000fe80000100800 */
[----:B------:R-:W-:Y:S04]  /*fdd0*/  STL [R1+0x46a8], R32 ;  /* 0x0046a82001007387 */ /* 0x000fe80000100800 */
[----:B------:R-:W2:Y:S01]  /*fde0*/  LDL.LU R44, [R1+0x188] ;  /* 0x00018800012c7983 */ /* 0x000ea20000300800 */
[----:B----4-:R-:W-:-:S02]  /*fdf0*/  IABS R36, R54 ;  /* 0x0000003600247213 */ /* 0x010fc40000000000 */
[----:B------:R-:W-:Y:S02]  /*fe00*/  ISETP.GE.AND P3, PT, R54, RZ, PT ;  /* 0x000000ff3600720c */ /* 0x000fe40003f66270 */
[----:B------:R-:W4:Y:S01]  /*fe10*/  LDL.LU R54, [R1+0x18c] ;  /* 0x00018c0001367983 */ /* 0x000f220000300800 */
[----:B------:R-:W-:Y:S01]  /*fe20*/  IMAD.HI.U32 R4, R49, R5, RZ ;  /* 0x0000000531047227 */ /* 0x000fe200078e00ff */
[C---:B------:R-:W-:Y:S02]  /*fe30*/  ISETP.GT.U32.AND P2, PT, R0.reuse, R2, PT ;  /* 0x000000020000720c */ /* 0x040fe40003f44070 */
[----:B---3--:R-:W-:Y:S01]  /*fe40*/  IABS R35, R33 ;  /* 0x0000002100237213 */ /* 0x008fe20000000000 */
[----:B------:R-:W-:Y:S01]  /*fe50*/  IMAD.MOV R4, RZ, RZ, -R4 ;  /* 0x000000ffff047224 */ /* 0x000fe200078e0a04 */
[----:B------:R-:W-:Y:S01]  /*fe60*/  ISETP.GE.AND P4, PT, R33, RZ, PT ;  /* 0x000000ff2100720c */ /* 0x000fe20003f86270 */
[----:B------:R-:W3:Y:S02]  /*fe70*/  LDL.LU R43, [R1+0x1148] ;  /* 0x00114800012b7983 */ /* 0x000ee40000300800 */
[----:B------:R-:W-:-:S05]  /*fe80*/  IMAD R34, R0, R4, R5 ;  /* 0x0000000400227224 */ /* 0x000fca00078e0205 */
[----:B------:R-:W-:Y:S01]  /*fe90*/  ISETP.GT.U32.AND P5, PT, R0, R34, PT ;  /* 0x000000220000720c */ /* 0x000fe20003fa4070 */
[----:B------:R-:W-:-:S04]  /*fea0*/  IMAD.HI.U32 R4, R49, R35, RZ ;  /* 0x0000002331047227 */ /* 0x000fc800078e00ff */
[----:B------:R-:W-:Y:S02]  /*feb0*/  IMAD.MOV R4, RZ, RZ, -R4 ;  /* 0x000000ffff047224 */ /* 0x000fe400078e0a04 */
[----:B------:R-:W-:-:S06]  /*fec0*/  @!P2 IMAD.IADD R2, R2, 0x1, -R0 ;  /* 0x000000010202a824 */ /* 0x000fcc00078e0a00 */
[----:B------:R-:W-:Y:S02]  /*fed0*/  @!P5 IMAD.IADD R34, R34, 0x1, -R0 ;  /* 0x000000012222d824 */ /* 0x000fe400078e0a00 */
[----:B------:R-:W-:-:S03]  /*fee0*/  IMAD.HI.U32 R5, R49, R36, RZ ;  /* 0x0000002431057227 */ /* 0x000fc600078e00ff */
[C---:B------:R-:W-:Y:S01]  /*fef0*/  ISETP.GT.U32.AND P1, PT, R0.reuse, R34, PT ;  /* 0x000000220000720c */ /* 0x040fe20003f24070 */
[C---:B------:R-:W-:Y:S02]  /*ff00*/  IMAD R35, R0.reuse, R4, R35 ;  /* 0x0000000400237224 */ /* 0x040fe400078e0223 */
[----:B------:R-:W-:Y:S02]  /*ff10*/  IMAD.MOV.U32 R33, RZ, RZ, R2 ;  /* 0x000000ffff217224 */ /* 0x000fe400078e0002 */
[----:B------:R-:W-:Y:S02]  /*ff20*/  IMAD.MOV R5, RZ, RZ, -R5 ;  /* 0x000000ffff057224 */ /* 0x000fe400078e0a05 */
[----:B------:R-:W-:Y:S01]  /*ff30*/  @!P6 IMAD.MOV R33, RZ, RZ, -R33 ;  /* 0x000000ffff21e224 */ /* 0x000fe200078e0a21 */
[C---:B------:R-:W-:Y:S01]  /*ff40*/  ISETP.GT.U32.AND P6, PT, R0.reuse, R35, PT ;  /* 0x000000230000720c */ /* 0x040fe20003fc4070 */
[----:B------:R-:W-:-:S04]  /*ff50*/  IMAD R36, R0, R5, R36 ;  /* 0x0000000500247224 */ /* 0x000fc800078e0224 */
[----:B------:R-:W-:Y:S01]  /*ff60*/  @!P1 IMAD.IADD R34, R34, 0x1, -R0 ;  /* 0x0000000122229824 */ /* 0x000fe200078e0a00 */
[----:B------:R-:W-:-:S07]  /*ff70*/  ISETP.GT.U32.AND P1, PT, R0, R36, PT ;  /* 0x000000240000720c */ /* 0x000fce0003f24070 */
[----:B------:R-:W-:Y:S01]  /*ff80*/  @!P6 IMAD.IADD R35, R35, 0x1, -R0 ;  /* 0x000000012323e824 */ /* 0x000fe200078e0a00 */
[----:B-----5:R-:W-:-:S05]  /*ff90*/  IABS R6, R55 ;  /* 0x0000003700067213 */ /* 0x020fca0000000000 */
[----:B------:R-:W-:-:S04]  /*ffa0*/  IMAD.HI.U32 R2, R49, R6, RZ ;  /* 0x0000000631027227 */ /* 0x000fc800078e00ff */
[----:B------:R-:W-:-:S04]  /*ffb0*/  IMAD.MOV R2, RZ, RZ, -R2 ;  /* 0x000000ffff027224 */ /* 0x000fc800078e0a02 */
[----:B------:R-:W-:-:S05]  /*ffc0*/  IMAD R2, R0, R2, R6 ;  /* 0x0000000200027224 */ /* 0x000fca00078e0206 */
[----:B------:R-:W-:Y:S02]  /*ffd0*/  ISETP.GT.U32.AND P6, PT, R0, R2, PT ;  /* 0x000000020000720c */ /* 0x000fe40003fc4070 */
[----:B------:R-:W-:Y:S01]  /*ffe0*/  IABS R5, R52 ;  /* 0x0000003400057213 */ /* 0x000fe20000000000 */
[----:B------:R-:W-:Y:S01]  /*fff0*/  @!P1 IMAD.IADD R36, R36, 0x1, -R0 ;  /* 0x0000000124249824 */ /* 0x000fe200078e0a00 */
[----:B------:R-:W-:Y:S02]  /*10000*/  ISETP.GE.AND P2, PT, R55, RZ, PT ;  /* 0x000000ff3700720c */ /* 0x000fe40003f46270 */
[----:B------:R-:W-:Y:S01]  /*10010*/  ISETP.GT.U32.AND P1, PT, R0, R35, PT ;  /* 0x000000230000720c */ /* 0x000fe20003f24070 */
[----:B------:R-:W5:Y:S01]  /*10020*/  LDL.LU R55, [R1+0x114c] ;  /* 0x00114c0001377983 */ /* 0x000f620000300800 */
[----:B------:R-:W-:Y:S01]  /*10030*/  IMAD.HI.U32 R7, R49, R5, RZ ;  /* 0x0000000531077227 */ /* 0x000fe200078e00ff */
[----:B------:R-:W-:Y:S02]  /*10040*/  ISETP.GE.AND P5, PT, R52, RZ, PT ;  /* 0x000000ff3400720c */ /* 0x000fe40003fa6270 */
[----:B------:R-:W5:Y:S01]  /*10050*/  LDL.LU R52, [R1+0x1150] ;  /* 0x0011500001347983 */ /* 0x000f620000300800 */
[----:B------:R-:W-:-:S02]  /*10060*/  IMAD.MOV R7, RZ, RZ, -R7 ;  /* 0x000000ffff077224 */ /* 0x000fc400078e0a07 */
[----:B------:R-:W-:Y:S02]  /*10070*/  @!P6 IMAD.IADD R2, R2, 0x1, -R0 ;  /* 0x000000010202e824 */ /* 0x000fe400078e0a00 */
[----:B------:R-:W-:-:S03]  /*10080*/  IMAD R5, R0, R7, R5 ;  /* 0x0000000700057224 */ /* 0x000fc600078e0205 */
[C---:B------:R-:W-:Y:S01]  /*10090*/  ISETP.GT.U32.AND P6, PT, R0.reuse, R2, PT ;  /* 0x000000020000720c */ /* 0x040fe20003fc4070 */
[----:B------:R-:W-:Y:S01]  /*100a0*/  @!P1 IMAD.IADD R35, R35, 0x1, -R0 ;  /* 0x0000000123239824 */ /* 0x000fe200078e0a00 */
[----:B------:R-:W-:-:S03]  /*100b0*/  ISETP.GT.U32.AND P1, PT, R0, R5, PT ;  /* 0x000000050000720c */ /* 0x000fc60003f24070 */
[----:B------:R-:W-:Y:S02]  /*100c0*/  @!P4 IMAD.MOV R35, RZ, RZ, -R35 ;  /* 0x000000ffff23c224 */ /* 0x000fe400078e0a23 */
[----:B------:R-:W-:Y:S01]  /*100d0*/  @!P0 IMAD.MOV R34, RZ, RZ, -R34 ;  /* 0x000000ffff228224 */ /* 0x000fe200078e0a22 */
[----:B------:R-:W-:-:S05]  /*100e0*/  ISETP.GT.U32.AND P0, PT, R0, R36, PT ;  /* 0x000000240000720c */ /* 0x000fca0003f04070 */
[--C-:B------:R-:W-:Y:S02]  /*100f0*/  @!P6 IMAD.IADD R2, R2, 0x1, -R0.reuse ;  /* 0x000000010202e824 */ /* 0x100fe400078e0a00 */
[----:B------:R-:W-:-:S06]  /*10100*/  @!P1 IMAD.IADD R5, R5, 0x1, -R0 ;  /* 0x0000000105059824 */ /* 0x000fcc00078e0a00 */
[----:B------:R-:W-:-:S04]  /*10110*/  @!P0 IMAD.IADD R36, R36, 0x1, -R0 ;  /* 0x0000000124248824 */ /* 0x000fc800078e0a00 */
[----:B------:R-:W-:Y:S02]  /*10120*/  @!P3 IMAD.MOV R36, RZ, RZ, -R36 ;  /* 0x000000ffff24b224 */ /* 0x000fe400078e0a24 */
[----:B0-----:R-:W-:-:S04]  /*10130*/  IMAD.MOV.U32 R9, RZ, RZ, R2 ;  /* 0x000000ffff097224 */ /* 0x001fc800078e0002 */
[----:B------:R-:W-:Y:S01]  /*10140*/  @!P2 IMAD.MOV R9, RZ, RZ, -R9 ;  /* 0x000000ffff09a224 */ /* 0x000fe200078e0a09 */
[----:B--2---:R-:W-:-:S05]  /*10150*/  IABS R39, R53 ;  /* 0x0000003500277213 */ /* 0x004fca0000000000 */
[----:B------:R-:W-:Y:S01]  /*10160*/  IMAD.HI.U32 R8, R49, R39, RZ ;  /* 0x0000002731087227 */ /* 0x000fe200078e00ff */
[----:B------:R-:W-:-:S03]  /*10170*/  IABS R37, R42 ;  /* 0x0000002a00257213 */ /* 0x000fc60000000000 */
[----:B------:R-:W-:-:S04]  /*10180*/  IMAD.MOV R8, RZ, RZ, -R8 ;  /* 0x000000ffff087224 */ /* 0x000fc800078e0a08 */
[----:B------:R-:W-:Y:S02]  /*10190*/  IMAD R39, R0, R8, R39 ;  /* 0x0000000800277224 */ /* 0x000fe400078e0227 */
[----:B------:R-:W-:-:S03]  /*101a0*/  IMAD.HI.U32 R6, R49, R37, RZ ;  /* 0x0000002531067227 */ /* 0x000fc600078e00ff */
[----:B------:R-:W-:Y:S01]  /*101b0*/  ISETP.GT.U32.AND P4, PT, R0, R39, PT ;  /* 0x000000270000720c */ /* 0x000fe20003f84070 */
[----:B------:R-:W-:-:S04]  /*101c0*/  IMAD.MOV R6, RZ, RZ, -R6 ;  /* 0x000000ffff067224 */ /* 0x000fc800078e0a06 */
[----:B------:R-:W-:-:S05]  /*101d0*/  IMAD R37, R0, R6, R37 ;  /* 0x0000000600257224 */ /* 0x000fca00078e0225 */
[C---:B------:R-:W-:Y:S02]  /*101e0*/  ISETP.GT.U32.AND P6, PT, R0.reuse, R37, PT ;  /* 0x000000250000720c */ /* 0x040fe40003fc4070 */
[----:B------:R-:W-:Y:S01]  /*101f0*/  ISETP.GE.AND P1, PT, R53, RZ, PT ;  /* 0x000000ff3500720c */ /* 0x000fe20003f26270 */
[--C-:B------:R-:W-:Y:S01]  /*10200*/  @!P4 IMAD.IADD R39, R39, 0x1, -R0.reuse ;  /* 0x000000012727c824 */ /* 0x100fe200078e0a00 */
[----:B------:R-:W-:Y:S01]  /*10210*/  ISETP.GT.U32.AND P4, PT, R0, R5, PT ;  /* 0x000000050000720c */ /* 0x000fe20003f84070 */
[----:B------:R-:W2:Y:S08]  /*10220*/  LDL.LU R53, [R1+0x1154] ;  /* 0x0011540001357983 */ /* 0x000eb00000300800 */
[----:B------:R-:W-:Y:S01]  /*10230*/  @!P6 IMAD.IADD R37, R37, 0x1, -R0 ;  /* 0x000000012525e824 */ /* 0x000fe200078e0a00 */
[----:B----4-:R-:W-:-:S05]  /*10240*/  IABS R6, R54 ;  /* 0x0000003600067213 */ /* 0x010fca0000000000 */
[----:B------:R-:W-:-:S04]  /*10250*/  IMAD.HI.U32 R40, R49, R6, RZ ;  /* 0x0000000631287227 */ /* 0x000fc800078e00ff */
[----:B------:R-:W-:-:S04]  /*10260*/  IMAD.MOV R40, RZ, RZ, -R40 ;  /* 0x000000ffff287224 */ /* 0x000fc800078e0a28 */
[C---:B------:R-:W-:Y:S01]  /*10270*/  IMAD R6, R0.reuse, R40, R6 ;  /* 0x0000002800067224 */ /* 0x040fe200078e0206 */
[----:B------:R-:W-:Y:S01]  /*10280*/  ISETP.GT.U32.AND P3, PT, R0, R37, PT ;  /* 0x000000250000720c */ /* 0x000fe20003f64070 */
[----:B------:R-:W-:-:S03]  /*10290*/  @!P4 IMAD.IADD R5, R5, 0x1, -R0 ;  /* 0x000000010505c824 */ /* 0x000fc600078e0a00 */
[----:B------:R-:W-:Y:S01]  /*102a0*/  ISETP.GT.U32.AND P4, PT, R0, R6, PT ;  /* 0x000000060000720c */ /* 0x000fe20003f84070 */
[----:B------:R0:W-:Y:S08]  /*102b0*/  STL [R1+0x568], R9 ;  /* 0x0005680901007387 */ /* 0x0001f00000100800 */
[----:B------:R-:W-:Y:S01]  /*102c0*/  @!P3 IMAD.IADD R37, R37, 0x1, -R0 ;  /* 0x000000012525b824 */ /* 0x000fe200078e0a00 */
[----:B------:R-:W-:-:S02]  /*102d0*/  ISETP.GE.AND P3, PT, R42, RZ, PT ;  /* 0x000000ff2a00720c */ /* 0x000fc40003f66270 */
[----:B------:R-:W4:Y:S01]  /*102e0*/  LDL.LU R42, [R1+0x1158] ;  /* 0x00115800012a7983 */ /* 0x000f220000300800 */
[----:B------:R-:W-:Y:S01]  /*102f0*/  @!P4 IMAD.IADD R6, R6, 0x1, -R0 ;  /* 0x000000010606c824 */ /* 0x000fe200078e0a00 */
[----:B------:R-:W-:Y:S02]  /*10300*/  ISETP.GE.AND P4, PT, R54, RZ, PT ;  /* 0x000000ff3600720c */ /* 0x000fe40003f86270 */
[----:B------:R-:W4:Y:S01]  /*10310*/  LDL.LU R54, [R1+0x115c] ;  /* 0x00115c0001367983 */ /* 0x000f220000300800 */
[----:B------:R-:W-:-:S05]  /*10320*/  IABS R4, R45 ;  /* 0x0000002d00047213 */ /* 0x000fca0000000000 */
[----:B------:R-:W-:-:S04]  /*10330*/  IMAD.HI.U32 R7, R49, R4, RZ ;  /* 0x0000000431077227 */ /* 0x000fc800078e00ff */
[----:B------:R-:W-:-:S04]  /*10340*/  IMAD.MOV R7, RZ, RZ, -R7 ;  /* 0x000000ffff077224 */ /* 0x000fc800078e0a07 */
[----:B------:R-:W-:-:S05]  /*10350*/  IMAD R4, R0, R7, R4 ;  /* 0x0000000700047224 */ /* 0x000fca00078e0204 */
[----:B------:R-:W-:Y:S02]  /*10360*/  ISETP.GT.U32.AND P0, PT, R0, R4, PT ;  /* 0x000000040000720c */ /* 0x000fe40003f04070 */
[----:B------:R-:W-:Y:S02]  /*10370*/  IABS R38, R44 ;  /* 0x0000002c00267213 */ /* 0x000fe40000000000 */
[----:B---3--:R-:W-:-:S03]  /*10380*/  IABS R8, R43 ;  /* 0x0000002b00087213 */ /* 0x008fc60000000000 */
[----:B------:R-:W-:-:S06]  /*10390*/  IMAD.HI.U32 R41, R49, R38, RZ ;  /* 0x0000002631297227 */ /* 0x000fcc00078e00ff */
[----:B------:R-:W-:Y:S01]  /*103a0*/  @!P0 IMAD.IADD R4, R4, 0x1, -R0 ;  /* 0x0000000104048824 */ /* 0x000fe200078e0a00 */
[C---:B------:R-:W-:Y:S01]  /*103b0*/  ISETP.GT.U32.AND P0, PT, R0.reuse, R39, PT ;  /* 0x000000270000720c */ /* 0x040fe20003f04070 */
[----:B------:R-:W-:Y:S02]  /*103c0*/  IMAD.MOV R41, RZ, RZ, -R41 ;  /* 0x000000ffff297224 */ /* 0x000fe400078e0a29 */
[----:B------:R-:W-:Y:S01]  /*103d0*/  IMAD.HI.U32 R7, R49, R8, RZ ;  /* 0x0000000831077227 */ /* 0x000fe200078e00ff */
[----:B------:R-:W-:-:S03]  /*103e0*/  ISETP.GT.U32.AND P6, PT, R0, R4, PT ;  /* 0x000000040000720c */ /* 0x000fc60003fc4070 */
[----:B------:R-:W-:Y:S02]  /*103f0*/  IMAD R38, R0, R41, R38 ;  /* 0x0000002900267224 */ /* 0x000fe400078e0226 */
[----:B------:R-:W-:-:S04]  /*10400*/  IMAD.MOV R7, RZ, RZ, -R7 ;  /* 0x000000ffff077224 */ /* 0x000fc800078e0a07 */
[----:B------:R-:W-:Y:S01]  /*10410*/  @!P0 IMAD.IADD R39, R39, 0x1, -R0 ;  /* 0x0000000127278824 */ /* 0x000fe200078e0a00 */
[----:B------:R-:W-:Y:S01]  /*10420*/  ISETP.GE.AND P0, PT, R45, RZ, PT ;  /* 0x000000ff2d00720c */ /* 0x000fe20003f06270 */
[----:B-1----:R-:W-:Y:S01]  /*10430*/  IMAD.MOV.U32 R10, RZ, RZ, R5 ;  /* 0x000000ffff0a7224 */ /* 0x002fe200078e0005 */
[C---:B------:R-:W-:Y:S01]  /*10440*/  ISETP.GT.U32.AND P2, PT, R0.reuse, R38, PT ;  /* 0x000000260000720c */ /* 0x040fe20003f44070 */
[----:B0-----:R-:W-:Y:S02]  /*10450*/  IMAD.MOV.U32 R9, RZ, RZ, R39 ;  /* 0x000000ffff097224 */ /* 0x001fe400078e0027 */
[C---:B------:R-:W-:Y:S02]  /*10460*/  IMAD R8, R0.reuse, R7, R8 ;  /* 0x0000000700087224 */ /* 0x040fe400078e0208 */
[----:B------:R-:W-:Y:S02]  /*10470*/  @!P5 IMAD.MOV R10, RZ, RZ, -R10 ;  /* 0x000000ffff0ad224 */ /* 0x000fe400078e0a0a */
[----:B------:R-:W-:Y:S01]  /*10480*/  @!P1 IMAD.MOV R9, RZ, RZ, -R9 ;  /* 0x000000ffff099224 */ /* 0x000fe200078e0a09 */
[----:B------:R-:W-:Y:S01]  /*10490*/  ISETP.GT.U32.AND P1, PT, R0, R6, PT ;  /* 0x000000060000720c */ /* 0x000fe20003f24070 */
[----:B------:R-:W-:Y:S01]  /*104a0*/  @!P6 IMAD.IADD R4, R4, 0x1, -R0 ;  /* 0x000000010404e824 */ /* 0x000fe200078e0a00 */
[----:B------:R-:W-:Y:S01]  /*104b0*/  ISETP.GT.U32.AND P6, PT, R0, R8, PT ;  /* 0x000000080000720c */ /* 0x000fe20003fc4070 */
[----:B------:R0:W-:Y:S04]  /*104c0*/  STL [R1+0x5b0], R10 ;  /* 0x0005b00a01007387 */ /* 0x0001e80000100800 */
[----:B------:R1:W-:Y:S01]  /*104d0*/  STL [R1+0x5b4], R9 ;  /* 0x0005b40901007387 */ /* 0x0003e20000100800 */
[----:B-----5:R-:W-:Y:S01]  /*104e0*/  IABS R2, R55 ;  /* 0x0000003700027213 */ /* 0x020fe20000000000 */
[----:B0-----:R-:W-:-:S02]  /*104f0*/  IMAD.MOV.U32 R10, RZ, RZ, R4 ;  /* 0x000000ffff0a7224 */ /* 0x001fc400078e0004 */
[----:B-1----:R-:W-:Y:S02]  /*10500*/  IMAD.MOV.U32 R9, RZ, RZ, R37 ;  /* 0x000000ffff097224 */ /* 0x002fe400078e0025 */
[----:B------:R-:W-:Y:S01]  /*10510*/  @!P0 IMAD.MOV R10, RZ, RZ, -R10 ;  /* 0x000000ffff0a8224 */ /* 0x000fe200078e0a0a */
[----:B------:R-:W-:Y:S01]  /*10520*/  IABS R7, R52 ;  /* 0x0000003400077213 */ /* 0x000fe20000000000 */
[----:B------:R-:W-:Y:S02]  /*10530*/  @!P2 IMAD.IADD R38, R38, 0x1, -R0 ;  /* 0x000000012626a824 */ /* 0x000fe400078e0a00 */
[----:B------:R-:W-:Y:S02]  /*10540*/  @!P3 IMAD.MOV R9, RZ, RZ, -R9 ;  /* 0x000000ffff09b224 */ /* 0x000fe400078e0a09 */
[----:B------:R-:W-:Y:S01]  /*10550*/  IMAD.HI.U32 R41, R49, R2, RZ ;  /* 0x0000000231297227 */ /* 0x000fe200078e00ff */
[----:B------:R-:W-:Y:S01]  /*10560*/  STL [R1+0x5d8], R10 ;  /* 0x0005d80a01007387 */ /* 0x000fe20000100800 */
[----:B------:R-:W-:-:S02]  /*10570*/  ISETP.GT.U32.AND P5, PT, R0, R38, PT ;  /* 0x000000260000720c */ /* 0x000fc40003fa4070 */
[--C-:B------:R-:W-:Y:S01]  /*10580*/  @!P1 IMAD.IADD R6, R6, 0x1, -R0.reuse ;  /* 0x0000000106069824 */ /* 0x100fe200078e0a00 */
[----:B------:R0:W-:Y:S01]  /*10590*/  STL [R1+0x5cc], R9 ;  /* 0x0005cc0901007387 */ /* 0x0001e20000100800 */
[----:B------:R-:W-:Y:S01]  /*105a0*/  IMAD.MOV R41, RZ, RZ, -R41 ;  /* 0x000000ffff297224 */ /* 0x000fe200078e0a29 */
[----:B------:R-:W-:Y:S01]  /*105b0*/  ISETP.GE.AND P1, PT, R55, RZ, PT ;  /* 0x000000ff3700720c */ /* 0x000fe20003f26270 */
[----:B------:R-:W-:Y:S01]  /*105c0*/  @!P6 IMAD.IADD R8, R8, 0x1, -R0 ;  /* 0x000000010808e824 */ /* 0x000fe200078e0a00 */
[----:B------:R-:W3:Y:S01]  /*105d0*/  LDL.LU R55, [R1+0x1160] ;  /* 0x0011600001377983 */ /* 0x000ee20000300800 */
[----:B------:R-:W-:-:S03]  /*105e0*/  IMAD.HI.U32 R40, R49, R7, RZ ;  /* 0x0000000731287227 */ /* 0x000fc600078e00ff */
[C---:B------:R-:W-:Y:S01]  /*105f0*/  ISETP.GT.U32.AND P6, PT, R0.reuse, R8, PT ;  /* 0x000000080000720c */ /* 0x040fe20003fc4070 */
[----:B------:R-:W-:Y:S02]  /*10600*/  IMAD R2, R0, R41, R2 ;  /* 0x0000002900027224 */ /* 0x000fe400078e0202 */
[----:B------:R-:W-:-:S03]  /*10610*/  IMAD.MOV R5, RZ, RZ, -R40 ;  /* 0x000000ffff057224 */ /* 0x000fc600078e0a28 */
[C---:B------:R-:W-:Y:S01]  /*10620*/  ISETP.GT.U32.AND P0, PT, R0.reuse, R2, PT ;  /* 0x000000020000720c */ /* 0x040fe20003f04070 */
[----:B------:R-:W-:Y:S02]  /*10630*/  IMAD R5, R0, R5, R7 ;  /* 0x0000000500057224 */ /* 0x000fe400078e0207 */
[----:B------:R-:W-:-:S03]  /*10640*/  @!P5 IMAD.IADD R38, R38, 0x1, -R0 ;  /* 0x000000012626d824 */ /* 0x000fc600078e0a00 */
[----:B------:R-:W-:Y:S01]  /*10650*/  ISETP.GT.U32.AND P5, PT, R0, R5, PT ;  /* 0x000000050000720c */ /* 0x000fe20003fa4070 */
[--C-:B------:R-:W-:Y:S01]  /*10660*/  @!P6 IMAD.IADD R8, R8, 0x1, -R0.reuse ;  /* 0x000000010808e824 */ /* 0x100fe200078e0a00 */
[----:B------:R-:W-:Y:S02]  /*10670*/  ISETP.GE.AND P6, PT, R52, RZ, PT ;  /* 0x000000ff3400720c */ /* 0x000fe40003fc6270 */
[----:B------:R-:W-:Y:S01]  /*10680*/  ISETP.GE.AND P2, PT, R44, RZ, PT ;  /* 0x000000ff2c00720c */ /* 0x000fe20003f46270 */
[----:B------:R-:W5:Y:S02]  /*10690*/  LDL.LU R52, [R1+0x1164] ;  /* 0x0011640001347983 */ /* 0x000f640000300800 */
[----:B------:R-:W-:Y:S02]  /*106a0*/  @!P0 IMAD.IADD R2, R2, 0x1, -R0 ;  /* 0x0000000102028824 */ /* 0x000fe400078e0a00 */
[----:B0-----:R-:W-:-:S04]  /*106b0*/  IMAD.MOV.U32 R9, RZ, RZ, R38 ;  /* 0x000000ffff097224 */ /* 0x001fc800078e0026 */
[----:B------:R-:W-:Y:S01]  /*106c0*/  @!P5 IMAD.IADD R5, R5, 0x1, -R0 ;  /* 0x000000010505d824 */ /* 0x000fe200078e0a00 */
[----:B------:R-:W-:Y:S02]  /*106d0*/  ISETP.GT.U32.AND P5, PT, R0, R2, PT ;  /* 0x000000020000720c */ /* 0x000fe40003fa4070 */
[----:B------:R-:W-:Y:S01]  /*106e0*/  ISETP.GE.AND P3, PT, R43, RZ, PT ;  /* 0x000000ff2b00720c */ /* 0x000fe20003f66270 */
[----:B------:R-:W-:-:S10]  /*106f0*/  @!P2 IMAD.MOV R9, RZ, RZ, -R9 ;  /* 0x000000ffff09a224 */ /* 0x000fd400078e0a09 */
[----:B------:R-:W-:Y:S02]  /*10700*/  @!P5 IMAD.IADD R2, R2, 0x1, -R0 ;  /* 0x000000010202d824 */ /* 0x000fe400078e0a00 */
[----:B------:R-:W-:Y:S02]  /*10710*/  @!P3 IMAD.MOV R8, RZ, RZ, -R8 ;  /* 0x000000ffff08b224 */ /* 0x000fe400078e0a08 */
[----:B------:R-:W-:Y:S01]  /*10720*/  @!P1 IMAD.MOV R2, RZ, RZ, -R2 ;  /* 0x000000ffff029224 */ /* 0x000fe200078e0a02 */
[----:B--2---:R-:W-:Y:S02]  /*10730*/  IABS R4, R53 ;  /* 0x0000003500047213 */ /* 0x004fe40000000000 */
[----:B------:R-:W-:Y:S02]  /*10740*/  ISETP.GE.AND P0, PT, R53, RZ, PT ;  /* 0x000000ff3500720c */ /* 0x000fe40003f06270 */
[----:B------:R-:W2:Y:S04]  /*10750*/  LDL.LU R53, [R1+0x1168] ;  /* 0x0011680001357983 */ /* 0x000ea80000300800 */
[----:B------:R-:W2:Y:S04]  /*10760*/  LDL.LU R46, [R1+0x116c] ;  /* 0x00116c00012e7983 */ /* 0x000ea80000300800 */
[----:B------:R-:W2:Y:S04]  /*10770*/  LDL.LU R44, [R1+0x1170] ;  /* 0x00117000012c7983 */ /* 0x000ea80000300800 */
[----:B------:R0:W-:Y:S02]  /*10780*/  STL [R1+0x5b8], R9 ;  /* 0x0005b80901007387 */ /* 0x0001e40000100800 */
[----:B0-----:R-:W-:-:S04]  /*10790*/  IMAD.MOV.U32 R9, RZ, RZ, R6 ;  /* 0x000000ffff097224 */ /* 0x001fc800078e0006 */
[----:B------:R-:W-:-:S05]  /*107a0*/  @!P4 IMAD.MOV R9, RZ, RZ, -R9 ;  /* 0x000000ffff09c224 */ /* 0x000fca00078e0a09 */
[----:B------:R0:W-:Y:S04]  /*107b0*/  STL [R1+0x5c8], R9 ;  /* 0x0005c80901007387 */ /* 0x0001e80000100800 */
[----:B------:R-:W-:Y:S04]  /*107c0*/  STL [R1+0x5bc], R8 ;  /* 0x0005bc0801007387 */ /* 0x000fe80000100800 */
[----:B------:R5:W-:Y:S04]  /*107d0*/  STL [R1+0x5c4], R2 ;  /* 0x0005c40201007387 */ /* 0x000be80000100800 */
[----:B------:R-:W2:Y:S01]  /*107e0*/  LDL.LU R45, [R1+0x1174] ;  /* 0x00117400012d7983 */ /* 0x000ea20000300800 */
[----:B----4-:R-:W-:-:S02]  /*107f0*/  IABS R37, R54 ;  /* 0x0000003600257213 */ /* 0x010fc40000000000 */
[----:B------:R-:W-:Y:S02]  /*10800*/  ISETP.GE.AND P5, PT, R54, RZ, PT ;  /* 0x000000ff3600720c */ /* 0x000fe40003fa6270 */
[----:B------:R-:W4:Y:S01]  /*10810*/  LDL.LU R54, [R1+0x1178] ;  /* 0x0011780001367983 */ /* 0x000f220000300800 */
[----:B------:R-:W-:Y:S01]  /*10820*/  IMAD.HI.U32 R7, R49, R4, RZ ;  /* 0x0000000431077227 */ /* 0x000fe200078e00ff */
[C---:B------:R-:W-:Y:S02]  /*10830*/  ISETP.GT.U32.AND P2, PT, R0.reuse, R5, PT ;  /* 0x000000050000720c */ /* 0x040fe40003f44070 */
[----:B------:R-:W-:Y:S01]  /*10840*/  IABS R39, R42 ;  /* 0x0000002a00277213 */ /* 0x000fe20000000000 */
[----:B------:R-:W-:Y:S01]  /*10850*/  IMAD.MOV R7, RZ, RZ, -R7 ;  /* 0x000000ffff077224 */ /* 0x000fe200078e0a07 */
[----:B------:R-:W4:Y:S03]  /*10860*/  LDL.LU R43, [R1+0x117c] ;  /* 0x00117c00012b7983 */ /* 0x000f260000300800 */
[----:B------:R-:W-:-:S05]  /*10870*/  IMAD R4, R0, R7, R4 ;  /* 0x0000000700047224 */ /* 0x000fca00078e0204 */
[----:B------:R-:W-:Y:S01]  /*10880*/  ISETP.GT.U32.AND P4, PT, R0, R4, PT ;  /* 0x000000040000720c */ /* 0x000fe20003f84070 */
[----:B------:R-:W-:-:S04]  /*10890*/  IMAD.HI.U32 R7, R49, R39, RZ ;  /* 0x0000002731077227 */ /* 0x000fc800078e00ff */
[----:B------:R-:W-:-:S08]  /*108a0*/  IMAD.HI.U32 R6, R49, R37, RZ ;  /* 0x0000002531067227 */ /* 0x000fd000078e00ff */
[--C-:B------:R-:W-:Y:S02]  /*108b0*/  @!P4 IMAD.IADD R4, R4, 0x1, -R0.reuse ;  /* 0x000000010404c824 */ /* 0x100fe400078e0a00 */
[----:B------:R-:W-:Y:S02]  /*108c0*/  IMAD.MOV R7, RZ, RZ, -R7 ;  /* 0x000000ffff077224 */ /* 0x000fe400078e0a07 */
[----:B------:R-:W-:Y:S01]  /*108d0*/  @!P2 IMAD.IADD R5, R5, 0x1, -R0 ;  /* 0x000000010505a824 */ /* 0x000fe200078e0a00 */
[C---:B------:R-:W-:Y:S01]  /*108e0*/  ISETP.GT.U32.AND P1, PT, R0.reuse, R4, PT ;  /* 0x000000040000720c */ /* 0x040fe20003f24070 */
[----:B------:R-:W-:Y:S02]  /*108f0*/  IMAD.MOV R6, RZ, RZ, -R6 ;  /* 0x000000ffff067224 */ /* 0x000fe400078e0a06 */
[----:B------:R-:W-:Y:S02]  /*10900*/  IMAD R39, R0, R7, R39 ;  /* 0x0000000700277224 */ /* 0x000fe400078e0227 */
[----:B0-----:R-:W-:-:S02]  /*10910*/  IMAD.MOV.U32 R9, RZ, RZ, R5 ;  /* 0x000000ffff097224 */ /* 0x001fc400078e0005 */
[C---:B------:R-:W-:Y:S02]  /*10920*/  IMAD R37, R0.reuse, R6, R37 ;  /* 0x0000000600257224 */ /* 0x040fe400078e0225 */
[----:B------:R-:W-:Y:S01]  /*10930*/  @!P6 IMAD.MOV R9, RZ, RZ, -R9 ;  /* 0x000000ffff09e224 */ /* 0x000fe200078e0a09 */
[----:B------:R-:W-:-:S03]  /*10940*/  ISETP.GT.U32.AND P6, PT, R0, R39, PT ;  /* 0x000000270000720c */ /* 0x000fc60003fc4070 */
[----:B------:R-:W-:Y:S01]  /*10950*/  @!P1 IMAD.IADD R4, R4, 0x1, -R0 ;  /* 0x0000000104049824 */ /* 0x000fe200078e0a00 */
[----:B------:R-:W-:-:S09]  /*10960*/  ISETP.GT.U32.AND P1, PT, R0, R37, PT ;  /* 0x000000250000720c */ /* 0x000fd20003f24070 */
[----:B------:R-:W-:-:S04]  /*10970*/  @!P6 IMAD.IADD R39, R39, 0x1, -R0 ;  /* 0x000000012727e824 */ /* 0x000fc800078e0a00 */
[----:B------:R-:W-:Y:S01]  /*10980*/  @!P1 IMAD.IADD R37, R37, 0x1, -R0 ;  /* 0x0000000125259824 */ /* 0x000fe200078e0a00 */
[----:B------:R-:W-:Y:S01]  /*10990*/  ISETP.GT.U32.AND P1, PT, R0, R39, PT ;  /* 0x000000270000720c */ /* 0x000fe20003f24070 */
[----:B------:R0:W-:Y:S01]  /*109a0*/  STL [R1+0x5c0], R9 ;  /* 0x0005c00901007387 */ /* 0x0001e20000100800 */
[----:B---3--:R-:W-:-:S05]  /*109b0*/  IABS R6, R55 ;  /* 0x0000003700067213 */ /* 0x008fca0000000000 */
[----:B------:R-:W-:-:S04]  /*109c0*/  IMAD.HI.U32 R40, R49, R6, RZ ;  /* 0x0000000631287227 */ /* 0x000fc800078e00ff */
[----:B------:R-:W-:-:S04]  /*109d0*/  IMAD.MOV R40, RZ, RZ, -R40 ;  /* 0x000000ffff287224 */ /* 0x000fc800078e0a28 */
[----:B------:R-:W-:-:S05]  /*109e0*/  IMAD R6, R0, R40, R6 ;  /* 0x0000002800067224 */ /* 0x000fca00078e0206 */
[----:B------:R-:W-:Y:S02]  /*109f0*/  ISETP.GT.U32.AND P6, PT, R0, R6, PT ;  /* 0x000000060000720c */ /* 0x000fe40003fc4070 */
[----:B-----5:R-:W-:Y:S01]  /*10a00*/  IABS R2, R52 ;  /* 0x0000003400027213 */ /* 0x020fe20000000000 */
[----:B0-----:R-:W-:Y:S01]  /*10a10*/  IMAD.MOV.U32 R9, RZ, RZ, R4 ;  /* 0x000000ffff097224 */ /* 0x001fe200078e0004 */
[----:B------:R-:W-:Y:S02]  /*10a20*/  ISETP.GE.AND P2, PT, R55, RZ, PT ;  /* 0x000000ff3700720c */ /* 0x000fe40003f46270 */
[----:B------:R-:W3:Y:S01]  /*10a30*/  LDL.LU R55, [R1+0x1180] ;  /* 0x0011800001377983 */ /* 0x000ee20000300800 */
[----:B------:R-:W-:Y:S01]  /*10a40*/  IMAD.HI.U32 R5, R49, R2, RZ ;  /* 0x0000000231057227 */ /* 0x000fe200078e00ff */
[----:B------:R-:W-:Y:S02]  /*10a50*/  ISETP.GE.AND P3, PT, R42, RZ, PT ;  /* 0x000000ff2a00720c */ /* 0x000fe40003f66270 */
[----:B------:R-:W-:Y:S01]  /*10a60*/  ISETP.GE.AND P4, PT, R52, RZ, PT ;  /* 0x000000ff3400720c */ /* 0x000fe20003f86270 */
[----:B------:R-:W-:Y:S01]  /*10a70*/  IMAD.MOV R5, RZ, RZ, -R5 ;  /* 0x000000ffff057224 */ /* 0x000fe200078e0a05 */
[----:B------:R-:W5:Y:S01]  /*10a80*/  LDL.LU R52, [R1+0x1184] ;  /* 0x0011840001347983 */ /* 0x000f620000300800 */
[----:B------:R-:W-:Y:S01]  /*10a90*/  @!P0 IMAD.MOV R9, RZ, RZ, -R9 ;  /* 0x000000ffff098224 */ /* 0x000fe200078e0a09 */
[----:B------:R-:W-:Y:S01]  /*10aa0*/  ISETP.GT.U32.AND P0, PT, R0, R37, PT ;  /* 0x000000250000720c */ /* 0x000fe20003f04070 */
[----:B------:R-:W-:-:S02]  /*10ab0*/  @!P6 IMAD.IADD R6, R6, 0x1, -R0 ;  /* 0x000000010606e824 */ /* 0x000fc400078e0a00 */
[C---:B------:R-:W-:Y:S02]  /*10ac0*/  IMAD R2, R0.reuse, R5, R2 ;  /* 0x0000000500027224 */ /* 0x040fe400078e0202 */
[----:B------:R-:W-:Y:S01]  /*10ad0*/  @!P1 IMAD.IADD R39, R39, 0x1, -R0 ;  /* 0x0000000127279824 */ /* 0x000fe200078e0a00 */
[----:B------:R0:W-:Y:S01]  /*10ae0*/  STL [R1+0x5a8], R9 ;  /* 0x0005a80901007387 */ /* 0x0001e20000100800 */
[C---:B------:R-:W-:Y:S02]  /*10af0*/  ISETP.GT.U32.AND P6, PT, R0.reuse, R6, PT ;  /* 0x000000060000720c */ /* 0x040fe40003fc4070 */
[----:B------:R-:W-:Y:S01]  /*10b00*/  ISETP.GT.U32.AND P1, PT, R0, R2, PT ;  /* 0x000000020000720c */ /* 0x000fe20003f24070 */
[----:B0-----:R-:W-:-:S03]  /*10b10*/  IMAD.MOV.U32 R9, RZ, RZ, R39 ;  /* 0x000000ffff097224 */ /* 0x001fc600078e0027 */
[----:B------:R-:W-:Y:S02]  /*10b20*/  @!P0 IMAD.IADD R37, R37, 0x1, -R0 ;  /* 0x0000000125258824 */ /* 0x000fe400078e0a00 */
[----:B------:R-:W-:-:S05]  /*10b30*/  @!P3 IMAD.MOV R9, RZ, RZ, -R9 ;  /* 0x000000ffff09b224 */ /* 0x000fca00078e0a09 */
[----:B------:R0:W-:Y:S01]  /*10b40*/  STL [R1+0x5ac], R9 ;  /* 0x0005ac0901007387 */ /* 0x0001e20000100800 */
[--C-:B------:R-:W-:Y:S02]  /*10b50*/  @!P6 IMAD.IADD R6, R6, 0x1, -R0.reuse ;  /* 0x000000010606e824 */ /* 0x100fe400078e0a00 */
[----:B------:R-:W-:Y:S02]  /*10b60*/  @!P1 IMAD.IADD R2, R2, 0x1, -R0 ;  /* 0x0000000102029824 */ /* 0x000fe400078e0a00 */
[----:B0-----:R-:W-:-:S04]  /*10b70*/  IMAD.MOV.U32 R9, RZ, RZ, R37 ;  /* 0x000000ffff097224 */ /* 0x001fc800078e0025 */
[----:B------:R-:W-:-:S05]  /*10b80*/  @!P5 IMAD.MOV R9, RZ, RZ, -R9 ;  /* 0x000000ffff09d224 */ /* 0x000fca00078e0a09 */
[----:B------:R0:W-:Y:S01]  /*10b90*/  STL [R1+0x5a4], R9 ;  /* 0x0005a40901007387 */ /* 0x0001e20000100800 */
        /* <DEDUP_REMOVED lines=10> */
[----:B------:R-:W-:Y:S02]  /*10c40*/  ISETP.GT.U32.AND P6, PT, R0, R38, PT ;  /* 0x000000260000720c */ /* 0x000fe40003fc4070 */
        /* <DEDUP_REMOVED lines=12> */
[----:B------:R-:W-:Y:S08]  /*10d10*/  STL [R1+0x5a0], R6 ;  /* 0x0005a00601007387 */ /* 0x000ff00000100800 */
        /* <DEDUP_REMOVED lines=12> */
[----:B------:R-:W-:-:S03]  /*10de0*/  IABS R4, R43 ;  /* 0x0000002b00047213 */ /* 0x000fc60000000000 */
[----:B------:R-:W-:-:S06]  /*10df0*/  IMAD.HI.U32 R39, R49, R40, RZ ;  /* 0x0000002831277227 */ /* 0x000fcc00078e00ff */
[----:B------:R-:W-:Y:S01]  /*10e00*/  @!P0 IMAD.IADD R7, R7, 0x1, -R0 ;  /* 0x0000000107078824 */ /* 0x000fe200078e0a00 */
[----:B------:R-:W-:Y:S01]  /*10e10*/  ISETP.GT.U32.AND P0, PT, R0, R8, PT ;  /* 0x000000080000720c */ /* 0x000fe20003f04070 */
[----:B------:R-:W-:-:S03]  /*10e20*/  IMAD.HI.U32 R41, R49, R4, RZ ;  /* 0x0000000431297227 */ /* 0x000fc600078e00ff */
[C---:B------:R-:W-:Y:S01]  /*10e30*/  ISETP.GT.U32.AND P6, PT, R0.reuse, R7, PT ;  /* 0x000000070000720c */ /* 0x040fe20003fc4070 */
[----:B------:R-:W-:Y:S02]  /*10e40*/  IMAD.MOV R39, RZ, RZ, -R39 ;  /* 0x000000ffff277224 */ /* 0x000fe400078e0a27 */
[----:B------:R-:W-:Y:S02]  /*10e50*/  IMAD.MOV R41, RZ, RZ, -R41 ;  /* 0x000000ffff297224 */ /* 0x000fe400078e0a29 */
[----:B------:R-:W-:Y:S02]  /*10e60*/  IMAD R39, R0, R39, R40 ;  /* 0x0000002700277224 */ /* 0x000fe400078e0228 */
[----:B0-----:R-:W-:Y:S02]  /*10e70*/  IMAD.MOV.U32 R9, RZ, RZ, R2 ;  /* 0x000000ffff097224 */ /* 0x001fe400078e0002 */
[----:B------:R-:W-:Y:S01]  /*10e80*/  @!P0 IMAD.IADD R8, R8, 0x1, -R0 ;  /* 0x0000000108088824 */ /* 0x000fe200078e0a00 */
[----:B------:R-:W-:Y:S01]  /*10e90*/  ISETP.GE.AND P0, PT, R46, RZ, PT ;  /* 0x000000ff2e00720c */ /* 0x000fe20003f06270 */
[C---:B------:R-:W-:Y:S01]  /*10ea0*/  IMAD R41, R0.reuse, R41, R4 ;  /* 0x0000002900297224 */ /* 0x040fe200078e0204 */
[----:B------:R-:W-:Y:S01]  /*10eb0*/  ISETP.GT.U32.AND P2, PT, R0, R39, PT ;  /* 0x000000270000720c */ /* 0x000fe20003f44070 */
[----:B------:R-:W-:-:S02]  /*10ec0*/  @!P4 IMAD.MOV R9, RZ, RZ, -R9 ;  /* 0x000000ffff09c224 */ /* 0x000fc400078e0a09 */
[----:B------:R-:W-:Y:S01]  /*10ed0*/  @!P1 IMAD.MOV R8, RZ, RZ, -R8 ;  /* 0x000000ffff089224 */ /* 0x000fe200078e0a08 */
[C---:B------:R-:W-:Y:S01]  /*10ee0*/  ISETP.GT.U32.AND P1, PT, R0.reuse, R5, PT ;  /* 0x000000050000720c */ /* 0x040fe20003f24070 */
[--C-:B------:R-:W-:Y:S01]  /*10ef0*/  @!P6 IMAD.IADD R7, R7, 0x1, -R0.reuse ;  /* 0x000000010707e824 */ /* 0x100fe200078e0a00 */
[----:B------:R-:W-:Y:S01]  /*10f00*/  ISETP.GT.U32.AND P6, PT, R0, R41, PT ;  /* 0x000000290000720c */ /* 0x000fe20003fc4070 */
[----:B------:R-:W-:Y:S04]  /*10f10*/  STL [R1+0x59c], R9 ;  /* 0x00059c0901007387 */ /* 0x000fe80000100800 */
[----:B------:R0:W-:Y:S01]  /*10f20*/  STL [R1+0x598], R8 ;  /* 0x0005980801007387 */ /* 0x0001e20000100800 */
[----:B------:R-:W-:Y:S02]  /*10f30*/  @!P0 IMAD.MOV R7, RZ, RZ, -R7 ;  /* 0x000000ffff078224 */ /* 0x000fe400078e0a07 */
[----:B------:R-:W-:-:S02]  /*10f40*/  @!P2 IMAD.IADD R39, R39, 0x1, -R0 ;  /* 0x000000012727a824 */ /* 0x000fc400078e0a00 */
[----:B0-----:R-:W-:-:S04]  /*10f50*/  IMAD.MOV.U32 R8, RZ, RZ, R38 ;  /* 0x000000ffff087224 */ /* 0x001fc800078e0026 */
[----:B------:R-:W-:Y:S01]  /*10f60*/  @!P5 IMAD.MOV R8, RZ, RZ, -R8 ;  /* 0x000000ffff08d224 */ /* 0x000fe200078e0a08 */
[----:B---3--:R-:W-:Y:S01]  /*10f70*/  IABS R4, R55 ;  /* 0x0000003700047213 */ /* 0x008fe20000000000 */
[----:B------:R-:W-:Y:S01]  /*10f80*/  STL [R1+0x594], R7 ;  /* 0x0005940701007387 */ /* 0x000fe20000100800 */
[----:B------:R-:W-:-:S03]  /*10f90*/  @!P1 IMAD.IADD R5, R5, 0x1, -R0 ;  /* 0x0000000105059824 */ /* 0x000fc600078e0a00 */
[----:B------:R-:W-:Y:S01]  /*10fa0*/  IMAD.HI.U32 R40, R49, R4, RZ ;  /* 0x0000000431287227 */ /* 0x000fe200078e00ff */
[----:B-----5:R-:W-:Y:S01]  /*10fb0*/  IABS R37, R52 ;  /* 0x0000003400257213 */ /* 0x020fe20000000000 */
[----:B------:R-:W-:Y:S01]  /*10fc0*/  STL [R1+0x590], R8 ;  /* 0x0005900801007387 */ /* 0x000fe20000100800 */
[----:B------:R-:W-:Y:S01]  /*10fd0*/  ISETP.GE.AND P1, PT, R55, RZ, PT ;  /* 0x000000ff3700720c */ /* 0x000fe20003f26270 */
[----:B------:R-:W-:Y:S01]  /*10fe0*/  IMAD.MOV R40, RZ, RZ, -R40 ;  /* 0x000000ffff287224 */ /* 0x000fe200078e0a28 */
[----:B------:R-:W-:Y:S01]  /*10ff0*/  ISETP.GT.U32.AND P4, PT, R0, R39, PT ;  /* 0x000000270000720c */ /* 0x000fe20003f84070 */
        /* <DEDUP_REMOVED lines=12> */
[----:B------:R-:W5:Y:S01]  /*110c0*/  LDL.LU R52, [R1+0x1198] ;  /* 0x0011980001347983 */ /* 0x000f620000300800 */
[----:B------:R-:W-:Y:S02]  /*110d0*/  ISETP.GE.AND P2, PT, R45, RZ, PT ;  /* 0x000000ff2d00720c */ /* 0x000fe40003f46270 */
[----:B------:R-:W-:Y:S01]  /*110e0*/  @!P0 IMAD.IADD R4, R4, 0x1, -R0 ;  /* 0x0000000104048824 */ /* 0x000fe200078e0a00 */
[----:B------:R-:W-:Y:S01]  /*110f0*/  ISETP.GE.AND P5, PT, R43, RZ, PT ;  /* 0x000000ff2b00720c */ /* 0x000fe20003fa6270 */
[----:B------:R-:W-:-:S04]  /*11100*/  IMAD.MOV.U32 R9, RZ, RZ, R39 ;  /* 0x000000ffff097224 */ /* 0x000fc800078e0027 */
[----:B------:R-:W-:Y:S01]  /*11110*/  @!P4 IMAD.IADD R37, R37, 0x1, -R0 ;  /* 0x000000012525c824 */ /* 0x000fe200078e0a00 */
[----:B------:R-:W-:-:S04]  /*11120*/  ISETP.GT.U32.AND P4, PT, R0, R4, PT ;  /* 0x000000040000720c */ /* 0x000fc80003f84070 */
[----:B------:R-:W-:Y:S02]  /*11130*/  @!P2 IMAD.MOV R9, RZ, RZ, -R9 ;  /* 0x000000ffff09a224 */ /* 0x000fe400078e0a09 */
[----:B------:R-:W-:-:S04]  /*11140*/  IMAD.MOV.U32 R10, RZ, RZ, R5 ;  /* 0x000000ffff0a7224 */ /* 0x000fc800078e0005 */
[----:B------:R-:W-:-:S03]  /*11150*/  @!P3 IMAD.MOV R10, RZ, RZ, -R10 ;  /* 0x000000ffff0ab224 */ /* 0x000fc600078e0a0a */
[----:B------:R-:W-:-:S04]  /*11160*/  @!P4 IMAD.IADD R4, R4, 0x1, -R0 ;  /* 0x000000010404c824 */ /* 0x000fc800078e0a00 */
        /* <DEDUP_REMOVED lines=8> */
[----:B------:R-:W-:Y:S01]  /*111f0*/  @!P5 IMAD.MOV R9, RZ, RZ, -R9 ;  /* 0x000000ffff09d224 */ /* 0x000fe200078e0a09 */
[----:B------:R-:W-:Y:S04]  /*11200*/  STL [R1+0x584], R10 ;  /* 0x0005840a01007387 */ /* 0x000fe80000100800 */
[----:B------:R0:W-:Y:S04]  /*11210*/  STL [R1+0x580], R9 ;  /* 0x0005800901007387 */ /* 0x0001e80000100800 */
[----:B------:R-:W2:Y:S04]  /*11220*/  LDL.LU R45, [R1+0x11a8] ;  /* 0x0011a800012d7983 */ /* 0x000ea80000300800 */
[----:B------:R1:W-:Y:S01]  /*11230*/  STL [R1+0x57c], R4 ;  /* 0x00057c0401007387 */ /* 0x0003e20000100800 */
[----:B----4-:R-:W-:-:S02]  /*11240*/  IABS R2, R54 ;  /* 0x0000003600027213 */ /* 0x010fc40000000000 */
[----:B------:R-:W-:Y:S02]  /*11250*/  ISETP.GE.AND P4, PT, R54, RZ, PT ;  /* 0x000000ff3600720c */ /* 0x000fe40003f86270 */
[----:B------:R-:W4:Y:S01]  /*11260*/  LDL.LU R54, [R1+0x11ac] ;  /* 0x0011ac0001367983 */ /* 0x000f220000300800 */
[----:B------:R-:W-:-:S04]  /*11270*/  IMAD.HI.U32 R7, R49, R6, RZ ;  /* 0x0000000631077227 */ /* 0x000fc800078e00ff */
[----:B------:R-:W-:-:S04]  /*11280*/  IMAD.MOV R7, RZ, RZ, -R7 ;  /* 0x000000ffff077224 */ /* 0x000fc800078e0a07 */
[----:B------:R-:W-:-:S05]  /*11290*/  IMAD R6, R0, R7, R6 ;  /* 0x0000000700067224 */ /* 0x000fca00078e0206 */
[C---:B------:R-:W-:Y:S02]  /*112a0*/  ISETP.GT.U32.AND P3, PT, R0.reuse, R6, PT ;  /* 0x000000060000720c */ /* 0x040fe40003f64070 */
[----:B------:R-:W-:Y:S02]  /*112b0*/  ISETP.GT.U32.AND P2, PT, R0, R37, PT ;  /* 0x000000250000720c */ /* 0x000fe40003f44070 */
[----:B------:R-:W-:Y:S02]  /*112c0*/  IABS R8, R44 ;  /* 0x0000002c00087213 */ /* 0x000fe40000000000 */
[----:B------:R-:W-:Y:S02]  /*112d0*/  ISETP.GE.AND P5, PT, R44, RZ, PT ;  /* 0x000000ff2c00720c */ /* 0x000fe40003fa6270 */
[----:B------:R-:W4:Y:S01]  /*112e0*/  LDL.LU R44, [R1+0x11b0] ;  /* 0x0011b000012c7983 */ /* 0x000f220000300800 */
[----:B------:R-:W-:-:S04]  /*112f0*/  IMAD.HI.U32 R7, R49, R8, RZ ;  /* 0x0000000831077227 */ /* 0x000fc800078e00ff */
[----:B------:R-:W-:Y:S02]  /*11300*/  @!P3 IMAD.IADD R6, R6, 0x1, -R0 ;  /* 0x000000010606b824 */ /* 0x000fe400078e0a00 */
[----:B------:R-:W-:-:S03]  /*11310*/  IMAD.HI.U32 R5, R49, R2, RZ ;  /* 0x0000000231057227 */ /* 0x000fc600078e00ff */
[C---:B------:R-:W-:Y:S01]  /*11320*/  ISETP.GT.U32.AND P1, PT, R0.reuse, R6, PT ;  /* 0x000000060000720c */ /* 0x040fe20003f24070 */
[----:B------:R-:W-:Y:S02]  /*11330*/  IMAD.MOV R7, RZ, RZ, -R7 ;  /* 0x000000ffff077224 */ /* 0x000fe400078e0a07 */
[----:B------:R-:W-:Y:S02]  /*11340*/  @!P2 IMAD.IADD R37, R37, 0x1, -R0 ;  /* 0x000000012525a824 */ /* 0x000fe400078e0a00 */
[----:B------:R-:W-:Y:S02]  /*11350*/  IMAD.MOV R5, RZ, RZ, -R5 ;  /* 0x000000ffff057224 */ /* 0x000fe400078e0a05 */
[C---:B------:R-:W-:Y:S02]  /*11360*/  IMAD R8, R0.reuse, R7, R8 ;  /* 0x0000000700087224 */ /* 0x040fe400078e0208 */
[----:B0-----:R-:W-:Y:S02]  /*11370*/  IMAD.MOV.U32 R9, RZ, RZ, R37 ;  /* 0x000000ffff097224 */ /* 0x001fe400078e0025 */
[----:B------:R-:W-:-:S02]  /*11380*/  IMAD R5, R0, R5, R2 ;  /* 0x0000000500057224 */ /* 0x000fc400078e0202 */
[----:B------:R-:W-:Y:S01]  /*11390*/  @!P6 IMAD.MOV R9, RZ, RZ, -R9 ;  /* 0x000000ffff09e224 */ /* 0x000fe200078e0a09 */
[----:B------:R-:W-:Y:S01]  /*113a0*/  ISETP.GT.U32.AND P6, PT, R0, R8, PT ;  /* 0x000000080000720c */ /* 0x000fe20003fc4070 */
[--C-:B------:R-:W-:Y:S01]  /*113b0*/  @!P1 IMAD.IADD R6, R6, 0x1, -R0.reuse ;  /* 0x0000000106069824 */ /* 0x100fe200078e0a00 */
[----:B------:R-:W-:Y:S02]  /*113c0*/  ISETP.GT.U32.AND P1, PT, R0, R5, PT ;  /* 0x000000050000720c */ /* 0x000fe40003f24070 */
[----:B------:R0:W-:Y:S09]  /*113d0*/  STL [R1+0x578], R9 ;  /* 0x0005780901007387 */ /* 0x0001f20000100800 */
[----:B------:R-:W-:-:S02]  /*113e0*/  @!P6 IMAD.IADD R8, R8, 0x1, -R0 ;  /* 0x000000010808e824 */ /* 0x000fc400078e0a00 */
[----:B------:R-:W-:-:S03]  /*113f0*/  @!P1 IMAD.IADD R5, R5, 0x1, -R0 ;  /* 0x0000000105059824 */ /* 0x000fc600078e0a00 */
[----:B------:R-:W-:Y:S02]  /*11400*/  ISETP.GT.U32.AND P1, PT, R0, R8, PT ;  /* 0x000000080000720c */ /* 0x000fe40003f24070 */
[----:B---3--:R-:W-:-:S05]  /*11410*/  IABS R2, R55 ;  /* 0x0000003700027213 */ /* 0x008fca0000000000 */
[----:B------:R-:W-:-:S04]  /*11420*/  IMAD.HI.U32 R38, R49, R2, RZ ;  /* 0x0000000231267227 */ /* 0x000fc800078e00ff */
[----:B------:R-:W-:-:S04]  /*11430*/  IMAD.MOV R38, RZ, RZ, -R38 ;  /* 0x000000ffff267224 */ /* 0x000fc800078e0a26 */
[----:B------:R-:W-:-:S05]  /*11440*/  IMAD R2, R0, R38, R2 ;  /* 0x0000002600027224 */ /* 0x000fca00078e0202 */
[----:B------:R-:W-:Y:S02]  /*11450*/  ISETP.GT.U32.AND P6, PT, R0, R2, PT ;  /* 0x000000020000720c */ /* 0x000fe40003fc4070 */
[----:B-----5:R-:W-:Y:S02]  /*11460*/  IABS R40, R52 ;  /* 0x0000003400287213 */ /* 0x020fe40000000000 */
[----:B------:R-:W-:Y:S02]  /*11470*/  ISETP.GE.AND P2, PT, R55, RZ, PT ;  /* 0x000000ff3700720c */ /* 0x000fe40003f46270 */
[----:B------:R-:W3:Y:S01]  /*11480*/  LDL.LU R55, [R1+0x11b4] ;  /* 0x0011b40001377983 */ /* 0x000ee20000300800 */
[----:B-1----:R-:W-:Y:S01]  /*11490*/  IMAD.HI.U32 R4, R49, R40, RZ ;  /* 0x0000002831047227 */ /* 0x002fe200078e00ff */
[----:B------:R-:W-:Y:S02]  /*114a0*/  ISETP.GE.AND P3, PT, R52, RZ, PT ;  /* 0x000000ff3400720c */ /* 0x000fe40003f66270 */
[----:B------:R-:W5:Y:S01]  /*114b0*/  LDL.LU R52, [R1+0x11b8] ;  /* 0x0011b80001347983 */ /* 0x000f620000300800 */
[----:B0-----:R-:W-:-:S02]  /*114c0*/  IMAD.MOV.U32 R9, RZ, RZ, R6 ;  /* 0x000000ffff097224 */ /* 0x001fc400078e0006 */
[----:B------:R-:W-:Y:S02]  /*114d0*/  IMAD.MOV R4, RZ, RZ, -R4 ;  /* 0x000000ffff047224 */ /* 0x000fe400078e0a04 */
[----:B------:R-:W-:Y:S02]  /*114e0*/  @!P0 IMAD.MOV R9, RZ, RZ, -R9 ;  /* 0x000000ffff098224 */ /* 0x000fe400078e0a09 */
[----:B------:R-:W-:Y:S01]  /*114f0*/  @!P6 IMAD.IADD R2, R2, 0x1, -R0 ;  /* 0x000000010202e824 */ /* 0x000fe200078e0a00 */
[C---:B------:R-:W-:Y:S01]  /*11500*/  ISETP.GT.U32.AND P0, PT, R0.reuse, R5, PT ;  /* 0x000000050000720c */ /* 0x040fe20003f04070 */
[----:B------:R-:W-:Y:S02]  /*11510*/  IMAD R40, R0, R4, R40 ;  /* 0x0000000400287224 */ /* 0x000fe400078e0228 */
[----:B------:R-:W-:Y:S01]  /*11520*/  @!P1 IMAD.IADD R8, R8, 0x1, -R0 ;  /* 0x0000000108089824 */ /* 0x000fe200078e0a00 */
[----:B------:R0:W-:Y:S01]  /*11530*/  STL [R1+0x56c], R9 ;  /* 0x00056c0901007387 */ /* 0x0001e20000100800 */
[----:B------:R-:W-:-:S02]  /*11540*/  ISETP.GT.U32.AND P6, PT, R0, R2, PT ;  /* 0x000000020000720c */ /* 0x000fc40003fc4070 */
[----:B------:R-:W-:Y:S01]  /*11550*/  ISETP.GT.U32.AND P1, PT, R0, R40, PT ;  /* 0x000000280000720c */ /* 0x000fe20003f24070 */
[----:B0-----:R-:W-:-:S04]  /*11560*/  IMAD.MOV.U32 R9, RZ, RZ, R8 ;  /* 0x000000ffff097224 */ /* 0x001fc800078e0008 */
[----:B------:R-:W-:Y:S02]  /*11570*/  @!P5 IMAD.MOV R9, RZ, RZ, -R9 ;  /* 0x000000ffff09d224 */ /* 0x000fe400078e0a09 */
[----:B------:R-:W-:-:S04]  /*11580*/  @!P0 IMAD.IADD R5, R5, 0x1, -R0 ;  /* 0x0000000105058824 */ /* 0x000fc800078e0a00 */
[--C-:B------:R-:W-:Y:S02]  /*11590*/  @!P6 IMAD.IADD R2, R2, 0x1, -R0.reuse ;  /* 0x000000010202e824 */ /* 0x100fe400078e0a00 */
[----:B------:R-:W-:Y:S02]  /*115a0*/  @!P1 IMAD.IADD R40, R40, 0x1, -R0 ;  /* 0x0000000128289824 */ /* 0x000fe400078e0a00 */
[----:B------:R-:W-:Y:S01]  /*115b0*/  @!P4 IMAD.MOV R5, RZ, RZ, -R5 ;  /* 0x000000ffff05c224 */ /* 0x000fe200078e0a05 */
[----:B------:R-:W-:Y:S04]  /*115c0*/  STL [R1+0x570], R9 ;  /* 0x0005700901007387 */ /* 0x000fe80000100800 */
[----:B------:R0:W-:Y:S02]  /*115d0*/  STL [R1+0x4b8], R5 ;  /* 0x0004b80501007387 */ /* 0x0001e40000100800 */
        /* <DEDUP_REMOVED lines=36> */
[----:B------:R-:W-:-:S05]  /*11820*/  IABS R6, R44 ;  /* 0x0000002c00067213 */ /* 0x000fca0000000000 */
[----:B------:R-:W-:-:S06]  /*11830*/  IMAD.HI.U32 R8, R49, R6, RZ ;  /* 0x0000000631087227 */ /* 0x000fcc00078e00ff */
[----:B------:R-:W-:-:S05]  /*11840*/  @!P0 IMAD.IADD R7, R7, 0x1, -R0 ;  /* 0x0000000107078824 */ /* 0x000fca00078e0a00 */
[C---:B------:R-:W-:Y:S01]  /*11850*/  ISETP.GT.U32.AND P6, PT, R0.reuse, R7, PT ;  /* 0x000000070000720c */ /* 0x040fe20003fc4070 */
[----:B------:R-:W-:Y:S01]  /*11860*/  IMAD.MOV R8, RZ, RZ, -R8 ;  /* 0x000000ffff087224 */ /* 0x000fe200078e0a08 */
[----:B------:R-:W-:Y:S02]  /*11870*/  IABS R38, R45 ;  /* 0x0000002d00267213 */ /* 0x000fe40000000000 */
[C---:B------:R-:W-:Y:S01]  /*11880*/  ISETP.GT.U32.AND P0, PT, R0.reuse, R39, PT ;  /* 0x000000270000720c */ /* 0x040fe20003f04070 */
[----:B------:R-:W-:Y:S02]  /*11890*/  IMAD R6, R0, R8, R6 ;  /* 0x0000000800067224 */ /* 0x000fe400078e0206 */
[----:B------:R-:W-:-:S06]  /*118a0*/  IMAD.HI.U32 R42, R49, R38, RZ ;  /* 0x00000026312a7227 */ /* 0x000fcc00078e00ff */
[----:B------:R-:W-:Y:S01]  /*118b0*/  @!P6 IMAD.IADD R7, R7, 0x1, -R0 ;  /* 0x000000010707e824 */ /* 0x000fe200078e0a00 */
[C---:B------:R-:W-:Y:S01]  /*118c0*/  ISETP.GT.U32.AND P6, PT, R0.reuse, R6, PT ;  /* 0x000000060000720c */ /* 0x040fe20003fc4070 */
[----:B------:R-:W-:Y:S02]  /*118d0*/  IMAD.MOV R42, RZ, RZ, -R42 ;  /* 0x000000ffff2a7224 */ /* 0x000fe400078e0a2a */
[----:B------:R-:W-:Y:S02]  /*118e0*/  @!P0 IMAD.IADD R39, R39, 0x1, -R0 ;  /* 0x0000000127278824 */ /* 0x000fe400078e0a00 */
[----:B------:R-:W-:Y:S01]  /*118f0*/  IMAD R38, R0, R42, R38 ;  /* 0x0000002a00267224 */ /* 0x000fe200078e0226 */
[----:B------:R-:W-:Y:S01]  /*11900*/  ISETP.GE.AND P0, PT, R46, RZ, PT ;  /* 0x000000ff2e00720c */ /* 0x000fe20003f06270 */
[----:B------:R-:W-:Y:S02]  /*11910*/  IMAD.MOV.U32 R10, RZ, RZ, R40 ;  /* 0x000000ffff0a7224 */ /* 0x000fe400078e0028 */
[----:B------:R-:W-:Y:S01]  /*11920*/  IMAD.MOV.U32 R9, RZ, RZ, R39 ;  /* 0x000000ffff097224 */ /* 0x000fe200078e0027 */
[----:B------:R-:W-:Y:S01]  /*11930*/  ISETP.GT.U32.AND P2, PT, R0, R38, PT ;  /* 0x000000260000720c */ /* 0x000fe20003f44070 */
[----:B------:R-:W-:-:S02]  /*11940*/  @!P3 IMAD.MOV R10, RZ, RZ, -R10 ;  /* 0x000000ffff0ab224 */ /* 0x000fc400078e0a0a */
[----:B------:R-:W-:Y:S02]  /*11950*/  @!P6 IMAD.IADD R6, R6, 0x1, -R0 ;  /* 0x000000010606e824 */ /* 0x000fe400078e0a00 */
[----:B------:R-:W-:Y:S01]  /*11960*/  @!P1 IMAD.MOV R9, RZ, RZ, -R9 ;  /* 0x000000ffff099224 */ /* 0x000fe200078e0a09 */
[C---:B------:R-:W-:Y:S01]  /*11970*/  ISETP.GT.U32.AND P1, PT, R0.reuse, R4, PT ;  /* 0x000000040000720c */ /* 0x040fe20003f24070 */
[----:B------:R0:W-:Y:S01]  /*11980*/  STL [R1+0x53c], R10 ;  /* 0x00053c0a01007387 */ /* 0x0001e20000100800 */
[----:B------:R-:W-:-:S03]  /*11990*/  ISETP.GT.U32.AND P6, PT, R0, R6, PT ;  /* 0x000000060000720c */ /* 0x000fc60003fc4070 */
[----:B------:R1:W-:Y:S01]  /*119a0*/  STL [R1+0x540], R9 ;  /* 0x0005400901007387 */ /* 0x0003e20000100800 */
[----:B---3--:R-:W-:Y:S01]  /*119b0*/  IABS R2, R55 ;  /* 0x0000003700027213 */ /* 0x008fe20000000000 */
[----:B0-----:R-:W-:Y:S02]  /*119c0*/  IMAD.MOV.U32 R10, RZ, RZ, R7 ;  /* 0x000000ffff0a7224 */ /* 0x001fe400078e0007 */
[----:B-1----:R-:W-:Y:S02]  /*119d0*/  IMAD.MOV.U32 R9, RZ, RZ, R37 ;  /* 0x000000ffff097224 */ /* 0x002fe400078e0025 */
[----:B------:R-:W-:Y:S01]  /*119e0*/  @!P0 IMAD.MOV R10, RZ, RZ, -R10 ;  /* 0x000000ffff0a8224 */ /* 0x000fe200078e0a0a */
[----:B-----5:R-:W-:Y:S01]  /*119f0*/  IABS R8, R52 ;  /* 0x0000003400087213 */ /* 0x020fe20000000000 */
[----:B------:R-:W-:Y:S02]  /*11a00*/  @!P2 IMAD.IADD R38, R38, 0x1, -R0 ;  /* 0x000000012626a824 */ /* 0x000fe400078e0a00 */
[----:B------:R-:W-:-:S02]  /*11a10*/  @!P4 IMAD.MOV R9, RZ, RZ, -R9 ;  /* 0x000000ffff09c224 */ /* 0x000fc400078e0a09 */
[----:B------:R-:W-:Y:S01]  /*11a20*/  IMAD.HI.U32 R41, R49, R2, RZ ;  /* 0x0000000231297227 */ /* 0x000fe200078e00ff */
[----:B------:R-:W-:Y:S01]  /*11a30*/  STL [R1+0x55c], R10 ;  /* 0x00055c0a01007387 */ /* 0x000fe20000100800 */
[----:B------:R-:W-:Y:S02]  /*11a40*/  ISETP.GT.U32.AND P3, PT, R0, R38, PT ;  /* 0x000000260000720c */ /* 0x000fe40003f64070 */
[--C-:B------:R-:W-:Y:S01]  /*11a50*/  @!P1 IMAD.IADD R4, R4, 0x1, -R0.reuse ;  /* 0x0000000104049824 */ /* 0x100fe200078e0a00 */
[----:B------:R0:W-:Y:S01]  /*11a60*/  STL [R1+0x560], R9 ;  /* 0x0005600901007387 */ /* 0x0001e20000100800 */
[----:B------:R-:W-:Y:S01]  /*11a70*/  IMAD.MOV R41, RZ, RZ, -R41 ;  /* 0x000000ffff297224 */ /* 0x000fe200078e0a29 */
[----:B------:R-:W-:Y:S01]  /*11a80*/  ISETP.GE.AND P1, PT, R55, RZ, PT ;  /* 0x000000ff3700720c */ /* 0x000fe20003f26270 */
[----:B------:R-:W-:Y:S01]  /*11a90*/  IMAD.HI.U32 R5, R49, R8, RZ ;  /* 0x0000000831057227 */ /* 0x000fe200078e00ff */
[----:B------:R-:W3:Y:S03]  /*11aa0*/  LDL.LU R55, [R1+0x11c8] ;  /* 0x0011c80001377983 */ /* 0x000ee60000300800 */
[----:B------:R-:W-:Y:S01]  /*11ab0*/  @!P6 IMAD.IADD R6, R6, 0x1, -R0 ;  /* 0x000000010606e824 */ /* 0x000fe200078e0a00 */
[----:B------:R-:W-:Y:S01]  /*11ac0*/  ISETP.GE.AND P6, PT, R52, RZ, PT ;  /* 0x000000ff3400720c */ /* 0x000fe20003fc6270 */
[----:B------:R-:W-:Y:S01]  /*11ad0*/  IMAD R2, R0, R41, R2 ;  /* 0x0000002900027224 */ /* 0x000fe200078e0202 */
[----:B------:R-:W5:Y:S01]  /*11ae0*/  LDL.LU R52, [R1+0x11cc] ;  /* 0x0011cc0001347983 */ /* 0x000f620000300800 */
[----:B------:R-:W-:-:S03]  /*11af0*/  IMAD.MOV R5, RZ, RZ, -R5 ;  /* 0x000000ffff057224 */ /* 0x000fc600078e0a05 */
[C---:B------:R-:W-:Y:S01]  /*11b00*/  ISETP.GT.U32.AND P0, PT, R0.reuse, R2, PT ;  /* 0x000000020000720c */ /* 0x040fe20003f04070 */
[----:B------:R-:W-:Y:S02]  /*11b10*/  IMAD R8, R0, R5, R8 ;  /* 0x0000000500087224 */ /* 0x000fe400078e0208 */
[----:B------:R-:W-:-:S03]  /*11b20*/  @!P3 IMAD.IADD R38, R38, 0x1, -R0 ;  /* 0x000000012626b824 */ /* 0x000fc600078e0a00 */
[----:B------:R-:W-:Y:S02]  /*11b30*/  ISETP.GT.U32.AND P3, PT, R0, R8, PT ;  /* 0x000000080000720c */ /* 0x000fe40003f64070 */
[----:B------:R-:W-:-:S05]  /*11b40*/  ISETP.GE.AND P2, PT, R45, RZ, PT ;  /* 0x000000ff2d00720c */ /* 0x000fca0003f46270 */
        /* <DEDUP_REMOVED lines=19> */
[----:B------:R-:W-:Y:S04]  /*11c80*/  STL [R1+0x550], R2 ;  /* 0x0005500201007387 */ /* 0x000fe80000100800 */
[----:B------:R-:W2:Y:S01]  /*11c90*/  LDL.LU R45, [R1+0x11dc] ;  /* 0x0011dc00012d7983 */ /* 0x000ea20000300800 */
        /* <DEDUP_REMOVED lines=8> */
[----:B------:R-:W-:Y:S01]  /*11d20*/  IABS R39, R43 ;  /* 0x0000002b00277213 */ /* 0x000fe20000000000 */
[----:B------:R-:W-:-:S04]  /*11d30*/  IMAD.HI.U32 R4, R49, R37, RZ ;  /* 0x0000002531047227 */ /* 0x000fc800078e00ff */
[----:B------:R-:W-:-:S04]  /*11d40*/  IMAD.HI.U32 R5, R49, R39, RZ ;  /* 0x0000002731057227 */ /* 0x000fc800078e00ff */
        /* <DEDUP_REMOVED lines=9> */
[C---:B------:R-:W-:Y:S02]  /*11de0*/  ISETP.GT.U32.AND P6, PT, R0.reuse, R39, PT ;  /* 0x000000270000720c */ /* 0x040fe40003fc4070 */
[----:B------:R-:W-:Y:S01]  /*11df0*/  ISETP.GE.AND P4, PT, R43, RZ, PT ;  /* 0x000000ff2b00720c */ /* 0x000fe20003f86270 */
[----:B------:R-:W-:Y:S01]  /*11e00*/  @!P1 IMAD.IADD R7, R7, 0x1, -R0 ;  /* 0x0000000107079824 */ /* 0x000fe200078e0a00 */
[----:B------:R-:W4:Y:S01]  /*11e10*/  LDL.LU R43, [R1+0x11e4] ;  /* 0x0011e400012b7983 */ /* 0x000f220000300800 */
[----:B------:R-:W-:-:S08]  /*11e20*/  ISETP.GT.U32.AND P1, PT, R0, R37, PT ;  /* 0x000000250000720c */ /* 0x000fd00003f24070 */
[----:B------:R-:W-:-:S05]  /*11e30*/  @!P6 IMAD.IADD R39, R39, 0x1, -R0 ;  /* 0x000000012727e824 */ /* 0x000fca00078e0a00 */
[----:B------:R-:W-:Y:S01]  /*11e40*/  @!P1 IMAD.IADD R37, R37, 0x1, -R0 ;  /* 0x0000000125259824 */ /* 0x000fe200078e0a00 */
[----:B------:R-:W-:Y:S01]  /*11e50*/  ISETP.GT.U32.AND P1, PT, R0, R39, PT ;  /* 0x000000270000720c */ /* 0x000fe20003f24070 */
[----:B------:R0:W-:Y:S02]  /*11e60*/  STL [R1+0x54c], R9 ;  /* 0x00054c0901007387 */ /* 0x0001e40000100800 */
[----:B0-----:R-:W-:-:S04]  /*11e70*/  IMAD.MOV.U32 R9, RZ, RZ, R7 ;  /* 0x000000ffff097224 */ /* 0x001fc800078e0007 */
[----:B------:R-:W-:Y:S01]  /*11e80*/  @!P0 IMAD.MOV R9, RZ, RZ, -R9 ;  /* 0x000000ffff098224 */ /* 0x000fe200078e0a09 */
[----:B------:R-:W-:-:S05]  /*11e90*/  ISETP.GT.U32.AND P0, PT, R0, R37, PT ;  /* 0x000000250000720c */ /* 0x000fca0003f04070 */
[----:B------:R-:W-:Y:S01]  /*11ea0*/  @!P1 IMAD.IADD R39, R39, 0x1, -R0 ;  /* 0x0000000127279824 */ /* 0x000fe200078e0a00 */
[----:B---3--:R-:W-:Y:S02]  /*11eb0*/  IABS R4, R55 ;  /* 0x0000003700047213 */ /* 0x008fe40000000000 */
[----:B------:R-:W-:Y:S02]  /*11ec0*/  ISETP.GE.AND P2, PT, R55, RZ, PT ;  /* 0x000000ff3700720c */ /* 0x000fe40003f46270 */
[----:B------:R-:W3:Y:S01]  /*11ed0*/  LDL.LU R55, [R1+0x11e8] ;  /* 0x0011e80001377983 */ /* 0x000ee20000300800 */
[----:B-----5:R-:W-:Y:S01]  /*11ee0*/  IABS R2, R52 ;  /* 0x0000003400027213 */ /* 0x020fe20000000000 */
[----:B------:R-:W-:-:S04]  /*11ef0*/  IMAD.HI.U32 R40, R49, R4, RZ ;  /* 0x0000000431287227 */ /* 0x000fc800078e00ff */
[----:B------:R-:W-:-:S04]  /*11f00*/  IMAD.HI.U32 R8, R49, R2, RZ ;  /* 0x0000000231087227 */ /* 0x000fc800078e00ff */
[----:B------:R-:W-:Y:S01]  /*11f10*/  IMAD.MOV R40, RZ, RZ, -R40 ;  /* 0x000000ffff287224 */ /* 0x000fe200078e0a28 */
[----:B------:R-:W-:Y:S01]  /*11f20*/  ISETP.GE.AND P5, PT, R52, RZ, PT ;  /* 0x000000ff3400720c */ /* 0x000fe20003fa6270 */
[----:B------:R-:W-:Y:S01]  /*11f30*/  IMAD.MOV R8, RZ, RZ, -R8 ;  /* 0x000000ffff087224 */ /* 0x000fe200078e0a08 */
[----:B------:R-:W5:Y:S01]  /*11f40*/  LDL.LU R52, [R1+0x11ec] ;  /* 0x0011ec0001347983 */ /* 0x000f620000300800 */
[C---:B------:R-:W-:Y:S02]  /*11f50*/  IMAD R4, R0.reuse, R40, R4 ;  /* 0x0000002800047224 */ /* 0x040fe400078e0204 */
[C---:B------:R-:W-:Y:S01]  /*11f60*/  IMAD R2, R0.reuse, R8, R2 ;  /* 0x0000000800027224 */ /* 0x040fe200078e0202 */
[----:B------:R0:W-:Y:S02]  /*11f70*/  STL [R1+0x530], R9 ;  /* 0x0005300901007387 */ /* 0x0001e40000100800 */
[C---:B------:R-:W-:Y:S01]  /*11f80*/  ISETP.GT.U32.AND P6, PT, R0.reuse, R4, PT ;  /* 0x000000040000720c */ /* 0x040fe20003fc4070 */
[----:B------:R-:W-:Y:S01]  /*11f90*/  @!P0 IMAD.IADD R37, R37, 0x1, -R0 ;  /* 0x0000000125258824 */ /* 0x000fe200078e0a00 */
[----:B------:R-:W-:Y:S01]  /*11fa0*/  ISETP.GT.U32.AND P1, PT, R0, R2, PT ;  /* 0x000000020000720c */ /* 0x000fe20003f24070 */
[----:B0-----:R-:W-:-:S04]  /*11fb0*/  IMAD.MOV.U32 R9, RZ, RZ, R39 ;  /* 0x000000ffff097224 */ /* 0x001fc800078e0027 */
[----:B------:R-:W-:-:S05]  /*11fc0*/  @!P4 IMAD.MOV R9, RZ, RZ, -R9 ;  /* 0x000000ffff09c224 */ /* 0x000fca00078e0a09 */
[----:B------:R0:W-:Y:S01]  /*11fd0*/  STL [R1+0x534], R9 ;  /* 0x0005340901007387 */ /* 0x0001e20000100800 */
[----:B------:R-:W-:Y:S02]  /*11fe0*/  @!P6 IMAD.IADD R4, R4, 0x1, -R0 ;  /* 0x000000010404e824 */ /* 0x000fe400078e0a00 */
[----:B0-----:R-:W-:-:S04]  /*11ff0*/  IMAD.MOV.U32 R9, RZ, RZ, R37 ;  /* 0x000000ffff097224 */ /* 0x001fc800078e0025 */
[----:B------:R-:W-:Y:S02]  /*12000*/  @!P3 IMAD.MOV R9, RZ, RZ, -R9 ;  /* 0x000000ffff09b224 */ /* 0x000fe400078e0a09 */
[--C-:B------:R-:W-:Y:S01]  /*12010*/  @!P1 IMAD.IADD R2, R2, 0x1, -R0.reuse ;  /* 0x0000000102029824 */ /* 0x100fe200078e0a00 */
[----:B------:R-:W-:Y:S02]  /*12020*/  ISETP.GT.U32.AND P6, PT, R0, R4, PT ;  /* 0x000000040000720c */ /* 0x000fe40003fc4070 */
[----:B------:R0:W-:Y:S11]  /*12030*/  STL [R1+0x52c], R9 ;  /* 0x00052c0901007387 */ /* 0x0001f60000100800 */
[----:B------:R-:W-:-:S04]  /*12040*/  @!P6 IMAD.IADD R4, R4, 0x1, -R0 ;  /* 0x000000010404e824 */ /* 0x000fc800078e0a00 */
[----:B0-----:R-:W-:-:S04]  /*12050*/  IMAD.MOV.U32 R9, RZ, RZ, R4 ;  /* 0x000000ffff097224 */ /* 0x001fc800078e0004 */
[----:B------:R-:W-:Y:S01]  /*12060*/  @!P2 IMAD.MOV R9, RZ, RZ, -R9 ;  /* 0x000000ffff09a224 */ /* 0x000fe200078e0a09 */
[----:B--2---:R-:W-:-:S05]  /*12070*/  IABS R6, R53 ;  /* 0x0000003500067213 */ /* 0x004fca0000000000 */
[----:B------:R-:W-:Y:S01]  /*12080*/  IMAD.HI.U32 R41, R49, R6, RZ ;  /* 0x0000000631297227 */ /* 0x000fe200078e00ff */
[----:B------:R-:W-:-:S03]  /*12090*/  IABS R38, R44 ;  /* 0x0000002c00267213 */ /* 0x000fc60000000000 */
[----:B------:R-:W-:Y:S01]  /*120a0*/  IMAD.MOV R41, RZ, RZ, -R41 ;  /* 0x000000ffff297224 */ /* 0x000fe200078e0a29 */
[----:B------:R-:W-:Y:S02]  /*120b0*/  ISETP.GE.AND P1, PT, R53, RZ, PT ;  /* 0x000000ff3500720c */ /* 0x000fe40003f26270 */
[----:B------:R-:W2:Y:S01]  /*120c0*/  LDL.LU R53, [R1+0x11f0] ;  /* 0x0011f00001357983 */ /* 0x000ea20000300800 */
[----:B------:R-:W-:Y:S02]  /*120d0*/  IMAD R6, R0, R41, R6 ;  /* 0x0000002900067224 */ /* 0x000fe400078e0206 */
[----:B------:R-:W-:-:S03]  /*120e0*/  IMAD.HI.U32 R8, R49, R38, RZ ;  /* 0x0000002631087227 */ /* 0x000fc600078e00ff */
[----:B------:R-:W-:Y:S01]  /*120f0*/  ISETP.GT.U32.AND P4, PT, R0, R6, PT ;  /* 0x000000060000720c */ /* 0x000fe20003f84070 */
[----:B------:R-:W-:-:S04]  /*12100*/  IMAD.MOV R8, RZ, RZ, -R8 ;  /* 0x000000ffff087224 */ /* 0x000fc800078e0a08 */
[----:B------:R-:W-:-:S05]  /*12110*/  IMAD R38, R0, R8, R38 ;  /* 0x0000000800267224 */ /* 0x000fca00078e0226 */
[----:B------:R-:W-:-:S03]  /*12120*/  ISETP.GT.U32.AND P6, PT, R0, R38, PT ;  /* 0x000000260000720c */ /* 0x000fc60003fc4070 */
[----:B------:R-:W-:Y:S01]  /*12130*/  @!P4 IMAD.IADD R6, R6, 0x1, -R0 ;  /* 0x000000010606c824 */ /* 0x000fe200078e0a00 */
[----:B------:R-:W-:-:S09]  /*12140*/  ISETP.GT.U32.AND P4, PT, R0, R2, PT ;  /* 0x000000020000720c */ /* 0x000fd20003f84070 */
        /* <DEDUP_REMOVED lines=28> */
[----:B------:R-:W-:-:S04]  /*12310*/  IMAD.HI.U32 R39, R49, R40, RZ ;  /* 0x0000002831277227 */ /* 0x000fc800078e00ff */
[----:B------:R-:W-:Y:S02]  /*12320*/  IMAD.MOV R39, RZ, RZ, -R39 ;  /* 0x000000ffff277224 */ /* 0x000fe400078e0a27 */
[----:B------:R-:W-:Y:S01]  /*12330*/  @!P6 IMAD.IADD R5, R5, 0x1, -R0 ;  /* 0x000000010505e824 */ /* 0x000fe200078e0a00 */
[C---:B------:R-:W-:Y:S01]  /*12340*/  ISETP.GT.U32.AND P6, PT, R0.reuse, R41, PT ;  /* 0x000000290000720c */ /* 0x040fe20003fc4070 */
[----:B0-----:R-:W-:Y:S02]  /*12350*/  IMAD.MOV.U32 R9, RZ, RZ, R2 ;  /* 0x000000ffff097224 */ /* 0x001fe400078e0002 */
[----:B------:R-:W-:Y:S02]  /*12360*/  IMAD R39, R0, R39, R40 ;  /* 0x0000002700277224 */ /* 0x000fe400078e0228 */
[----:B------:R-:W-:Y:S01]  /*12370*/  @!P0 IMAD.IADD R6, R6, 0x1, -R0 ;  /* 0x0000000106068824 */ /* 0x000fe200078e0a00 */
[----:B------:R-:W-:Y:S01]  /*12380*/  ISETP.GE.AND P0, PT, R46, RZ, PT ;  /* 0x000000ff2e00720c */ /* 0x000fe20003f06270 */
[----:B------:R-:W-:Y:S01]  /*12390*/  @!P5 IMAD.MOV R9, RZ, RZ, -R9 ;  /* 0x000000ffff09d224 */ /* 0x000fe200078e0a09 */
[----:B---3--:R-:W-:Y:S01]  /*123a0*/  IABS R4, R55 ;  /* 0x0000003700047213 */ /* 0x008fe20000000000 */
[----:B------:R-:W-:Y:S01]  /*123b0*/  @!P1 IMAD.MOV R6, RZ, RZ, -R6 ;  /* 0x000000ffff069224 */ /* 0x000fe200078e0a06 */
[----:B------:R-:W-:-:S03]  /*123c0*/  ISETP.GT.U32.AND P2, PT, R0, R39, PT ;  /* 0x000000270000720c */ /* 0x000fc60003f44070 */
[----:B------:R-:W-:Y:S01]  /*123d0*/  IMAD.HI.U32 R40, R49, R4, RZ ;  /* 0x0000000431287227 */ /* 0x000fe200078e00ff */
[----:B------:R-:W-:Y:S03]  /*123e0*/  STL [R1+0x524], R9 ;  /* 0x0005240901007387 */ /* 0x000fe60000100800 */
[----:B------:R-:W-:Y:S01]  /*123f0*/  IMAD.MOV R40, RZ, RZ, -R40 ;  /* 0x000000ffff287224 */ /* 0x000fe200078e0a28 */
[----:B------:R0:W-:Y:S01]  /*12400*/  STL [R1+0x520], R6 ;  /* 0x0005200601007387 */ /* 0x0001e20000100800 */
[----:B------:R-:W-:Y:S02]  /*12410*/  @!P6 IMAD.IADD R41, R41, 0x1, -R0 ;  /* 0x000000012929e824 */ /* 0x000fe400078e0a00 */
[C---:B------:R-:W-:Y:S01]  /*12420*/  IMAD R4, R0.reuse, R40, R4 ;  /* 0x0000002800047224 */ /* 0x040fe200078e0204 */
[C---:B------:R-:W-:Y:S02]  /*12430*/  ISETP.GT.U32.AND P1, PT, R0.reuse, R8, PT ;  /* 0x000000080000720c */ /* 0x040fe40003f24070 */
[----:B------:R-:W-:Y:S01]  /*12440*/  ISETP.GT.U32.AND P6, PT, R0, R41, PT ;  /* 0x000000290000720c */ /* 0x000fe20003fc4070 */
[----:B0-----:R-:W-:-:S04]  /*12450*/  IMAD.MOV.U32 R6, RZ, RZ, R5 ;  /* 0x000000ffff067224 */ /* 0x001fc800078e0005 */
[----:B------:R-:W-:Y:S01]  /*12460*/  @!P0 IMAD.MOV R6, RZ, RZ, -R6 ;  /* 0x000000ffff068224 */ /* 0x000fe200078e0a06 */
[C---:B------:R-:W-:Y:S01]  /*12470*/  ISETP.GT.U32.AND P0, PT, R0.reuse, R4, PT ;  /* 0x000000040000720c */ /* 0x040fe20003f04070 */
[----:B------:R-:W-:Y:S01]  /*12480*/  IMAD.MOV.U32 R9, RZ, RZ, R38 ;  /* 0x000000ffff097224 */ /* 0x000fe200078e0026 */
[----:B-----5:R-:W-:Y:S01]  /*12490*/  IABS R7, R52 ;  /* 0x0000003400077213 */ /* 0x020fe20000000000 */
[--C-:B------:R-:W-:Y:S02]  /*124a0*/  @!P2 IMAD.IADD R39, R39, 0x1, -R0.reuse ;  /* 0x000000012727a824 */ /* 0x100fe400078e0a00 */
[----:B------:R-:W-:Y:S01]  /*124b0*/  @!P3 IMAD.MOV R9, RZ, RZ, -R9 ;  /* 0x000000ffff09b224 */ /* 0x000fe200078e0a09 */
[----:B------:R0:W-:Y:S01]  /*124c0*/  STL [R1+0x51c], R6 ;  /* 0x00051c0601007387 */ /* 0x0001e20000100800 */
[----:B------:R-:W-:Y:S01]  /*124d0*/  IMAD.HI.U32 R37, R49, R7, RZ ;  /* 0x0000000731257227 */ /* 0x000fe200078e00ff */
[----:B------:R-:W-:Y:S02]  /*124e0*/  ISETP.GT.U32.AND P5, PT, R0, R39, PT ;  /* 0x000000270000720c */ /* 0x000fe40003fa4070 */
[----:B------:R1:W-:Y:S01]  /*124f0*/  STL [R1+0x518], R9 ;  /* 0x0005180901007387 */ /* 0x0003e20000100800 */
[--C-:B------:R-:W-:Y:S01]  /*12500*/  @!P1 IMAD.IADD R8, R8, 0x1, -R0.reuse ;  /* 0x0000000108089824 */ /* 0x100fe200078e0a00 */
[----:B------:R-:W-:Y:S01]  /*12510*/  ISETP.GE.AND P1, PT, R55, RZ, PT ;  /* 0x000000ff3700720c */ /* 0x000fe20003f26270 */
[--C-:B------:R-:W-:Y:S01]  /*12520*/  @!P6 IMAD.IADD R41, R41, 0x1, -R0.reuse ;  /* 0x000000012929e824 */ /* 0x100fe200078e0a00 */
[----:B------:R-:W3:Y:S01]  /*12530*/  LDL.LU R55, [R1+0x11fc] ;  /* 0x0011fc0001377983 */ /* 0x000ee20000300800 */
[----:B------:R-:W-:Y:S01]  /*12540*/  IMAD.MOV R2, RZ, RZ, -R37 ;  /* 0x000000ffff027224 */ /* 0x000fe200078e0a25 */
[----:B------:R-:W-:Y:S01]  /*12550*/  ISETP.GE.AND P6, PT, R52, RZ, PT ;  /* 0x000000ff3400720c */ /* 0x000fe20003fc6270 */
[----:B------:R-:W-:Y:S01]  /*12560*/  @!P0 IMAD.IADD R4, R4, 0x1, -R0 ;  /* 0x0000000104048824 */ /* 0x000fe200078e0a00 */
[----:B------:R-:W5:Y:S01]  /*12570*/  LDL.LU R52, [R1+0x1200] ;  /* 0x0012000001347983 */ /* 0x000f620000300800 */
[----:B0-----:R-:W-:-:S02]  /*12580*/  IMAD R6, R0, R2, R7 ;  /* 0x0000000200067224 */ /* 0x001fc400078e0207 */
[----:B------:R-:W-:Y:S01]  /*12590*/  @!P5 IMAD.IADD R39, R39, 0x1, -R0 ;  /* 0x000000012727d824 */ /* 0x000fe200078e0a00 */
[----:B------:R-:W-:Y:S02]  /*125a0*/  ISETP.GE.AND P2, PT, R45, RZ, PT ;  /* 0x000000ff2d00720c */ /* 0x000fe40003f46270 */
[----:B------:R-:W-:Y:S01]  /*125b0*/  ISETP.GT.U32.AND P5, PT, R0, R6, PT ;  /* 0x000000060000720c */ /* 0x000fe20003fa4070 */
[----:B-1----:R-:W-:Y:S01]  /*125c0*/  IMAD.MOV.U32 R9, RZ, RZ, R39 ;  /* 0x000000ffff097224 */ /* 0x002fe200078e0027 */
[----:B------:R-:W-:Y:S01]  /*125d0*/  ISETP.GE.AND P3, PT, R43, RZ, PT ;  /* 0x000000ff2b00720c */ /* 0x000fe20003f66270 */
[----:B------:R-:W-:-:S08]  /*125e0*/  IMAD.MOV.U32 R10, RZ, RZ, R8 ;  /* 0x000000ffff0a7224 */ /* 0x000fd000078e0008 */
[----:B------:R-:W-:Y:S02]  /*125f0*/  @!P2 IMAD.MOV R9, RZ, RZ, -R9 ;  /* 0x000000ffff09a224 */ /* 0x000fe400078e0a09 */
[----:B------:R-:W-:Y:S01]  /*12600*/  @!P5 IMAD.IADD R6, R6, 0x1, -R0 ;  /* 0x000000010606d824 */ /* 0x000fe200078e0a00 */
[----:B------:R-:W-:Y:S01]  /*12610*/  ISETP.GT.U32.AND P5, PT, R0, R4, PT ;  /* 0x000000040000720c */ /* 0x000fe20003fa4070 */
[----:B------:R-:W-:-:S12]  /*12620*/  @!P4 IMAD.MOV R10, RZ, RZ, -R10 ;  /* 0x000000ffff0ac224 */ /* 0x000fd800078e0a0a */
[----:B------:R-:W-:Y:S01]  /*12630*/  @!P5 IMAD.IADD R4, R4, 0x1, -R0 ;  /* 0x000000010404d824 */ /* 0x000fe200078e0a00 */
        /* <DEDUP_REMOVED lines=10> */
[----:B------:R-:W2:Y:S01]  /*126e0*/  LDL.LU R45, [R1+0x1210] ;  /* 0x00121000012d7983 */ /* 0x000ea20000300800 */
[----:B0-----:R-:W-:-:S04]  /*126f0*/  IMAD.MOV.U32 R9, RZ, RZ, R4 ;  /* 0x000000ffff097224 */ /* 0x001fc800078e0004 */
[----:B------:R-:W-:-:S05]  /*12700*/  @!P1 IMAD.MOV R9, RZ, RZ, -R9 ;  /* 0x000000ffff099224 */ /* 0x000fca00078e0a09 */
[----:B------:R0:W-:Y:S01]  /*12710*/  STL [R1+0x508], R9 ;  /* 0x0005080901007387 */ /* 0x0001e20000100800 */
[----:B----4-:R-:W-:Y:S02]  /*12720*/  IABS R37, R54 ;  /* 0x0000003600257213 */ /* 0x010fe40000000000 */
[----:B------:R-:W-:Y:S02]  /*12730*/  ISETP.GE.AND P5, PT, R54, RZ, PT ;  /* 0x000000ff3600720c */ /* 0x000fe40003fa6270 */
[----:B------:R-:W4:Y:S01]  /*12740*/  LDL.LU R54, [R1+0x1214] ;  /* 0x0012140001367983 */ /* 0x000f220000300800 */
[----:B------:R-:W-:-:S04]  /*12750*/  IMAD.MOV.U32 R7, RZ, RZ, R5 ;  /* 0x000000ffff077224 */ /* 0x000fc800078e0005 */
[----:B------:R-:W-:-:S04]  /*12760*/  IMAD.HI.U32 R5, R49, R7, RZ ;  /* 0x0000000731057227 */ /* 0x000fc800078e00ff */
[----:B------:R-:W-:-:S04]  /*12770*/  IMAD.MOV R5, RZ, RZ, -R5 ;  /* 0x000000ffff057224 */ /* 0x000fc800078e0a05 */
[----:B------:R-:W-:-:S05]  /*12780*/  IMAD R7, R0, R5, R7 ;  /* 0x0000000500077224 */ /* 0x000fca00078e0207 */
[C---:B------:R-:W-:Y:S02]  /*12790*/  ISETP.GT.U32.AND P4, PT, R0.reuse, R7, PT ;  /* 0x000000070000720c */ /* 0x040fe40003f84070 */
[----:B------:R-:W-:Y:S02]  /*127a0*/  IABS R2, R44 ;  /* 0x0000002c00027213 */ /* 0x000fe40000000000 */
[----:B------:R-:W-:-:S03]  /*127b0*/  ISETP.GT.U32.AND P2, PT, R0, R6, PT ;  /* 0x000000060000720c */ /* 0x000fc60003f44070 */
[----:B------:R-:W-:-:S06]  /*127c0*/  IMAD.HI.U32 R5, R49, R2, RZ ;  /* 0x0000000231057227 */ /* 0x000fcc00078e00ff */
[----:B------:R-:W-:Y:S02]  /*127d0*/  @!P4 IMAD.IADD R7, R7, 0x1, -R0 ;  /* 0x000000010707c824 */ /* 0x000fe400078e0a00 */
[----:B------:R-:W-:-:S03]  /*127e0*/  IMAD.HI.U32 R8, R49, R37, RZ ;  /* 0x0000002531087227 */ /* 0x000fc600078e00ff */
[C---:B------:R-:W-:Y:S01]  /*127f0*/  ISETP.GT.U32.AND P1, PT, R0.reuse, R7, PT ;  /* 0x000000070000720c */ /* 0x040fe20003f24070 */
[----:B------:R-:W-:Y:S02]  /*12800*/  IMAD.MOV R5, RZ, RZ, -R5 ;  /* 0x000000ffff057224 */ /* 0x000fe400078e0a05 */
[----:B------:R-:W-:Y:S02]  /*12810*/  IMAD.MOV R8, RZ, RZ, -R8 ;  /* 0x000000ffff087224 */ /* 0x000fe400078e0a08 */
[----:B------:R-:W-:Y:S02]  /*12820*/  IMAD R39, R0, R5, R2 ;  /* 0x0000000500277224 */ /* 0x000fe400078e0202 */
[----:B------:R-:W-:Y:S01]  /*12830*/  @!P2 IMAD.IADD R6, R6, 0x1, -R0 ;  /* 0x000000010606a824 */ /* 0x000fe200078e0a00 */
[----:B------:R-:W-:Y:S01]  /*12840*/  ISETP.GE.AND P3, PT, R44, RZ, PT ;  /* 0x000000ff2c00720c */ /* 0x000fe20003f66270 */
[C---:B------:R-:W-:Y:S01]  /*12850*/  IMAD R37, R0.reuse, R8, R37 ;  /* 0x0000000800257224 */ /* 0x040fe200078e0225 */
[----:B------:R-:W4:Y:S01]  /*12860*/  LDL.LU R44, [R1+0x1218] ;  /* 0x00121800012c7983 */ /* 0x000f220000300800 */
[----:B------:R-:W-:Y:S01]  /*12870*/  @!P6 IMAD.MOV R6, RZ, RZ, -R6 ;  /* 0x000000ffff06e224 */ /* 0x000fe200078e0a06 */
[C---:B------:R-:W-:Y:S01]  /*12880*/  ISETP.GT.U32.AND P6, PT, R0.reuse, R39, PT ;  /* 0x000000270000720c */ /* 0x040fe20003fc4070 */
[----:B------:R-:W-:Y:S01]  /*12890*/  @!P1 IMAD.IADD R7, R7, 0x1, -R0 ;  /* 0x0000000107079824 */ /* 0x000fe200078e0a00 */
[----:B------:R-:W-:-:S02]  /*128a0*/  ISETP.GT.U32.AND P1, PT, R0, R37, PT ;  /* 0x000000250000720c */ /* 0x000fc40003f24070 */
[----:B------:R-:W-:Y:S09]  /*128b0*/  STL [R1+0x504], R6 ;  /* 0x0005040601007387 */ /* 0x000ff20000100800 */
[--C-:B------:R-:W-:Y:S02]  /*128c0*/  @!P6 IMAD.IADD R39, R39, 0x1, -R0.reuse ;  /* 0x000000012727e824 */ /* 0x100fe400078e0a00 */
[----:B------:R-:W-:-:S03]  /*128d0*/  @!P1 IMAD.IADD R37, R37, 0x1, -R0 ;  /* 0x0000000125259824 */ /* 0x000fc600078e0a00 */
[----:B------:R-:W-:Y:S01]  /*128e0*/  ISETP.GT.U32.AND P1, PT, R0, R39, PT ;  /* 0x000000270000720c */ /* 0x000fe20003f24070 */
[----:B0-----:R-:W-:-:S04]  /*128f0*/  IMAD.MOV.U32 R9, RZ, RZ, R7 ;  /* 0x000000ffff097224 */ /* 0x001fc800078e0007 */
[----:B------:R-:W-:Y:S01]  /*12900*/  @!P0 IMAD.MOV R9, RZ, RZ, -R9 ;  /* 0x000000ffff098224 */ /* 0x000fe200078e0a09 */
[----:B---3--:R-:W-:-:S05]  /*12910*/  IABS R4, R55 ;  /* 0x0000003700047213 */ /* 0x008fca0000000000 */
[----:B------:R-:W-:Y:S01]  /*12920*/  IMAD.HI.U32 R41, R49, R4, RZ ;  /* 0x0000000431297227 */ /* 0x000fe200078e00ff */
[----:B-----5:R-:W-:Y:S02]  /*12930*/  IABS R2, R52 ;  /* 0x0000003400027213 */ /* 0x020fe40000000000 */
[----:B------:R-:W-:Y:S02]  /*12940*/  ISETP.GE.AND P2, PT, R55, RZ, PT ;  /* 0x000000ff3700720c */ /* 0x000fe40003f46270 */
[----:B------:R-:W3:Y:S01]  /*12950*/  LDL.LU R55, [R1+0x121c] ;  /* 0x00121c0001377983 */ /* 0x000ee20000300800 */
[----:B------:R-:W-:Y:S01]  /*12960*/  IMAD.HI.U32 R8, R49, R2, RZ ;  /* 0x0000000231087227 */ /* 0x000fe200078e00ff */
[----:B------:R-:W-:Y:S02]  /*12970*/  ISETP.GE.AND P4, PT, R52, RZ, PT ;  /* 0x000000ff3400720c */ /* 0x000fe40003f86270 */
[----:B------:R-:W5:Y:S01]  /*12980*/  LDL.LU R52, [R1+0x1220] ;  /* 0x0012200001347983 */ /* 0x000f620000300800 */
[----:B------:R-:W-:Y:S01]  /*12990*/  IMAD.MOV R8, RZ, RZ, -R8 ;  /* 0x000000ffff087224 */ /* 0x000fe200078e0a08 */
[----:B------:R-:W-:Y:S01]  /*129a0*/  ISETP.GT.U32.AND P0, PT, R0, R37, PT ;  /* 0x000000250000720c */ /* 0x000fe20003f04070 */
[----:B------:R-:W-:-:S02]  /*129b0*/  @!P1 IMAD.IADD R39, R39, 0x1, -R0 ;  /* 0x0000000127279824 */ /* 0x000fc400078e0a00 */
[C---:B------:R-:W-:Y:S01]  /*129c0*/  IMAD R2, R0.reuse, R8, R2 ;  /* 0x0000000800027224 */ /* 0x040fe200078e0202 */
[----:B------:R0:W-:Y:S04]  /*129d0*/  STL [R1+0x4f8], R9 ;  /* 0x0004f80901007387 */ /* 0x0001e80000100800 */
[----:B------:R-:W-:Y:S01]  /*129e0*/  ISETP.GT.U32.AND P1, PT, R0, R2, PT ;  /* 0x000000020000720c */ /* 0x000fe20003f24070 */
[----:B0-----:R-:W-:-:S04]  /*129f0*/  IMAD.MOV.U32 R9, RZ, RZ, R39 ;  /* 0x000000ffff097224 */ /* 0x001fc800078e0027 */
[----:B------:R-:W-:Y:S02]  /*12a00*/  @!P0 IMAD.IADD R37, R37, 0x1, -R0 ;  /* 0x0000000125258824 */ /* 0x000fe400078e0a00 */
[----:B------:R-:W-:-:S05]  /*12a10*/  @!P3 IMAD.MOV R9, RZ, RZ, -R9 ;  /* 0x000000ffff09b224 */ /* 0x000fca00078e0a09 */
[----:B------:R0:W-:Y:S01]  /*12a20*/  STL [R1+0x500], R9 ;  /* 0x0005000901007387 */ /* 0x0001e20000100800 */
[----:B------:R-:W-:Y:S02]  /*12a30*/  @!P1 IMAD.IADD R2, R2, 0x1, -R0 ;  /* 0x0000000102029824 */ /* 0x000fe400078e0a00 */
[----:B0-----:R-:W-:-:S04]  /*12a40*/  IMAD.MOV.U32 R9, RZ, RZ, R37 ;  /* 0x000000ffff097224 */ /* 0x001fc800078e0025 */
[----:B------:R-:W-:-:S05]  /*12a50*/  @!P5 IMAD.MOV R9, RZ, RZ, -R9 ;  /* 0x000000ffff09d224 */ /* 0x000fca00078e0a09 */
[----:B------:R0:W-:Y:S01]  /*12a60*/  STL [R1+0x4f4], R9 ;  /* 0x0004f40901007387 */ /* 0x0001e20000100800 */
[----:B--2---:R-:W-:-:S05]  /*12a70*/  IABS R40, R53 ;  /* 0x0000003500287213 */ /* 0x004fca0000000000 */
[----:B------:R-:W-:Y:S02]  /*12a80*/  IMAD.MOV.U32 R6, RZ, RZ, R40 ;  /* 0x000000ffff067224 */ /* 0x000fe400078e0028 */
[----:B------:R-:W-:-:S04]  /*12a90*/  IMAD.MOV R40, RZ, RZ, -R41 ;  /* 0x000000ffff287224 */ /* 0x000fc800078e0a29 */
[----:B------:R-:W-:-:S05]  /*12aa0*/  IMAD R4, R0, R40, R4 ;  /* 0x0000002800047224 */ /* 0x000fca00078e0204 */
[----:B------:R-:W-:Y:S01]  /*12ab0*/  ISETP.GT.U32.AND P6, PT, R0, R4, PT ;  /* 0x000000040000720c */ /* 0x000fe20003fc4070 */
[----:B------:R-:W-:Y:S01]  /*12ac0*/  IMAD.HI.U32 R41, R49, R6, RZ ;  /* 0x0000000631297227 */ /* 0x000fe200078e00ff */
[----:B------:R-:W-:-:S03]  /*12ad0*/  IABS R38, R43 ;  /* 0x0000002b00267213 */ /* 0x000fc60000000000 */
[----:B------:R-:W-:Y:S02]  /*12ae0*/  IMAD.MOV R41, RZ, RZ, -R41 ;  /* 0x000000ffff297224 */ /* 0x000fe400078e0a29 */
[----:B------:R-:W-:-:S06]  /*12af0*/  IMAD.HI.U32 R8, R49, R38, RZ ;  /* 0x0000002631087227 */ /* 0x000fcc00078e00ff */
[----:B------:R-:W-:Y:S02]  /*12b00*/  @!P6 IMAD.IADD R4, R4, 0x1, -R0 ;  /* 0x000000010404e824 */ /* 0x000fe400078e0a00 */
[----:B------:R-:W-:-:S03]  /*12b10*/  IMAD R6, R0, R41, R6 ;  /* 0x0000002900067224 */ /* 0x000fc600078e0206 */
[C---:B------:R-:W-:Y:S01]  /*12b20*/  ISETP.GT.U32.AND P6, PT, R0.reuse, R4, PT ;  /* 0x000000040000720c */ /* 0x040fe20003fc4070 */
[----:B------:R-:W-:Y:S01]  /*12b30*/  IMAD.MOV R8, RZ, RZ, -R8 ;  /* 0x000000ffff087224 */ /* 0x000fe200078e0a08 */
[----:B------:R-:W-:-:S03]  /*12b40*/  ISETP.GT.U32.AND P3, PT, R0, R6, PT ;  /* 0x000000060000720c */ /* 0x000fc60003f64070 */
[----:B------:R-:W-:Y:S01]  /*12b50*/  IMAD R38, R0, R8, R38 ;  /* 0x0000000800267224 */ /* 0x000fe200078e0226 */
[----:B------:R-:W-:Y:S02]  /*12b60*/  ISETP.GE.AND P1, PT, R53, RZ, PT ;  /* 0x000000ff3500720c */ /* 0x000fe40003f26270 */
[----:B------:R-:W2:Y:S05]  /*12b70*/  LDL.LU R53, [R1+0x1224] ;  /* 0x0012240001357983 */ /* 0x000eaa0000300800 */
[--C-:B------:R-:W-:Y:S01]  /*12b80*/  @!P6 IMAD.IADD R4, R4, 0x1, -R0.reuse ;  /* 0x000000010404e824 */ /* 0x100fe200078e0a00 */
[----:B------:R-:W-:Y:S01]  /*12b90*/  ISETP.GT.U32.AND P6, PT, R0, R38, PT ;  /* 0x000000260000720c */ /* 0x000fe20003fc4070 */
[----:B------:R-:W-:Y:S01]  /*12ba0*/  @!P3 IMAD.IADD R6, R6, 0x1, -R0 ;  /* 0x000000010606b824 */ /* 0x000fe200078e0a00 */
[----:B------:R-:W-:-:S11]  /*12bb0*/  ISETP.GT.U32.AND P3, PT, R0, R2, PT ;  /* 0x000000020000720c */ /* 0x000fd60003f64070 */
[--C-:B------:R-:W-:Y:S02]  /*12bc0*/  @!P6 IMAD.IADD R38, R38, 0x1, -R0.reuse ;  /* 0x000000012626e824 */ /* 0x100fe400078e0a00 */
[----:B------:R-:W-:Y:S01]  /*12bd0*/  @!P3 IMAD.IADD R2, R2, 0x1, -R0 ;  /* 0x000000010202b824 */ /* 0x000fe200078e0a00 */
[----:B----4-:R-:W-:-:S05]  /*12be0*/  IABS R8, R54 ;  /* 0x0000003600087213 */ /* 0x010fca0000000000 */
[----:B------:R-:W-:-:S04]  /*12bf0*/  IMAD.HI.U32 R42, R49, R8, RZ ;  /* 0x00000008312a7227 */ /* 0x000fc800078e00ff */
[----:B------:R-:W-:-:S04]  /*12c00*/  IMAD.MOV R42, RZ, RZ, -R42 ;  /* 0x000000ffff2a7224 */ /* 0x000fc800078e0a2a */
[C---:B------:R-:W-:Y:S01]  /*12c10*/  IMAD R42, R0.reuse, R42, R8 ;  /* 0x0000002a002a7224 */ /* 0x040fe200078e0208 */
[----:B------:R-:W-:-:S04]  /*12c20*/  ISETP.GT.U32.AND P5, PT, R0, R38, PT ;  /* 0x000000260000720c */ /* 0x000fc80003fa4070 */
[----:B------:R-:W-:Y:S01]  /*12c30*/  ISETP.GT.U32.AND P3, PT, R0, R42, PT ;  /* 0x0000002a0000720c */ /* 0x000fe20003f64070 */
[----:B------:R-:W-:-:S04]  /*12c40*/  IMAD.MOV.U32 R8, RZ, RZ, R4 ;  /* 0x000000ffff087224 */ /* 0x000fc800078e0004 */
[----:B------:R-:W-:-:S04]  /*12c50*/  @!P2 IMAD.MOV R8, RZ, RZ, -R8 ;  /* 0x000000ffff08a224 */ /* 0x000fc800078e0a08 */
[--C-:B------:R-:W-:Y:S01]  /*12c60*/  @!P5 IMAD.IADD R38, R38, 0x1, -R0.reuse ;  /* 0x000000012626d824 */ /* 0x100fe200078e0a00 */
[----:B------:R-:W-:Y:S01]  /*12c70*/  STL [R1+0x4f0], R8 ;  /* 0x0004f00801007387 */ /* 0x000fe20000100800 */
[----:B------:R-:W-:Y:S02]  /*12c80*/  ISETP.GE.AND P5, PT, R43, RZ, PT ;  /* 0x000000ff2b00720c */ /* 0x000fe40003fa6270 */
[----:B------:R-:W-:Y:S01]  /*12c90*/  @!P3 IMAD.IADD R42, R42, 0x1, -R0 ;  /* 0x000000012a2ab824 */ /* 0x000fe200078e0a00 */
[----:B------:R-:W4:Y:S01]  /*12ca0*/  LDL.LU R43, [R1+0x1228] ;  /* 0x00122800012b7983 */ /* 0x000f220000300800 */
[----:B------:R-:W-:-:S03]  /*12cb0*/  ISETP.GE.AND P3, PT, R54, RZ, PT ;  /* 0x000000ff3600720c */ /* 0x000fc60003f66270 */
        /* <DEDUP_REMOVED lines=10> */
[C---:B------:R-:W-:Y:S01]  /*12d60*/  ISETP.GT.U32.AND P0, PT, R0.reuse, R6, PT ;  /* 0x000000060000720c */ /* 0x040fe20003f04070 */
[----:B------:R-:W-:Y:S02]  /*12d70*/  IMAD.MOV R39, RZ, RZ, -R39 ;  /* 0x000000ffff277224 */ /* 0x000fe400078e0a27 */
[----:B------:R-:W-:Y:S01]  /*12d80*/  IMAD.HI.U32 R41, R49, R7, RZ ;  /* 0x0000000731297227 */ /* 0x000fe200078e00ff */
[----:B------:R-:W-:-:S03]  /*12d90*/  ISETP.GT.U32.AND P6, PT, R0, R5, PT ;  /* 0x000000050000720c */ /* 0x000fc60003fc4070 */
[----:B------:R-:W-:Y:S02]  /*12da0*/  IMAD R39, R0, R39, R40 ;  /* 0x0000002700277224 */ /* 0x000fe400078e0228 */
[----:B------:R-:W-:-:S03]  /*12db0*/  IMAD.MOV R41, RZ, RZ, -R41 ;  /* 0x000000ffff297224 */ /* 0x000fc600078e0a29 */
[----:B------:R-:W-:Y:S01]  /*12dc0*/  ISETP.GT.U32.AND P2, PT, R0, R39, PT ;  /* 0x000000270000720c */ /* 0x000fe20003f44070 */
[----:B------:R-:W-:Y:S01]  /*12dd0*/  @!P0 IMAD.IADD R6, R6, 0x1, -R0 ;  /* 0x0000000106068824 */ /* 0x000fe200078e0a00 */
[----:B------:R-:W-:Y:S01]  /*12de0*/  ISETP.GE.AND P0, PT, R46, RZ, PT ;  /* 0x000000ff2e00720c */ /* 0x000fe20003f06270 */
[----:B0-----:R-:W-:Y:S02]  /*12df0*/  IMAD.MOV.U32 R9, RZ, RZ, R2 ;  /* 0x000000ffff097224 */ /* 0x001fe400078e0002 */
[C---:B------:R-:W-:Y:S02]  /*12e00*/  IMAD R7, R0.reuse, R41, R7 ;  /* 0x0000002900077224 */ /* 0x040fe400078e0207 */
[----:B------:R-:W-:Y:S02]  /*12e10*/  @!P4 IMAD.MOV R9, RZ, RZ, -R9 ;  /* 0x000000ffff09c224 */ /* 0x000fe400078e0a09 */
[----:B------:R-:W-:Y:S01]  /*12e20*/  @!P1 IMAD.MOV R6, RZ, RZ, -R6 ;  /* 0x000000ffff069224 */ /* 0x000fe200078e0a06 */
[C---:B------:R-:W-:Y:S01]  /*12e30*/  ISETP.GT.U32.AND P1, PT, R0.reuse, R42, PT ;  /* 0x0000002a0000720c */ /* 0x040fe20003f24070 */
[--C-:B------:R-:W-:Y:S01]  /*12e40*/  @!P6 IMAD.IADD R5, R5, 0x1, -R0.reuse ;  /* 0x000000010505e824 */ /* 0x100fe200078e0a00 */
[----:B------:R-:W-:Y:S01]  /*12e50*/  ISETP.GT.U32.AND P6, PT, R0, R7, PT ;  /* 0x000000070000720c */ /* 0x000fe20003fc4070 */
[----:B------:R0:W-:Y:S01]  /*12e60*/  STL [R1+0x4e8], R9 ;  /* 0x0004e80901007387 */ /* 0x0001e20000100800 */
[----:B------:R-:W-:-:S02]  /*12e70*/  @!P2 IMAD.IADD R39, R39, 0x1, -R0 ;  /* 0x000000012727a824 */ /* 0x000fc400078e0a00 */
[----:B------:R-:W-:Y:S02]  /*12e80*/  @!P0 IMAD.MOV R5, RZ, RZ, -R5 ;  /* 0x000000ffff058224 */ /* 0x000fe400078e0a05 */
[----:B0-----:R-:W-:Y:S01]  /*12e90*/  IMAD.MOV.U32 R9, RZ, RZ, R38 ;  /* 0x000000ffff097224 */ /* 0x001fe200078e0026 */
[----:B---3--:R-:W-:-:S03]  /*12ea0*/  IABS R37, R55 ;  /* 0x0000003700257213 */ /* 0x008fc60000000000 */
[----:B------:R-:W-:Y:S01]  /*12eb0*/  @!P5 IMAD.MOV R9, RZ, RZ, -R9 ;  /* 0x000000ffff09d224 */ /* 0x000fe200078e0a09 */
[----:B-----5:R-:W-:Y:S01]  /*12ec0*/  IABS R4, R52 ;  /* 0x0000003400047213 */ /* 0x020fe20000000000 */
[C---:B------:R-:W-:Y:S01]  /*12ed0*/  IMAD.HI.U32 R40, R49.reuse, R37, RZ ;  /* 0x0000002531287227 */ /* 0x040fe200078e00ff */
[----:B------:R-:W-:Y:S01]  /*12ee0*/  ISETP.GT.U32.AND P4, PT, R0, R39, PT ;  /* 0x000000270000720c */ /* 0x000fe20003f84070 */
[----:B------:R0:W-:Y:S02]  /*12ef0*/  STL [R1+0x4e4], R6 ;  /* 0x0004e40601007387 */ /* 0x0001e40000100800 */
[----:B------:R-:W-:Y:S02]  /*12f00*/  IMAD.MOV R40, RZ, RZ, -R40 ;  /* 0x000000ffff287224 */ /* 0x000fe400078e0a28 */
[----:B------:R-:W-:Y:S01]  /*12f10*/  IMAD.HI.U32 R8, R49, R4, RZ ;  /* 0x0000000431087227 */ /* 0x000fe200078e00ff */
[----:B------:R-:W-:Y:S03]  /*12f20*/  STL [R1+0x4e0], R5 ;  /* 0x0004e00501007387 */ /* 0x000fe60000100800 */
[--C-:B------:R-:W-:Y:S01]  /*12f30*/  @!P1 IMAD.IADD R42, R42, 0x1, -R0.reuse ;  /* 0x000000012a2a9824 */ /* 0x100fe200078e0a00 */
[----:B------:R1:W-:Y:S01]  /*12f40*/  STL [R1+0x4dc], R9 ;  /* 0x0004dc0901007387 */ /* 0x0003e20000100800 */
[----:B------:R-:W-:Y:S01]  /*12f50*/  @!P6 IMAD.IADD R7, R7, 0x1, -R0 ;  /* 0x000000010707e824 */ /* 0x000fe200078e0a00 */
[----:B------:R-:W-:Y:S01]  /*12f60*/  ISETP.GE.AND P1, PT, R55, RZ, PT ;  /* 0x000000ff3700720c */ /* 0x000fe20003f26270 */
[C---:B------:R-:W-:Y:S01]  /*12f70*/  IMAD R37, R0.reuse, R40, R37 ;  /* 0x0000002800257224 */ /* 0x040fe200078e0225 */
[----:B------:R-:W3:Y:S01]  /*12f80*/  LDL.LU R55, [R1+0x1230] ;  /* 0x0012300001377983 */ /* 0x000ee20000300800 */
[----:B------:R-:W-:Y:S01]  /*12f90*/  IMAD.MOV R2, RZ, RZ, -R8 ;  /* 0x000000ffff027224 */ /* 0x000fe200078e0a08 */
[----:B------:R-:W-:-:S02]  /*12fa0*/  ISETP.GT.U32.AND P6, PT, R0, R7, PT ;  /* 0x000000070000720c */ /* 0x000fc40003fc4070 */
[C---:B------:R-:W-:Y:S01]  /*12fb0*/  ISETP.GT.U32.AND P0, PT, R0.reuse, R37, PT ;  /* 0x000000250000720c */ /* 0x040fe20003f04070 */
[C---:B0-----:R-:W-:Y:S02]  /*12fc0*/  IMAD R6, R0.reuse, R2, R4 ;  /* 0x0000000200067224 */ /* 0x041fe400078e0204 */
[----:B------:R-:W-:Y:S01]  /*12fd0*/  @!P4 IMAD.IADD R39, R39, 0x1, -R0 ;  /* 0x000000012727c824 */ /* 0x000fe200078e0a00 */
[----:B------:R-:W-:Y:S02]  /*12fe0*/  ISETP.GE.AND P2, PT, R45, RZ, PT ;  /* 0x000000ff2d00720c */ /* 0x000fe40003f46270 */
[----:B------:R-:W-:Y:S01]  /*12ff0*/  ISETP.GT.U32.AND P4, PT, R0, R6, PT ;  /* 0x000000060000720c */ /* 0x000fe20003f84070 */
[----:B-1----:R-:W-:-:S04]  /*13000*/  IMAD.MOV.U32 R9, RZ, RZ, R39 ;  /* 0x000000ffff097224 */ /* 0x002fc800078e0027 */
[--C-:B------:R-:W-:Y:S01]  /*13010*/  @!P6 IMAD.IADD R7, R7, 0x1, -R0.reuse ;  /* 0x000000010707e824 */ /* 0x100fe200078e0a00 */
[----:B------:R-:W-:Y:S01]  /*13020*/  ISETP.GE.AND P6, PT, R52, RZ, PT ;  /* 0x000000ff3400720c */ /* 0x000fe20003fc6270 */
[--C-:B------:R-:W-:Y:S01]  /*13030*/  @!P0 IMAD.IADD R37, R37, 0x1, -R0.reuse ;  /* 0x0000000125258824 */ /* 0x100fe200078e0a00 */
[----:B------:R-:W5:Y:S03]  /*13040*/  LDL.LU R52, [R1+0x1234] ;  /* 0x0012340001347983 */ /* 0x000f660000300800 */
[----:B------:R-:W-:Y:S02]  /*13050*/  @!P2 IMAD.MOV R9, RZ, RZ, -R9 ;  /* 0x000000ffff09a224 */ /* 0x000fe400078e0a09 */
[----:B------:R-:W-:Y:S01]  /*13060*/  @!P4 IMAD.IADD R6, R6, 0x1, -R0 ;  /* 0x000000010606c824 */ /* 0x000fe200078e0a00 */
[----:B------:R-:W-:Y:S02]  /*13070*/  ISETP.GT.U32.AND P4, PT, R0, R37, PT ;  /* 0x000000250000720c */ /* 0x000fe40003f84070 */
[----:B------:R-:W-:-:S11]  /*13080*/  ISETP.GE.AND P5, PT, R44, RZ, PT ;  /* 0x000000ff2c00720c */ /* 0x000fd60003fa6270 */
[----:B------:R-:W-:Y:S02]  /*13090*/  @!P4 IMAD.IADD R37, R37, 0x1, -R0 ;  /* 0x000000012525c824 */ /* 0x000fe400078e0a00 */
        /* <DEDUP_REMOVED lines=9> */
[----:B------:R0:W-:Y:S02]  /*13130*/  STL [R1+0x4d4], R9 ;  /* 0x0004d40901007387 */ /* 0x0001e40000100800 */
[----:B0-----:R-:W-:Y:S02]  /*13140*/  IMAD.MOV.U32 R9, RZ, RZ, R37 ;  /* 0x000000ffff097224 */ /* 0x001fe400078e0025 */
[----:B------:R0:W-:Y:S02]  /*13150*/  STL [R1+0x4d0], R7 ;  /* 0x0004d00701007387 */ /* 0x0001e40000100800 */
[----:B------:R-:W-:Y:S02]  /*13160*/  @!P1 IMAD.MOV R9, RZ, RZ, -R9 ;  /* 0x000000ffff099224 */ /* 0x000fe400078e0a09 */
[----:B------:R-:W2:Y:S04]  /*13170*/  LDL.LU R45, [R1+0x1244] ;  /* 0x00124400012d7983 */ /* 0x000ea80000300800 */
[----:B------:R1:W-:Y:S01]  /*13180*/  STL [R1+0x4c8], R9 ;  /* 0x0004c80901007387 */ /* 0x0003e20000100800 */
[----:B----4-:R-:W-:-:S02]  /*13190*/  IABS R4, R54 ;  /* 0x0000003600047213 */ /* 0x010fc40000000000 */
[----:B------:R-:W-:Y:S02]  /*131a0*/  ISETP.GE.AND P4, PT, R54, RZ, PT ;  /* 0x000000ff3600720c */ /* 0x000fe40003f86270 */
[----:B------:R-:W4:Y:S01]  /*131b0*/  LDL.LU R54, [R1+0x1248] ;  /* 0x0012480001367983 */ /* 0x000f220000300800 */
[----:B------:R-:W-:Y:S02]  /*131c0*/  IABS R2, R43 ;  /* 0x0000002b00027213 */ /* 0x000fe40000000000 */
[----:B------:R-:W-:Y:S02]  /*131d0*/  ISETP.GE.AND P5, PT, R43, RZ, PT ;  /* 0x000000ff2b00720c */ /* 0x000fe40003fa6270 */
[----:B------:R-:W4:Y:S01]  /*131e0*/  LDL.LU R43, [R1+0x124c] ;  /* 0x00124c00012b7983 */ /* 0x000f220000300800 */
[----:B------:R-:W-:-:S04]  /*131f0*/  IMAD.HI.U32 R5, R49, R8, RZ ;  /* 0x0000000831057227 */ /* 0x000fc800078e00ff */
[----:B------:R-:W-:-:S04]  /*13200*/  IMAD.MOV R5, RZ, RZ, -R5 ;  /* 0x000000ffff057224 */ /* 0x000fc800078e0a05 */
[----:B------:R-:W-:-:S05]  /*13210*/  IMAD R8, R0, R5, R8 ;  /* 0x0000000500087224 */ /* 0x000fca00078e0208 */
[C---:B------:R-:W-:Y:S02]  /*13220*/  ISETP.GT.U32.AND P3, PT, R0.reuse, R8, PT ;  /* 0x000000080000720c */ /* 0x040fe40003f64070 */
[----:B------:R-:W-:Y:S01]  /*13230*/  ISETP.GT.U32.AND P2, PT, R0, R6, PT ;  /* 0x000000060000720c */ /* 0x000fe20003f44070 */
[----:B------:R-:W-:-:S04]  /*13240*/  IMAD.HI.U32 R5, R49, R2, RZ ;  /* 0x0000000231057227 */ /* 0x000fc800078e00ff */
[----:B------:R-:W-:-:S06]  /*13250*/  IMAD.HI.U32 R38, R49, R4, RZ ;  /* 0x0000000431267227 */ /* 0x000fcc00078e00ff */
[--C-:B------:R-:W-:Y:S02]  /*13260*/  @!P3 IMAD.IADD R8, R8, 0x1, -R0.reuse ;  /* 0x000000010808b824 */ /* 0x100fe400078e0a00 */
[----:B------:R-:W-:Y:S02]  /*13270*/  IMAD.MOV R5, RZ, RZ, -R5 ;  /* 0x000000ffff057224 */ /* 0x000fe400078e0a05 */
[----:B------:R-:W-:Y:S01]  /*13280*/  @!P2 IMAD.IADD R6, R6, 0x1, -R0 ;  /* 0x000000010606a824 */ /* 0x000fe200078e0a00 */
[C---:B------:R-:W-:Y:S01]  /*13290*/  ISETP.GT.U32.AND P1, PT, R0.reuse, R8, PT ;  /* 0x000000080000720c */ /* 0x040fe20003f24070 */
[----:B------:R-:W-:Y:S02]  /*132a0*/  IMAD.MOV R38, RZ, RZ, -R38 ;  /* 0x000000ffff267224 */ /* 0x000fe400078e0a26 */
[----:B0-----:R-:W-:Y:S02]  /*132b0*/  IMAD R7, R0, R5, R2 ;  /* 0x0000000500077224 */ /* 0x001fe400078e0202 */
[----:B-1----:R-:W-:-:S02]  /*132c0*/  IMAD.MOV.U32 R9, RZ, RZ, R6 ;  /* 0x000000ffff097224 */ /* 0x002fc400078e0006 */
        /* <DEDUP_REMOVED lines=17> */
[----:B------:R-:W-:Y:S01]  /*133e0*/  IMAD.HI.U32 R6, R49, R40, RZ ;  /* 0x0000002831067227 */ /* 0x000fe200078e00ff */
[----:B------:R-:W-:Y:S02]  /*133f0*/  ISETP.GE.AND P3, PT, R52, RZ, PT ;  /* 0x000000ff3400720c */ /* 0x000fe40003f66270 */
[----:B------:R-:W5:Y:S01]  /*13400*/  LDL.LU R52, [R1+0x1254] ;  /* 0x0012540001347983 */ /* 0x000f620000300800 */
[----:B0-----:R-:W-:-:S02]  /*13410*/  IMAD.MOV.U32 R9, RZ, RZ, R8 ;  /* 0x000000ffff097224 */ /* 0x001fc400078e0008 */
[----:B------:R-:W-:Y:S02]  /*13420*/  IMAD.MOV R6, RZ, RZ, -R6 ;  /* 0x000000ffff067224 */ /* 0x000fe400078e0a06 */
[----:B------:R-:W-:Y:S02]  /*13430*/  @!P0 IMAD.MOV R9, RZ, RZ, -R9 ;  /* 0x000000ffff098224 */ /* 0x000fe400078e0a09 */
[----:B------:R-:W-:Y:S01]  /*13440*/  @!P6 IMAD.IADD R2, R2, 0x1, -R0 ;  /* 0x000000010202e824 */ /* 0x000fe200078e0a00 */
[C---:B------:R-:W-:Y:S01]  /*13450*/  ISETP.GT.U32.AND P0, PT, R0.reuse, R4, PT ;  /* 0x000000040000720c */ /* 0x040fe20003f04070 */
[C---:B------:R-:W-:Y:S02]  /*13460*/  IMAD R40, R0.reuse, R6, R40 ;  /* 0x0000000600287224 */ /* 0x040fe400078e0228 */
        /* <DEDUP_REMOVED lines=10> */
[----:B------:R0:W-:Y:S04]  /*13510*/  STL [R1+0x4c0], R9 ;  /* 0x0004c00901007387 */ /* 0x0001e80000100800 */
[----:B------:R-:W-:Y:S01]  /*13520*/  STL [R1+0x41c], R4 ;  /* 0x00041c0401007387 */ /* 0x000fe20000100800 */
        /* <DEDUP_REMOVED lines=14> */
[----:B------:R-:W-:-:S04]  /*13610*/  @!P6 IMAD.IADD R37, R37, 0x1, -R0 ;  /* 0x000000012525e824 */ /* 0x000fc800078e0a00 */
[----:B------:R-:W-:Y:S01]  /*13620*/  @!P5 IMAD.IADD R40, R40, 0x1, -R0 ;  /* 0x000000012828d824 */ /* 0x000fe200078e0a00 */
[----:B------:R-:W-:Y:S02]  /*13630*/  ISETP.GT.U32.AND P4, PT, R0, R37, PT ;  /* 0x000000250000720c */ /* 0x000fe40003f84070 */
[----:B----4-:R-:W-:-:S05]  /*13640*/  IABS R6, R54 ;  /* 0x0000003600067213 */ /* 0x010fca0000000000 */
[----:B------:R-:W-:Y:S01]  /*13650*/  IMAD.HI.U32 R41, R49, R6, RZ ;  /* 0x0000000631297227 */ /* 0x000fe200078e00ff */
[----:B------:R-:W-:-:S03]  /*13660*/  IABS R8, R43 ;  /* 0x0000002b00087213 */ /* 0x000fc60000000000 */
[----:B------:R-:W-:Y:S02]  /*13670*/  IMAD.MOV R41, RZ, RZ, -R41 ;  /* 0x000000ffff297224 */ /* 0x000fe400078e0a29 */
[----:B------:R-:W-:-:S04]  /*13680*/  IMAD.HI.U32 R7, R49, R8, RZ ;  /* 0x0000000831077227 */ /* 0x000fc800078e00ff */
[----:B------:R-:W-:Y:S02]  /*13690*/  IMAD R6, R0, R41, R6 ;  /* 0x0000002900067224 */ /* 0x000fe400078e0206 */
[----:B------:R-:W-:-:S03]  /*136a0*/  IMAD.MOV R7, RZ, RZ, -R7 ;  /* 0x000000ffff077224 */ /* 0x000fc600078e0a07 */
[C---:B------:R-:W-:Y:S01]  /*136b0*/  ISETP.GT.U32.AND P5, PT, R0.reuse, R6, PT ;  /* 0x000000060000720c */ /* 0x040fe20003fa4070 */
[----:B------:R-:W-:Y:S02]  /*136c0*/  IMAD R8, R0, R7, R8 ;  /* 0x0000000700087224 */ /* 0x000fe400078e0208 */
[----:B------:R-:W-:-:S04]  /*136d0*/  IMAD.MOV.U32 R7, RZ, RZ, R2 ;  /* 0x000000ffff077224 */ /* 0x000fc800078e0002 */
[----:B------:R-:W-:Y:S02]  /*136e0*/  @!P2 IMAD.MOV R7, RZ, RZ, -R7 ;  /* 0x000000ffff07a224 */ /* 0x000fe400078e0a07 */
[--C-:B------:R-:W-:Y:S01]  /*136f0*/  @!P4 IMAD.IADD R37, R37, 0x1, -R0.reuse ;  /* 0x000000012525c824 */ /* 0x100fe200078e0a00 */
[----:B------:R-:W-:Y:S02]  /*13700*/  ISETP.GE.AND P4, PT, R44, RZ, PT ;  /* 0x000000ff2c00720c */ /* 0x000fe40003f86270 */
[----:B------:R-:W-:Y:S01]  /*13710*/  STL [R1+0x4b4], R7 ;  /* 0x0004b40701007387 */ /* 0x000fe20000100800 */
[----:B------:R-:W-:Y:S01]  /*13720*/  @!P5 IMAD.IADD R6, R6, 0x1, -R0 ;  /* 0x000000010606d824 */ /* 0x000fe200078e0a00 */
[----:B------:R-:W-:Y:S02]  /*13730*/  ISETP.GE.AND P5, PT, R54, RZ, PT ;  /* 0x000000ff3600720c */ /* 0x000fe40003fa6270 */
[----:B------:R-:W4:Y:S04]  /*13740*/  LDL.LU R44, [R1+0x125c] ;  /* 0x00125c00012c7983 */ /* 0x000f280000300800 */
[----:B------:R-:W4:Y:S01]  /*13750*/  LDL.LU R54, [R1+0x1260] ;  /* 0x0012600001367983 */ /* 0x000f220000300800 */
[----:B------:R-:W-:-:S05]  /*13760*/  IABS R5, R46 ;  /* 0x0000002e00057213 */ /* 0x000fca0000000000 */
[----:B------:R-:W-:-:S04]  /*13770*/  IMAD.HI.U32 R38, R49, R5, RZ ;  /* 0x0000000531267227 */ /* 0x000fc800078e00ff */
[----:B------:R-:W-:-:S04]  /*13780*/  IMAD.MOV R38, RZ, RZ, -R38 ;  /* 0x000000ffff267224 */ /* 0x000fc800078e0a26 */
[----:B------:R-:W-:-:S05]  /*13790*/  IMAD R5, R0, R38, R5 ;  /* 0x0000002600057224 */ /* 0x000fca00078e0205 */
[----:B------:R-:W-:-:S13]  /*137a0*/  ISETP.GT.U32.AND P0, PT, R0, R5, PT ;  /* 0x000000050000720c */ /* 0x000fda0003f04070 */
[----:B------:R-:W-:-:S05]  /*137b0*/  @!P0 IMAD.IADD R5, R5, 0x1, -R0 ;  /* 0x0000000105058824 */ /* 0x000fca00078e0a00 */
[C---:B------:R-:W-:Y:S02]  /*137c0*/  ISETP.GT.U32.AND P6, PT, R0.reuse, R5, PT ;  /* 0x000000050000720c */ /* 0x040fe40003fc4070 */
[----:B------:R-:W-:Y:S02]  /*137d0*/  IABS R38, R45 ;  /* 0x0000002d00267213 */ /* 0x000fe40000000000 */
[----:B------:R-:W-:-:S03]  /*137e0*/  ISETP.GT.U32.AND P0, PT, R0, R39, PT ;  /* 0x000000270000720c */ /* 0x000fc60003f04070 */
        /* <DEDUP_REMOVED lines=8> */
[----:B0-----:R-:W-:Y:S01]  /*13870*/  IMAD.MOV.U32 R9, RZ, RZ, R39 ;  /* 0x000000ffff097224 */ /* 0x001fe200078e0027 */
        /* <DEDUP_REMOVED lines=75> */
[----:B------:R-:W-:Y:S02]  /*13d30*/  ISETP.GT.U32.AND P6, PT, R0, R39, PT ;  /* 0x000000270000720c */ /* 0x000fe40003fc4070 */
        /* <DEDUP_REMOVED lines=37> */
[----:B------:R-:W-:Y:S01]  /*13f90*/  @!P6 IMAD.IADD R6, R6, 0x1, -R0 ;  /* 0x000000010606e824 */ /* 0x000fe200078e0a00 */
        /* <DEDUP_REMOVED lines=14> */
[----:B------:R-:W-:-:S04]  /*14080*/  @!P6 IMAD.IADD R38, R38, 0x1, -R0 ;  /* 0x000000012626e824 */ /* 0x000fc800078e0a00 */
[----:B------:R-:W-:Y:S01]  /*14090*/  @!P4 IMAD.IADD R2, R2, 0x1, -R0 ;  /* 0x000000010202c824 */ /* 0x000fe200078e0a00 */
[----:B------:R-:W-:Y:S01]  /*140a0*/  ISETP.GT.U32.AND P3, PT, R0, R38, PT ;  /* 0x000000260000720c */ /* 0x000fe20003f64070 */
[----:B0-----:R-:W-:-:S04]  /*140b0*/  IMAD.MOV.U32 R9, RZ, RZ, R6 ;  /* 0x000000ffff097224 */ /* 0x001fc800078e0006 */
[----:B------:R-:W-:Y:S01]  /*140c0*/  @!P2 IMAD.MOV R9, RZ, RZ, -R9 ;  /* 0x000000ffff09a224 */ /* 0x000fe200078e0a09 */
[----:B----4-:R-:W-:-:S05]  /*140d0*/  IABS R4, R54 ;  /* 0x0000003600047213 */ /* 0x010fca0000000000 */
[----:B------:R-:W-:-:S04]  /*140e0*/  IMAD.HI.U32 R42, R49, R4, RZ ;  /* 0x00000004312a7227 */ /* 0x000fc800078e00ff */
[----:B------:R-:W-:-:S04]  /*140f0*/  IMAD.MOV R42, RZ, RZ, -R42 ;  /* 0x000000ffff2a7224 */ /* 0x000fc800078e0a2a */
[----:B------:R-:W-:-:S05]  /*14100*/  IMAD R4, R0, R42, R4 ;  /* 0x0000002a00047224 */ /* 0x000fca00078e0204 */
[----:B------:R-:W-:Y:S01]  /*14110*/  ISETP.GT.U32.AND P4, PT, R0, R4, PT ;  /* 0x000000040000720c */ /* 0x000fe20003f84070 */
[----:B------:R-:W-:Y:S01]  /*14120*/  @!P3 IMAD.IADD R38, R38, 0x1, -R0 ;  /* 0x000000012626b824 */ /* 0x000fe200078e0a00 */
[----:B------:R0:W-:Y:S01]  /*14130*/  STL [R1+0x480], R9 ;  /* 0x0004800901007387 */ /* 0x0001e20000100800 */
[----:B------:R-:W-:-:S03]  /*14140*/  ISETP.GE.AND P3, PT, R43, RZ, PT ;  /* 0x000000ff2b00720c */ /* 0x000fc60003f66270 */
[----:B------:R-:W4:Y:S07]  /*14150*/  LDL.LU R43, [R1+0x1290] ;  /* 0x00129000012b7983 */ /* 0x000f2e0000300800 */
        /* <DEDUP_REMOVED lines=13> */
[C---:B------:R-:W-:Y:S02]  /*14230*/  ISETP.GT.U32.AND P0, PT, R0.reuse, R8, PT ;  /* 0x000000080000720c */ /* 0x040fe40003f04070 */
[----:B------:R-:W-:Y:S01]  /*14240*/  IABS R40, R45 ;  /* 0x0000002d00287213 */ /* 0x000fe20000000000 */
[----:B------:R-:W-:-:S04]  /*14250*/  IMAD R41, R0, R41, R5 ;  /* 0x0000002900297224 */ /* 0x000fc800078e0205 */
[----:B------:R-:W-:-:S04]  /*14260*/  IMAD.HI.U32 R39, R49, R40, RZ ;  /* 0x0000002831277227 */ /* 0x000fc800078e00ff */
[----:B------:R-:W-:Y:S01]  /*14270*/  @!P6 IMAD.IADD R7, R7, 0x1, -R0 ;  /* 0x000000010707e824 */ /* 0x000fe200078e0a00 */
[----:B------:R-:W-:Y:S01]  /*14280*/  ISETP.GT.U32.AND P6, PT, R0, R41, PT ;  /* 0x000000290000720c */ /* 0x000fe20003fc4070 */
[----:B------:R-:W-:Y:S02]  /*14290*/  IMAD.MOV R39, RZ, RZ, -R39 ;  /* 0x000000ffff277224 */ /* 0x000fe400078e0a27 */
[----:B0-----:R-:W-:Y:S02]  /*142a0*/  IMAD.MOV.U32 R9, RZ, RZ, R2 ;  /* 0x000000ffff097224 */ /* 0x001fe400078e0002 */
[----:B------:R-:W-:Y:S01]  /*142b0*/  @!P0 IMAD.IADD R8, R8, 0x1, -R0 ;  /* 0x0000000108088824 */ /* 0x000fe200078e0a00 */
[----:B------:R-:W-:Y:S01]  /*142c0*/  ISETP.GE.AND P0, PT, R46, RZ, PT ;  /* 0x000000ff2e00720c */ /* 0x000fe20003f06270 */
[----:B------:R-:W-:Y:S01]  /*142d0*/  IMAD R39, R0, R39, R40 ;  /* 0x0000002700277224 */ /* 0x000fe200078e0228 */
[----:B---3--:R-:W-:Y:S01]  /*142e0*/  IABS R5, R55 ;  /* 0x0000003700057213 */ /* 0x008fe20000000000 */
[----:B------:R-:W-:-:S02]  /*142f0*/  @!P5 IMAD.MOV R9, RZ, RZ, -R9 ;  /* 0x000000ffff09d224 */ /* 0x000fc400078e0a09 */
[----:B------:R-:W-:Y:S02]  /*14300*/  @!P1 IMAD.MOV R8, RZ, RZ, -R8 ;  /* 0x000000ffff089224 */ /* 0x000fe400078e0a08 */
[----:B------:R-:W-:Y:S01]  /*14310*/  IMAD.HI.U32 R40, R49, R5, RZ ;  /* 0x0000000531287227 */ /* 0x000fe200078e00ff */
[----:B------:R-:W-:Y:S03]  /*14320*/  STL [R1+0x47c], R9 ;  /* 0x00047c0901007387 */ /* 0x000fe60000100800 */
[----:B------:R-:W-:Y:S01]  /*14330*/  IMAD.MOV R40, RZ, RZ, -R40 ;  /* 0x000000ffff287224 */ /* 0x000fe200078e0a28 */
[C---:B------:R-:W-:Y:S01]  /*14340*/  ISETP.GT.U32.AND P2, PT, R0.reuse, R39, PT ;  /* 0x000000270000720c */ /* 0x040fe20003f44070 */
[----:B------:R-:W-:Y:S01]  /*14350*/  @!P6 IMAD.IADD R41, R41, 0x1, -R0 ;  /* 0x000000012929e824 */ /* 0x000fe200078e0a00 */
[----:B------:R0:W-:Y:S01]  /*14360*/  STL [R1+0x478], R8 ;  /* 0x0004780801007387 */ /* 0x0001e20000100800 */
[C---:B------:R-:W-:Y:S01]  /*14370*/  IMAD R5, R0.reuse, R40, R5 ;  /* 0x0000002800057224 */ /* 0x040fe200078e0205 */
[----:B------:R-:W-:-:S02]  /*14380*/  ISETP.GT.U32.AND P1, PT, R0, R4, PT ;  /* 0x000000040000720c */ /* 0x000fc40003f24070 */
[----:B------:R-:W-:Y:S01]  /*14390*/  ISETP.GT.U32.AND P6, PT, R0, R41, PT ;  /* 0x000000290000720c */ /* 0x000fe20003fc4070 */
[----:B0-----:R-:W-:-:S04]  /*143a0*/  IMAD.MOV.U32 R8, RZ, RZ, R7 ;  /* 0x000000ffff087224 */ /* 0x001fc800078e0007 */
[----:B------:R-:W-:Y:S01]  /*143b0*/  @!P0 IMAD.MOV R8, RZ, RZ, -R8 ;  /* 0x000000ffff088224 */ /* 0x000fe200078e0a08 */
[----:B------:R-:W-:Y:S01]  /*143c0*/  ISETP.GT.U32.AND P0, PT, R0, R5, PT ;  /* 0x000000050000720c */ /* 0x000fe20003f04070 */
[----:B------:R-:W-:Y:S01]  /*143d0*/  IMAD.MOV.U32 R9, RZ, RZ, R38 ;  /* 0x000000ffff097224 */ /* 0x000fe200078e0026 */
[----:B-----5:R-:W-:Y:S01]  /*143e0*/  IABS R6, R52 ;  /* 0x0000003400067213 */ /* 0x020fe20000000000 */
[--C-:B------:R-:W-:Y:S02]  /*143f0*/  @!P2 IMAD.IADD R39, R39, 0x1, -R0.reuse ;  /* 0x000000012727a824 */ /* 0x100fe400078e0a00 */
[----:B------:R-:W-:Y:S01]  /*14400*/  @!P3 IMAD.MOV R9, RZ, RZ, -R9 ;  /* 0x000000ffff09b224 */ /* 0x000fe200078e0a09 */
[----:B------:R0:W-:Y:S01]  /*14410*/  STL [R1+0x474], R8 ;  /* 0x0004740801007387 */ /* 0x0001e20000100800 */
[--C-:B------:R-:W-:Y:S01]  /*14420*/  @!P1 IMAD.IADD R4, R4, 0x1, -R0.reuse ;  /* 0x0000000104049824 */ /* 0x100fe200078e0a00 */
[----:B------:R-:W-:Y:S01]  /*14430*/  ISETP.GE.AND P1, PT, R55, RZ, PT ;  /* 0x000000ff3700720c */ /* 0x000fe20003f26270 */
[--C-:B------:R-:W-:Y:S01]  /*14440*/  @!P6 IMAD.IADD R41, R41, 0x1, -R0.reuse ;  /* 0x000000012929e824 */ /* 0x100fe200078e0a00 */
[----:B------:R1:W-:Y:S01]  /*14450*/  STL [R1+0x470], R9 ;  /* 0x0004700901007387 */ /* 0x0003e20000100800 */
[----:B------:R-:W-:Y:S01]  /*14460*/  ISETP.GT.U32.AND P5, PT, R0, R39, PT ;  /* 0x000000270000720c */ /* 0x000fe20003fa4070 */
[----:B------:R-:W-:Y:S01]  /*14470*/  IMAD.HI.U32 R37, R49, R6, RZ ;  /* 0x0000000631257227 */ /* 0x000fe200078e00ff */
[----:B------:R-:W-:Y:S01]  /*14480*/  ISETP.GE.AND P6, PT, R52, RZ, PT ;  /* 0x000000ff3400720c */ /* 0x000fe20003fc6270 */
[----:B------:R-:W3:Y:S02]  /*14490*/  LDL.LU R55, [R1+0x1298] ;  /* 0x0012980001377983 */ /* 0x000ee40000300800 */
[----:B------:R-:W-:-:S02]  /*144a0*/  @!P0 IMAD.IADD R5, R5, 0x1, -R0 ;  /* 0x0000000105058824 */ /* 0x000fc400078e0a00 */
[----:B------:R-:W5:Y:S01]  /*144b0*/  LDL.LU R52, [R1+0x129c] ;  /* 0x00129c0001347983 */ /* 0x000f620000300800 */
[----:B------:R-:W-:-:S04]  /*144c0*/  IMAD.MOV R2, RZ, RZ, -R37 ;  /* 0x000000ffff027224 */ /* 0x000fc800078e0a25 */
[----:B0-----:R-:W-:Y:S02]  /*144d0*/  IMAD R8, R0, R2, R6 ;  /* 0x0000000200087224 */ /* 0x001fe400078e0206 */
[----:B------:R-:W-:-:S03]  /*144e0*/  @!P5 IMAD.IADD R39, R39, 0x1, -R0 ;  /* 0x000000012727d824 */ /* 0x000fc600078e0a00 */
[----:B------:R-:W-:Y:S02]  /*144f0*/  ISETP.GT.U32.AND P5, PT, R0, R8, PT ;  /* 0x000000080000720c */ /* 0x000fe40003fa4070 */
[----:B------:R-:W-:Y:S01]  /*14500*/  ISETP.GE.AND P2, PT, R45, RZ, PT ;  /* 0x000000ff2d00720c */ /* 0x000fe20003f46270 */
[----:B-1----:R-:W-:Y:S01]  /*14510*/  IMAD.MOV.U32 R9, RZ, RZ, R39 ;  /* 0x000000ffff097224 */ /* 0x002fe200078e0027 */
[----:B------:R-:W-:-:S09]  /*14520*/  ISETP.GE.AND P3, PT, R44, RZ, PT ;  /* 0x000000ff2c00720c */ /* 0x000fd20003f66270 */
[----:B------:R-:W-:Y:S01]  /*14530*/  @!P5 IMAD.IADD R8, R8, 0x1, -R0 ;  /* 0x000000010808d824 */ /* 0x000fe200078e0a00 */
[----:B------:R-:W-:Y:S01]  /*14540*/  ISETP.GT.U32.AND P5, PT, R0, R5, PT ;  /* 0x000000050000720c */ /* 0x000fe20003fa4070 */
[----:B------:R-:W-:Y:S02]  /*14550*/  @!P2 IMAD.MOV R9, RZ, RZ, -R9 ;  /* 0x000000ffff09a224 */ /* 0x000fe400078e0a09 */
[----:B------:R-:W-:-:S04]  /*14560*/  IMAD.MOV.U32 R10, RZ, RZ, R4 ;  /* 0x000000ffff0a7224 */ /* 0x000fc800078e0004 */
        /* <DEDUP_REMOVED lines=31> */
[----:B------:R-:W-:Y:S02]  /*14760*/  @!P2 IMAD.IADD R8, R8, 0x1, -R0 ;  /* 0x000000010808a824 */ /* 0x000fe400078e0a00 */
[C---:B------:R-:W-:Y:S01]  /*14770*/  IMAD R37, R0.reuse, R4, R37 ;  /* 0x0000000400257224 */ /* 0x040fe200078e0225 */
[----:B------:R-:W-:Y:S01]  /*14780*/  ISETP.GE.AND P3, PT, R43, RZ, PT ;  /* 0x000000ff2b00720c */ /* 0x000fe20003f66270 */
[----:B------:R-:W-:Y:S01]  /*14790*/  @!P6 IMAD.MOV R8, RZ, RZ, -R8 ;  /* 0x000000ffff08e224 */ /* 0x000fe200078e0a08 */
[C---:B------:R-:W-:Y:S01]  /*147a0*/  ISETP.GT.U32.AND P6, PT, R0.reuse, R39, PT ;  /* 0x000000270000720c */ /* 0x040fe20003fc4070 */
[----:B------:R-:W4:Y:S01]  /*147b0*/  LDL.LU R43, [R1+0x12b4] ;  /* 0x0012b400012b7983 */ /* 0x000f220000300800 */
[----:B------:R-:W-:Y:S01]  /*147c0*/  @!P1 IMAD.IADD R7, R7, 0x1, -R0 ;  /* 0x0000000107079824 */ /* 0x000fe200078e0a00 */
[----:B------:R-:W-:-:S02]  /*147d0*/  ISETP.GT.U32.AND P1, PT, R0, R37, PT ;  /* 0x000000250000720c */ /* 0x000fc40003f24070 */
[----:B------:R-:W-:Y:S08]  /*147e0*/  STL [R1+0x45c], R8 ;  /* 0x00045c0801007387 */ /* 0x000ff00000100800 */
[----:B------:R-:W-:-:S03]  /*147f0*/  @!P6 IMAD.IADD R39, R39, 0x1, -R0 ;  /* 0x000000012727e824 */ /* 0x000fc600078e0a00 */
[----:B------:R-:W-:Y:S02]  /*14800*/  @!P1 IMAD.IADD R37, R37, 0x1, -R0 ;  /* 0x0000000125259824 */ /* 0x000fe400078e0a00 */
[----:B------:R-:W-:Y:S01]  /*14810*/  ISETP.GT.U32.AND P1, PT, R0, R39, PT ;  /* 0x000000270000720c */ /* 0x000fe20003f24070 */
[----:B0-----:R-:W-:-:S04]  /*14820*/  IMAD.MOV.U32 R9, RZ, RZ, R7 ;  /* 0x000000ffff097224 */ /* 0x001fc800078e0007 */
[----:B------:R-:W-:Y:S01]  /*14830*/  @!P0 IMAD.MOV R9, RZ, RZ, -R9 ;  /* 0x000000ffff098224 */ /* 0x000fe200078e0a09 */
[----:B------:R-:W-:Y:S02]  /*14840*/  ISETP.GT.U32.AND P0, PT, R0, R37, PT ;  /* 0x000000250000720c */ /* 0x000fe40003f04070 */
[----:B---3--:R-:W-:-:S05]  /*14850*/  IABS R4, R55 ;  /* 0x0000003700047213 */ /* 0x008fca0000000000 */
[----:B------:R-:W-:Y:S01]  /*14860*/  IMAD.HI.U32 R41, R49, R4, RZ ;  /* 0x0000000431297227 */ /* 0x000fe200078e00ff */
[----:B-----5:R-:W-:Y:S02]  /*14870*/  IABS R2, R52 ;  /* 0x0000003400027213 */ /* 0x020fe40000000000 */
[----:B------:R-:W-:Y:S02]  /*14880*/  ISETP.GE.AND P2, PT, R55, RZ, PT ;  /* 0x000000ff3700720c */ /* 0x000fe40003f46270 */
[----:B------:R-:W3:Y:S01]  /*14890*/  LDL.LU R55, [R1+0x12b8] ;  /* 0x0012b80001377983 */ /* 0x000ee20000300800 */
[----:B-1----:R-:W-:Y:S01]  /*148a0*/  IMAD.HI.U32 R5, R49, R2, RZ ;  /* 0x0000000231057227 */ /* 0x002fe200078e00ff */
[----:B------:R-:W-:Y:S02]  /*148b0*/  ISETP.GE.AND P4, PT, R52, RZ, PT ;  /* 0x000000ff3400720c */ /* 0x000fe40003f86270 */
[----:B------:R-:W5:Y:S01]  /*148c0*/  LDL.LU R52, [R1+0x12bc] ;  /* 0x0012bc0001347983 */ /* 0x000f620000300800 */
[----:B------:R-:W-:-:S02]  /*148d0*/  IMAD.MOV R5, RZ, RZ, -R5 ;  /* 0x000000ffff057224 */ /* 0x000fc400078e0a05 */
[----:B------:R-:W-:Y:S02]  /*148e0*/  @!P1 IMAD.IADD R39, R39, 0x1, -R0 ;  /* 0x0000000127279824 */ /* 0x000fe400078e0a00 */
[C---:B------:R-:W-:Y:S01]  /*148f0*/  IMAD R2, R0.reuse, R5, R2 ;  /* 0x0000000500027224 */ /* 0x040fe200078e0202 */
[----:B------:R0:W-:Y:S04]  /*14900*/  STL [R1+0x454], R9 ;  /* 0x0004540901007387 */ /* 0x0001e80000100800 */
[----:B------:R-:W-:Y:S01]  /*14910*/  ISETP.GT.U32.AND P1, PT, R0, R2, PT ;  /* 0x000000020000720c */ /* 0x000fe20003f24070 */
[----:B0-----:R-:W-:Y:S02]  /*14920*/  IMAD.MOV.U32 R9, RZ, RZ, R39 ;  /* 0x000000ffff097224 */ /* 0x001fe400078e0027 */
[----:B------:R-:W-:-:S02]  /*14930*/  @!P0 IMAD.IADD R37, R37, 0x1, -R0 ;  /* 0x0000000125258824 */ /* 0x000fc400078e0a00 */
[----:B------:R-:W-:-:S05]  /*14940*/  @!P3 IMAD.MOV R9, RZ, RZ, -R9 ;  /* 0x000000ffff09b224 */ /* 0x000fca00078e0a09 */
[----:B------:R0:W-:Y:S03]  /*14950*/  STL [R1+0x458], R9 ;  /* 0x0004580901007387 */ /* 0x0001e60000100800 */
[----:B------:R-:W-:Y:S02]  /*14960*/  @!P1 IMAD.IADD R2, R2, 0x1, -R0 ;  /* 0x0000000102029824 */ /* 0x000fe400078e0a00 */
[----:B0-----:R-:W-:Y:S01]  /*14970*/  IMAD.MOV.U32 R9, RZ, RZ, R37 ;  /* 0x000000ffff097224 */ /* 0x001fe200078e0025 */
        /* <DEDUP_REMOVED lines=14> */
[----:B------:R-:W-:Y:S02]  /*14a60*/  IMAD R38, R0, R5, R38 ;  /* 0x0000000500267224 */ /* 0x000fe400078e0226 */
[----:B------:R-:W-:-:S06]  /*14a70*/  @!P5 IMAD.MOV R9, RZ, RZ, -R9 ;  /* 0x000000ffff09d224 */ /* 0x000fcc00078e0a09 */
[--C-:B------:R-:W-:Y:S01]  /*14a80*/  @!P6 IMAD.IADD R4, R4, 0x1, -R0.reuse ;  /* 0x000000010404e824 */ /* 0x100fe200078e0a00 */
[----:B------:R-:W-:Y:S01]  /*14a90*/  ISETP.GT.U32.AND P6, PT, R0, R38, PT ;  /* 0x000000260000720c */ /* 0x000fe20003fc4070 */
[----:B------:R-:W-:Y:S01]  /*14aa0*/  @!P3 IMAD.IADD R8, R8, 0x1, -R0 ;  /* 0x000000010808b824 */ /* 0x000fe200078e0a00 */
[----:B------:R-:W-:Y:S01]  /*14ab0*/  ISETP.GE.AND P1, PT, R53, RZ, PT ;  /* 0x000000ff3500720c */ /* 0x000fe20003f26270 */
[----:B------:R0:W-:Y:S01]  /*14ac0*/  STL [R1+0x450], R9 ;  /* 0x0004500901007387 */ /* 0x0001e20000100800 */
[----:B------:R-:W-:-:S03]  /*14ad0*/  ISETP.GT.U32.AND P3, PT, R0, R2, PT ;  /* 0x000000020000720c */ /* 0x000fc60003f64070 */
[----:B------:R-:W2:Y:S06]  /*14ae0*/  LDL.LU R53, [R1+0x12c0] ;  /* 0x0012c00001357983 */ /* 0x000eac0000300800 */
        /* <DEDUP_REMOVED lines=39> */
[----:B------:R-:W-:Y:S01]  /*14d60*/  ISETP.GT.U32.AND P1, PT, R0, R5, PT ;  /* 0x000000050000720c */ /* 0x000fe20003f24070 */
[----:B------:R-:W-:Y:S01]  /*14d70*/  @!P5 IMAD.IADD R6, R6, 0x1, -R0 ;  /* 0x000000010606d824 */ /* 0x000fe200078e0a00 */
[----:B------:R-:W-:Y:S01]  /*14d80*/  ISETP.GT.U32.AND P5, PT, R0, R7, PT ;  /* 0x000000070000720c */ /* 0x000fe20003fa4070 */
[----:B------:R0:W-:Y:S04]  /*14d90*/  STL [R1+0x448], R9 ;  /* 0x0004480901007387 */ /* 0x0001e80000100800 */
[----:B------:R1:W-:Y:S01]  /*14da0*/  STL [R1+0x444], R8 ;  /* 0x0004440801007387 */ /* 0x0003e20000100800 */
[----:B0-----:R-:W-:Y:S02]  /*14db0*/  IMAD.MOV.U32 R9, RZ, RZ, R6 ;  /* 0x000000ffff097224 */ /* 0x001fe400078e0006 */
[----:B-1----:R-:W-:-:S02]  /*14dc0*/  IMAD.MOV.U32 R8, RZ, RZ, R38 ;  /* 0x000000ffff087224 */ /* 0x002fc400078e0026 */
[----:B------:R-:W-:Y:S02]  /*14dd0*/  @!P0 IMAD.MOV R9, RZ, RZ, -R9 ;  /* 0x000000ffff098224 */ /* 0x000fe400078e0a09 */
[----:B------:R-:W-:Y:S01]  /*14de0*/  @!P6 IMAD.MOV R8, RZ, RZ, -R8 ;  /* 0x000000ffff08e224 */ /* 0x000fe200078e0a08 */
[----:B---3--:R-:W-:Y:S01]  /*14df0*/  IABS R4, R55 ;  /* 0x0000003700047213 */ /* 0x008fe20000000000 */
[----:B------:R-:W-:Y:S01]  /*14e00*/  @!P2 IMAD.IADD R39, R39, 0x1, -R0 ;  /* 0x000000012727a824 */ /* 0x000fe200078e0a00 */
[----:B------:R0:W-:Y:S01]  /*14e10*/  STL [R1+0x440], R9 ;  /* 0x0004400901007387 */ /* 0x0001e20000100800 */
[----:B-----5:R-:W-:Y:S02]  /*14e20*/  IABS R37, R52 ;  /* 0x0000003400257213 */ /* 0x020fe40000000000 */
[----:B------:R-:W-:Y:S01]  /*14e30*/  IMAD.HI.U32 R41, R49, R4, RZ ;  /* 0x0000000431297227 */ /* 0x000fe200078e00ff */
[----:B------:R-:W-:Y:S01]  /*14e40*/  STL [R1+0x43c], R8 ;  /* 0x00043c0801007387 */ /* 0x000fe20000100800 */
[----:B------:R-:W-:-:S02]  /*14e50*/  ISETP.GT.U32.AND P4, PT, R0, R39, PT ;  /* 0x000000270000720c */ /* 0x000fc40003f84070 */
[--C-:B------:R-:W-:Y:S01]  /*14e60*/  @!P1 IMAD.IADD R5, R5, 0x1, -R0.reuse ;  /* 0x0000000105059824 */ /* 0x100fe200078e0a00 */
[----:B------:R-:W-:Y:S01]  /*14e70*/  ISETP.GE.AND P1, PT, R55, RZ, PT ;  /* 0x000000ff3700720c */ /* 0x000fe20003f26270 */
[----:B------:R-:W-:Y:S01]  /*14e80*/  IMAD.MOV R41, RZ, RZ, -R41 ;  /* 0x000000ffff297224 */ /* 0x000fe200078e0a29 */
[----:B------:R-:W3:Y:S01]  /*14e90*/  LDL.LU R55, [R1+0x12cc] ;  /* 0x0012cc0001377983 */ /* 0x000ee20000300800 */
[----:B------:R-:W-:Y:S02]  /*14ea0*/  @!P5 IMAD.IADD R7, R7, 0x1, -R0 ;  /* 0x000000010707d824 */ /* 0x000fe400078e0a00 */
        /* <DEDUP_REMOVED lines=13> */
[----:B0-----:R-:W-:Y:S01]  /*14f80*/  IMAD.MOV.U32 R9, RZ, RZ, R39 ;  /* 0x000000ffff097224 */ /* 0x001fe200078e0027 */
[----:B------:R-:W-:-:S03]  /*14f90*/  ISETP.GE.AND P6, PT, R43, RZ, PT ;  /* 0x000000ff2b00720c */ /* 0x000fc60003fc6270 */
[----:B------:R-:W-:Y:S01]  /*14fa0*/  @!P4 IMAD.IADD R37, R37, 0x1, -R0 ;  /* 0x000000012525c824 */ /* 0x000fe200078e0a00 */
[----:B------:R-:W-:-:S03]  /*14fb0*/  ISETP.GT.U32.AND P4, PT, R0, R4, PT ;  /* 0x000000040000720c */ /* 0x000fc60003f84070 */
[----:B------:R-:W-:-:S06]  /*14fc0*/  @!P2 IMAD.MOV R9, RZ, RZ, -R9 ;  /* 0x000000ffff09a224 */ /* 0x000fcc00078e0a09 */
[----:B------:R-:W-:-:S04]  /*14fd0*/  @!P6 IMAD.MOV R7, RZ, RZ, -R7 ;  /* 0x000000ffff07e224 */ /* 0x000fc800078e0a07 */
        /* <DEDUP_REMOVED lines=25> */
[----:B------:R-:W-:Y:S02]  /*15170*/  @!P3 IMAD.IADD R6, R6, 0x1, -R0 ;  /* 0x000000010606b824 */ /* 0x000fe400078e0a00 */
[----:B------:R-:W-:Y:S02]  /*15180*/  IMAD.MOV R38, RZ, RZ, -R38 ;  /* 0x000000ffff267224 */ /* 0x000fe400078e0a26 */
[----:B------:R-:W-:Y:S01]  /*15190*/  @!P2 IMAD.IADD R37, R37, 0x1, -R0 ;  /* 0x000000012525a824 */ /* 0x000fe200078e0a00 */
[C---:B------:R-:W-:Y:S01]  /*151a0*/  ISETP.GT.U32.AND P1, PT, R0.reuse, R6, PT ;  /* 0x000000060000720c */ /* 0x040fe20003f24070 */
[----:B------:R-:W-:Y:S02]  /*151b0*/  IMAD.MOV R5, RZ, RZ, -R5 ;  /* 0x000000ffff057224 */ /* 0x000fe400078e0a05 */
[----:B------:R-:W-:Y:S02]  /*151c0*/  IMAD R8, R0, R38, R8 ;  /* 0x0000002600087224 */ /* 0x000fe400078e0208 */
[----:B0-----:R-:W-:Y:S01]  /*151d0*/  IMAD.MOV.U32 R9, RZ, RZ, R37 ;  /* 0x000000ffff097224 */ /* 0x001fe200078e0025 */
[----:B------:R-:W-:Y:S01]  /*151e0*/  ISETP.GE.AND P6, PT, R44, RZ, PT ;  /* 0x000000ff2c00720c */ /* 0x000fe20003fc6270 */
[C---:B------:R-:W-:Y:S01]  /*151f0*/  IMAD R5, R0.reuse, R5, R2 ;  /* 0x0000000500057224 */ /* 0x040fe200078e0202 */
[----:B------:R-:W4:Y:S01]  /*15200*/  LDL.LU R44, [R1+0x12e8] ;  /* 0x0012e800012c7983 */ /* 0x000f220000300800 */
        /* <DEDUP_REMOVED lines=37> */
[----:B0-----:R-:W-:Y:S01]  /*15460*/  IMAD.MOV.U32 R5, RZ, RZ, R2 ;  /* 0x000000ffff057224 */ /* 0x001fe200078e0002 */
        /* <DEDUP_REMOVED lines=16> */
[----:B------:R-:W-:Y:S01]  /*15570*/  ISETP.GT.U32.AND P5, PT, R0, R37, PT ;  /* 0x000000250000720c */ /* 0x000fe20003fa4070 */
[----:B------:R-:W-:-:S05]  /*15580*/  @!P2 IMAD.MOV R5, RZ, RZ, -R5 ;  /* 0x000000ffff05a224 */ /* 0x000fca00078e0a05 */
[----:B------:R-:W-:Y:S01]  /*15590*/  STL [R1+0x418], R5 ;  /* 0x0004180501007387 */ /* 0x000fe20000100800 */
[----:B----4-:R-:W-:-:S05]  /*155a0*/  IABS R4, R54 ;  /* 0x0000003600047213 */ /* 0x010fca0000000000 */
[----:B------:R-:W-:-:S04]  /*155b0*/  IMAD.HI.U32 R41, R49, R4, RZ ;  /* 0x0000000431297227 */ /* 0x000fc800078e00ff */
[----:B------:R-:W-:-:S04]  /*155c0*/  IMAD.MOV R41, RZ, RZ, -R41 ;  /* 0x000000ffff297224 */ /* 0x000fc800078e0a29 */
[----:B------:R-:W-:-:S05]  /*155d0*/  IMAD R4, R0, R41, R4 ;  /* 0x0000002900047224 */ /* 0x000fca00078e0204 */
[----:B------:R-:W-:Y:S01]  /*155e0*/  ISETP.GT.U32.AND P6, PT, R0, R4, PT ;  /* 0x000000040000720c */ /* 0x000fe20003fc4070 */
[--C-:B------:R-:W-:Y:S01]  /*155f0*/  @!P5 IMAD.IADD R37, R37, 0x1, -R0.reuse ;  /* 0x000000012525d824 */ /* 0x100fe200078e0a00 */
[----:B------:R-:W-:Y:S02]  /*15600*/  ISETP.GE.AND P5, PT, R43, RZ, PT ;  /* 0x000000ff2b00720c */ /* 0x000fe40003fa6270 */
[----:B------:R-:W4:Y:S09]  /*15610*/  LDL.LU R43, [R1+0x12f8] ;  /* 0x0012f800012b7983 */ /* 0x000f320000300800 */
[----:B------:R-:W-:Y:S01]  /*15620*/  @!P6 IMAD.IADD R4, R4, 0x1, -R0 ;  /* 0x000000010404e824 */ /* 0x000fe200078e0a00 */
[----:B------:R-:W-:-:S02]  /*15630*/  ISETP.GE.AND P6, PT, R54, RZ, PT ;  /* 0x000000ff3600720c */ /* 0x000fc40003fc6270 */
        /* <DEDUP_REMOVED lines=15> */
[----:B------:R-:W-:-:S04]  /*15730*/  IMAD R38, R0, R42, R38 ;  /* 0x0000002a00267224 */ /* 0x000fc800078e0226 */
[----:B------:R-:W-:Y:S01]  /*15740*/  @!P0 IMAD.IADD R39, R39, 0x1, -R0 ;  /* 0x0000000127278824 */ /* 0x000fe200078e0a00 */
[----:B------:R-:W-:Y:S01]  /*15750*/  ISETP.GE.AND P0, PT, R46, RZ, PT ;  /* 0x000000ff2e00720c */ /* 0x000fe20003f06270 */
[----:B------:R-:W-:Y:S01]  /*15760*/  IMAD.MOV.U32 R10, RZ, RZ, R40 ;  /* 0x000000ffff0a7224 */ /* 0x000fe200078e0028 */
[C---:B------:R-:W-:Y:S01]  /*15770*/  ISETP.GT.U32.AND P2, PT, R0.reuse, R38, PT ;  /* 0x000000260000720c */ /* 0x040fe20003f44070 */
[C---:B------:R-:W-:Y:S02]  /*15780*/  IMAD R6, R0.reuse, R8, R6 ;  /* 0x0000000800067224 */ /* 0x040fe400078e0206 */
[----:B------:R-:W-:Y:S02]  /*15790*/  IMAD.MOV.U32 R9, RZ, RZ, R39 ;  /* 0x000000ffff097224 */ /* 0x000fe400078e0027 */
[----:B------:R-:W-:Y:S02]  /*157a0*/  @!P3 IMAD.MOV R10, RZ, RZ, -R10 ;  /* 0x000000ffff0ab224 */ /* 0x000fe400078e0a0a */
[--C-:B------:R-:W-:Y:S01]  /*157b0*/  @!P4 IMAD.IADD R7, R7, 0x1, -R0.reuse ;  /* 0x000000010707c824 */ /* 0x100fe200078e0a00 */
[C---:B------:R-:W-:Y:S01]  /*157c0*/  ISETP.GT.U32.AND P4, PT, R0.reuse, R6, PT ;  /* 0x000000060000720c */ /* 0x040fe20003f84070 */
[----:B------:R-:W-:Y:S01]  /*157d0*/  @!P1 IMAD.MOV R9, RZ, RZ, -R9 ;  /* 0x000000ffff099224 */ /* 0x000fe200078e0a09 */
[----:B------:R-:W-:Y:S01]  /*157e0*/  ISETP.GT.U32.AND P1, PT, R0, R4, PT ;  /* 0x000000040000720c */ /* 0x000fe20003f24070 */
[----:B------:R0:W-:Y:S04]  /*157f0*/  STL [R1+0x3f4], R10 ;  /* 0x0003f40a01007387 */ /* 0x0001e80000100800 */
[----:B------:R1:W-:Y:S01]  /*15800*/  STL [R1+0x3f8], R9 ;  /* 0x0003f80901007387 */ /* 0x0003e20000100800 */
[----:B------:R-:W-:-:S02]  /*15810*/  @!P2 IMAD.IADD R38, R38, 0x1, -R0 ;  /* 0x000000012626a824 */ /* 0x000fc400078e0a00 */
[----:B0-----:R-:W-:Y:S02]  /*15820*/  IMAD.MOV.U32 R10, RZ, RZ, R7 ;  /* 0x000000ffff0a7224 */ /* 0x001fe400078e0007 */
[----:B-1----:R-:W-:Y:S02]  /*15830*/  IMAD.MOV.U32 R9, RZ, RZ, R37 ;  /* 0x000000ffff097224 */ /* 0x002fe400078e0025 */
[----:B------:R-:W-:Y:S01]  /*15840*/  @!P0 IMAD.MOV R10, RZ, RZ, -R10 ;  /* 0x000000ffff0a8224 */ /* 0x000fe200078e0a0a */
[----:B---3--:R-:W-:Y:S01]  /*15850*/  IABS R2, R55 ;  /* 0x0000003700027213 */ /* 0x008fe20000000000 */
[----:B------:R-:W-:Y:S01]  /*15860*/  @!P5 IMAD.MOV R9, RZ, RZ, -R9 ;  /* 0x000000ffff09d224 */ /* 0x000fe200078e0a09 */
[----:B-----5:R-:W-:-:S03]  /*15870*/  IABS R8, R52 ;  /* 0x0000003400087213 */ /* 0x020fc60000000000 */
[----:B------:R-:W-:Y:S01]  /*15880*/  IMAD.HI.U32 R41, R49, R2, RZ ;  /* 0x0000000231297227 */ /* 0x000fe200078e00ff */
[----:B------:R-:W-:Y:S03]  /*15890*/  STL [R1+0x410], R10 ;  /* 0x0004100a01007387 */ /* 0x000fe60000100800 */
[--C-:B------:R-:W-:Y:S01]  /*158a0*/  @!P4 IMAD.IADD R6, R6, 0x1, -R0.reuse ;  /* 0x000000010606c824 */ /* 0x100fe200078e0a00 */
[----:B------:R-:W-:Y:S01]  /*158b0*/  ISETP.GT.U32.AND P4, PT, R0, R38, PT ;  /* 0x000000260000720c */ /* 0x000fe20003f84070 */
[----:B------:R-:W-:Y:S01]  /*158c0*/  @!P1 IMAD.IADD R4, R4, 0x1, -R0 ;  /* 0x0000000104049824 */ /* 0x000fe200078e0a00 */
[----:B------:R0:W-:Y:S01]  /*158d0*/  STL [R1+0x414], R9 ;  /* 0x0004140901007387 */ /* 0x0001e20000100800 */
[----:B------:R-:W-:Y:S01]  /*158e0*/  IMAD.MOV R41, RZ, RZ, -R41 ;  /* 0x000000ffff297224 */ /* 0x000fe200078e0a29 */
[----:B------:R-:W-:Y:S01]  /*158f0*/  ISETP.GE.AND P1, PT, R55, RZ, PT ;  /* 0x000000ff3700720c */ /* 0x000fe20003f26270 */
[----:B------:R-:W-:Y:S01]  /*15900*/  IMAD.HI.U32 R5, R49, R8, RZ ;  /* 0x0000000831057227 */ /* 0x000fe200078e00ff */
[----:B------:R-:W3:Y:S01]  /*15910*/  LDL.LU R55, [R1+0x1300] ;  /* 0x0013000001377983 */ /* 0x000ee20000300800 */
[----:B------:R-:W-:-:S02]  /*15920*/  ISETP.GT.U32.AND P3, PT, R0, R6, PT ;  /* 0x000000060000720c */ /* 0x000fc40003f64070 */
        /* <DEDUP_REMOVED lines=47> */
[C---:B------:R-:W-:Y:S02]  /*15c20*/  IMAD R39, R0.reuse, R5, R39 ;  /* 0x0000000500277224 */ /* 0x040fe400078e0227 */
[----:B0-----:R-:W-:Y:S01]  /*15c30*/  IMAD.MOV.U32 R9, RZ, RZ, R8 ;  /* 0x000000ffff097224 */ /* 0x001fe200078e0008 */
[----:B------:R-:W-:Y:S01]  /*15c40*/  ISETP.GE.AND P5, PT, R43, RZ, PT ;  /* 0x000000ff2b00720c */ /* 0x000fe20003fa6270 */
[C---:B------:R-:W-:Y:S01]  /*15c50*/  IMAD R37, R0.reuse, R4, R37 ;  /* 0x0000000400257224 */ /* 0x040fe200078e0225 */
[----:B------:R-:W4:Y:S01]  /*15c60*/  LDL.LU R43, [R1+0x131c] ;  /* 0x00131c00012b7983 */ /* 0x000f220000300800 */
[----:B------:R-:W-:Y:S01]  /*15c70*/  @!P3 IMAD.MOV R9, RZ, RZ, -R9 ;  /* 0x000000ffff09b224 */ /* 0x000fe200078e0a09 */
[----:B------:R-:W-:-:S03]  /*15c80*/  ISETP.GT.U32.AND P3, PT, R0, R39, PT ;  /* 0x000000270000720c */ /* 0x000fc60003f64070 */
[--C-:B------:R-:W-:Y:S01]  /*15c90*/  @!P6 IMAD.IADD R7, R7, 0x1, -R0.reuse ;  /* 0x000000010707e824 */ /* 0x100fe200078e0a00 */
[----:B------:R-:W-:Y:S01]  /*15ca0*/  ISETP.GT.U32.AND P6, PT, R0, R37, PT ;  /* 0x000000250000720c */ /* 0x000fe20003fc4070 */
[----:B------:R0:W-:Y:S08]  /*15cb0*/  STL [R1+0x404], R9 ;  /* 0x0004040901007387 */ /* 0x0001f00000100800 */
[----:B------:R-:W-:-:S04]  /*15cc0*/  @!P3 IMAD.IADD R39, R39, 0x1, -R0 ;  /* 0x000000012727b824 */ /* 0x000fc800078e0a00 */
[----:B------:R-:W-:Y:S01]  /*15cd0*/  @!P6 IMAD.IADD R37, R37, 0x1, -R0 ;  /* 0x000000012525e824 */ /* 0x000fe200078e0a00 */
[----:B------:R-:W-:Y:S01]  /*15ce0*/  ISETP.GT.U32.AND P6, PT, R0, R39, PT ;  /* 0x000000270000720c */ /* 0x000fe20003fc4070 */
[----:B0-----:R-:W-:Y:S01]  /*15cf0*/  IMAD.MOV.U32 R9, RZ, RZ, R7 ;  /* 0x000000ffff097224 */ /* 0x001fe200078e0007 */
[----:B---3--:R-:W-:-:S05]  /*15d00*/  IABS R6, R55 ;  /* 0x0000003700067213 */ /* 0x008fca0000000000 */
[----:B------:R-:W-:-:S04]  /*15d10*/  IMAD.HI.U32 R40, R49, R6, RZ ;  /* 0x0000000631287227 */ /* 0x000fc800078e00ff */
[----:B------:R-:W-:-:S04]  /*15d20*/  IMAD.MOV R40, RZ, RZ, -R40 ;  /* 0x000000ffff287224 */ /* 0x000fc800078e0a28 */
[C---:B------:R-:W-:Y:S01]  /*15d30*/  IMAD R6, R0.reuse, R40, R6 ;  /* 0x0000002800067224 */ /* 0x040fe200078e0206 */
[----:B------:R-:W-:Y:S02]  /*15d40*/  ISETP.GE.AND P2, PT, R55, RZ, PT ;  /* 0x000000ff3700720c */ /* 0x000fe40003f46270 */
[----:B------:R-:W3:Y:S02]  /*15d50*/  LDL.LU R55, [R1+0x1320] ;  /* 0x0013200001377983 */ /* 0x000ee40000300800 */
[----:B------:R-:W-:Y:S02]  /*15d60*/  ISETP.GT.U32.AND P3, PT, R0, R6, PT ;  /* 0x000000060000720c */ /* 0x000fe40003f64070 */
[----:B-----5:R-:W-:Y:S02]  /*15d70*/  IABS R2, R52 ;  /* 0x0000003400027213 */ /* 0x020fe40000000000 */
[----:B------:R-:W-:Y:S02]  /*15d80*/  ISETP.GE.AND P1, PT, R52, RZ, PT ;  /* 0x000000ff3400720c */ /* 0x000fe40003f26270 */
[----:B------:R-:W5:Y:S01]  /*15d90*/  LDL.LU R52, [R1+0x1324] ;  /* 0x0013240001347983 */ /* 0x000f620000300800 */
[----:B------:R-:W-:-:S04]  /*15da0*/  IMAD.HI.U32 R8, R49, R2, RZ ;  /* 0x0000000231087227 */ /* 0x000fc800078e00ff */
[----:B------:R-:W-:Y:S02]  /*15db0*/  IMAD.MOV R8, RZ, RZ, -R8 ;  /* 0x000000ffff087224 */ /* 0x000fe400078e0a08 */
[----:B------:R-:W-:Y:S01]  /*15dc0*/  @!P0 IMAD.MOV R9, RZ, RZ, -R9 ;  /* 0x000000ffff098224 */ /* 0x000fe200078e0a09 */
[----:B------:R-:W-:Y:S01]  /*15dd0*/  ISETP.GT.U32.AND P0, PT, R0, R37, PT ;  /* 0x000000250000720c */ /* 0x000fe20003f04070 */
[----:B------:R-:W-:Y:S02]  /*15de0*/  @!P3 IMAD.IADD R6, R6, 0x1, -R0 ;  /* 0x000000010606b824 */ /* 0x000fe400078e0a00 */
[C---:B------:R-:W-:Y:S02]  /*15df0*/  IMAD R2, R0.reuse, R8, R2 ;  /* 0x0000000800027224 */ /* 0x040fe400078e0202 */
[----:B------:R-:W-:Y:S01]  /*15e00*/  @!P6 IMAD.IADD R39, R39, 0x1, -R0 ;  /* 0x000000012727e824 */ /* 0x000fe200078e0a00 */
[----:B------:R0:W-:Y:S01]  /*15e10*/  STL [R1+0x3ec], R9 ;  /* 0x0003ec0901007387 */ /* 0x0001e20000100800 */
[----:B------:R-:W-:-:S02]  /*15e20*/  ISETP.GT.U32.AND P3, PT, R0, R6, PT ;  /* 0x000000060000720c */ /* 0x000fc40003f64070 */
        /* <DEDUP_REMOVED lines=63> */
[----:B------:R-:W-:Y:S01]  /*16220*/  ISETP.GT.U32.AND P6, PT, R0, R8, PT ;  /* 0x000000080000720c */ /* 0x000fe20003fc4070 */
        /* <DEDUP_REMOVED lines=8> */
[----:B------:R-:W-:Y:S01]  /*162b0*/  ISETP.GT.U32.AND P1, PT, R0, R39, PT ;  /* 0x000000270000720c */ /* 0x000fe20003f24070 */
[----:B------:R-:W-:Y:S01]  /*162c0*/  IMAD.HI.U32 R41, R49, R6, RZ ;  /* 0x0000000631297227 */ /* 0x000fe200078e00ff */
[----:B-----5:R-:W-:-:S03]  /*162d0*/  IABS R37, R52 ;  /* 0x0000003400257213 */ /* 0x020fc60000000000 */
[----:B------:R-:W-:Y:S01]  /*162e0*/  IMAD.MOV R41, RZ, RZ, -R41 ;  /* 0x000000ffff297224 */ /* 0x000fe200078e0a29 */
[----:B------:R-:W-:Y:S01]  /*162f0*/  STL [R1+0x3dc], R5 ;  /* 0x0003dc0501007387 */ /* 0x000fe20000100800 */
[--C-:B------:R-:W-:Y:S02]  /*16300*/  @!P6 IMAD.IADD R8, R8, 0x1, -R0.reuse ;  /* 0x000000010808e824 */ /* 0x100fe400078e0a00 */
[----:B------:R-:W-:Y:S01]  /*16310*/  IMAD.HI.U32 R40, R49, R37, RZ ;  /* 0x0000002531287227 */ /* 0x000fe200078e00ff */
[----:B------:R0:W-:Y:S01]  /*16320*/  STL [R1+0x3d8], R4 ;  /* 0x0003d80401007387 */ /* 0x0001e20000100800 */
[----:B------:R-:W-:Y:S02]  /*16330*/  ISETP.GE.AND P6, PT, R55, RZ, PT ;  /* 0x000000ff3700720c */ /* 0x000fe40003fc6270 */
[----:B------:R-:W-:Y:S01]  /*16340*/  @!P3 IMAD.IADD R7, R7, 0x1, -R0 ;  /* 0x000000010707b824 */ /* 0x000fe200078e0a00 */
[----:B------:R1:W-:Y:S01]  /*16350*/  STL [R1+0x3d4], R9 ;  /* 0x0003d40901007387 */ /* 0x0003e20000100800 */
[----:B------:R-:W-:-:S02]  /*16360*/  IMAD R6, R0, R41, R6 ;  /* 0x0000002900067224 */ /* 0x000fc400078e0206 */
[----:B------:R-:W-:Y:S01]  /*16370*/  IMAD.MOV R2, RZ, RZ, -R40 ;  /* 0x000000ffff027224 */ /* 0x000fe200078e0a28 */
[----:B------:R-:W3:Y:S01]  /*16380*/  LDL.LU R55, [R1+0x1334] ;  /* 0x0013340001377983 */ /* 0x000ee20000300800 */
[C---:B------:R-:W-:Y:S02]  /*16390*/  ISETP.GT.U32.AND P3, PT, R0.reuse, R7, PT ;  /* 0x000000070000720c */ /* 0x040fe40003f64070 */
[C---:B0-----:R-:W-:Y:S01]  /*163a0*/  IMAD R4, R0.reuse, R2, R37 ;  /* 0x0000000200047224 */ /* 0x041fe200078e0225 */
[C---:B------:R-:W-:Y:S01]  /*163b0*/  ISETP.GT.U32.AND P0, PT, R0.reuse, R6, PT ;  /* 0x000000060000720c */ /* 0x040fe20003f04070 */
[----:B------:R-:W-:Y:S01]  /*163c0*/  @!P1 IMAD.IADD R39, R39, 0x1, -R0 ;  /* 0x0000000127279824 */ /* 0x000fe200078e0a00 */
[----:B------:R-:W-:Y:S02]  /*163d0*/  ISETP.GE.AND P2, PT, R45, RZ, PT ;  /* 0x000000ff2d00720c */ /* 0x000fe40003f46270 */
[----:B------:R-:W-:Y:S01]  /*163e0*/  ISETP.GT.U32.AND P1, PT, R0, R4, PT ;  /* 0x000000040000720c */ /* 0x000fe20003f24070 */
[----:B-1----:R-:W-:-:S05]  /*163f0*/  IMAD.MOV.U32 R9, RZ, RZ, R39 ;  /* 0x000000ffff097224 */ /* 0x002fca00078e0027 */
[--C-:B------:R-:W-:Y:S01]  /*16400*/  @!P3 IMAD.IADD R7, R7, 0x1, -R0.reuse ;  /* 0x000000010707b824 */ /* 0x100fe200078e0a00 */
[----:B------:R-:W-:Y:S02]  /*16410*/  ISETP.GE.AND P3, PT, R52, RZ, PT ;  /* 0x000000ff3400720c */ /* 0x000fe40003f66270 */
[--C-:B------:R-:W-:Y:S01]  /*16420*/  @!P0 IMAD.IADD R6, R6, 0x1, -R0.reuse ;  /* 0x0000000106068824 */ /* 0x100fe200078e0a00 */
[----:B------:R-:W5:Y:S01]  /*16430*/  LDL.LU R52, [R1+0x1338] ;  /* 0x0013380001347983 */ /* 0x000f620000300800 */
[----:B------:R-:W-:Y:S01]  /*16440*/  ISETP.GE.AND P4, PT, R43, RZ, PT ;  /* 0x000000ff2b00720c */ /* 0x000fe20003f86270 */
[----:B------:R-:W-:Y:S02]  /*16450*/  @!P2 IMAD.MOV R9, RZ, RZ, -R9 ;  /* 0x000000ffff09a224 */ /* 0x000fe400078e0a09 */
[----:B------:R-:W-:Y:S01]  /*16460*/  @!P1 IMAD.IADD R4, R4, 0x1, -R0 ;  /* 0x0000000104049824 */ /* 0x000fe200078e0a00 */
[----:B------:R-:W-:-:S09]  /*16470*/  ISETP.GT.U32.AND P1, PT, R0, R6, PT ;  /* 0x000000060000720c */ /* 0x000fd20003f24070 */
[----:B------:R-:W-:-:S04]  /*16480*/  @!P4 IMAD.MOV R7, RZ, RZ, -R7 ;  /* 0x000000ffff07c224 */ /* 0x000fc800078e0a07 */
        /* <DEDUP_REMOVED lines=9> */
[----:B------:R-:W-:Y:S04]  /*16520*/  STL [R1+0x3cc], R9 ;  /* 0x0003cc0901007387 */ /* 0x000fe80000100800 */
[----:B------:R0:W-:Y:S04]  /*16530*/  STL [R1+0x3c8], R7 ;  /* 0x0003c80701007387 */ /* 0x0001e80000100800 */
[----:B------:R-:W2:Y:S01]  /*16540*/  LDL.LU R45, [R1+0x1348] ;  /* 0x00134800012d7983 */ /* 0x000ea20000300800 */
[----:B0-----:R-:W-:-:S04]  /*16550*/  IMAD.MOV.U32 R7, RZ, RZ, R6 ;  /* 0x000000ffff077224 */ /* 0x001fc800078e0006 */
[----:B------:R-:W-:-:S05]  /*16560*/  @!P6 IMAD.MOV R7, RZ, RZ, -R7 ;  /* 0x000000ffff07e224 */ /* 0x000fca00078e0a07 */
[----:B------:R-:W-:Y:S01]  /*16570*/  STL [R1+0x3c4], R7 ;  /* 0x0003c40701007387 */ /* 0x000fe20000100800 */
[----:B----4-:R-:W-:Y:S02]  /*16580*/  IABS R37, R54 ;  /* 0x0000003600257213 */ /* 0x010fe40000000000 */
        /* <DEDUP_REMOVED lines=13> */
[----:B------:R-:W-:Y:S01]  /*16660*/  ISETP.GT.U32.AND P6, PT, R0, R5, PT ;  /* 0x000000050000720c */ /* 0x000fe20003fc4070 */
[----:B------:R-:W-:Y:S01]  /*16670*/  IMAD.MOV R8, RZ, RZ, -R8 ;  /* 0x000000ffff087224 */ /* 0x000fe200078e0a08 */
[----:B------:R-:W-:Y:S01]  /*16680*/  ISETP.GE.AND P4, PT, R44, RZ, PT ;  /* 0x000000ff2c00720c */ /* 0x000fe20003f86270 */
[----:B------:R-:W-:Y:S01]  /*16690*/  IMAD R39, R0, R38, R2 ;  /* 0x0000002600277224 */ /* 0x000fe200078e0202 */
[----:B------:R-:W4:Y:S01]  /*166a0*/  LDL.LU R44, [R1+0x1350] ;  /* 0x00135000012c7983 */ /* 0x000f220000300800 */
[----:B------:R-:W-:-:S02]  /*166b0*/  IMAD.MOV.U32 R9, RZ, RZ, R4 ;  /* 0x000000ffff097224 */ /* 0x000fc400078e0004 */
[C---:B------:R-:W-:Y:S02]  /*166c0*/  IMAD R37, R0.reuse, R8, R37 ;  /* 0x0000000800257224 */ /* 0x040fe400078e0225 */
        /* <DEDUP_REMOVED lines=83> */
[C---:B------:R-:W-:Y:S02]  /*16c00*/  IMAD R39, R0.reuse, R39, R40 ;  /* 0x0000002700277224 */ /* 0x040fe400078e0228 */
[----:B------:R-:W-:Y:S02]  /*16c10*/  IMAD R5, R0, R41, R5 ;  /* 0x0000002900057224 */ /* 0x000fe400078e0205 */
[----:B------:R-:W-:Y:S01]  /*16c20*/  @!P0 IMAD.IADD R8, R8, 0x1, -R0 ;  /* 0x0000000108088824 */ /* 0x000fe200078e0a00 */
[----:B------:R-:W-:Y:S01]  /*16c30*/  ISETP.GT.U32.AND P2, PT, R0, R39, PT ;  /* 0x000000270000720c */ /* 0x000fe20003f44070 */
[----:B0-----:R-:W-:Y:S01]  /*16c40*/  IMAD.MOV.U32 R9, RZ, RZ, R2 ;  /* 0x000000ffff097224 */ /* 0x001fe200078e0002 */
[----:B------:R-:W-:Y:S01]  /*16c50*/  ISETP.GE.AND P0, PT, R46, RZ, PT ;  /* 0x000000ff2e00720c */ /* 0x000fe20003f06270 */
[----:B------:R-:W-:Y:S01]  /*16c60*/  @!P3 IMAD.IADD R7, R7, 0x1, -R0 ;  /* 0x000000010707b824 */ /* 0x000fe200078e0a00 */
[C---:B------:R-:W-:Y:S01]  /*16c70*/  ISETP.GT.U32.AND P3, PT, R0.reuse, R5, PT ;  /* 0x000000050000720c */ /* 0x040fe20003f64070 */
[----:B------:R-:W-:Y:S01]  /*16c80*/  @!P5 IMAD.MOV R9, RZ, RZ, -R9 ;  /* 0x000000ffff09d224 */ /* 0x000fe200078e0a09 */
[----:B------:R-:W-:Y:S01]  /*16c90*/  ISETP.GT.U32.AND P5, PT, R0, R4, PT ;  /* 0x000000040000720c */ /* 0x000fe20003fa4070 */
[----:B------:R-:W-:-:S03]  /*16ca0*/  @!P6 IMAD.MOV R8, RZ, RZ, -R8 ;  /* 0x000000ffff08e224 */ /* 0x000fc600078e0a08 */
[----:B------:R0:W-:Y:S04]  /*16cb0*/  STL [R1+0x3a8], R9 ;  /* 0x0003a80901007387 */ /* 0x0001e80000100800 */
[----:B------:R1:W-:Y:S01]  /*16cc0*/  STL [R1+0x3a4], R8 ;  /* 0x0003a40801007387 */ /* 0x0003e20000100800 */
[----:B------:R-:W-:Y:S02]  /*16cd0*/  @!P2 IMAD.IADD R39, R39, 0x1, -R0 ;  /* 0x000000012727a824 */ /* 0x000fe400078e0a00 */
[----:B0-----:R-:W-:Y:S02]  /*16ce0*/  IMAD.MOV.U32 R9, RZ, RZ, R7 ;  /* 0x000000ffff097224 */ /* 0x001fe400078e0007 */
[----:B-1----:R-:W-:Y:S01]  /*16cf0*/  IMAD.MOV.U32 R8, RZ, RZ, R38 ;  /* 0x000000ffff087224 */ /* 0x002fe200078e0026 */
[----:B---3--:R-:W-:Y:S01]  /*16d00*/  IABS R37, R55 ;  /* 0x0000003700257213 */ /* 0x008fe20000000000 */
[----:B------:R-:W-:-:S02]  /*16d10*/  @!P0 IMAD.MOV R9, RZ, RZ, -R9 ;  /* 0x000000ffff098224 */ /* 0x000fc400078e0a09 */
[----:B------:R-:W-:Y:S02]  /*16d20*/  @!P1 IMAD.MOV R8, RZ, RZ, -R8 ;  /* 0x000000ffff089224 */ /* 0x000fe400078e0a08 */
[----:B------:R-:W-:Y:S01]  /*16d30*/  IMAD.HI.U32 R41, R49, R37, RZ ;  /* 0x0000002531297227 */ /* 0x000fe200078e00ff */
[----:B-----5:R-:W-:-:S03]  /*16d40*/  IABS R6, R52 ;  /* 0x0000003400067213 */ /* 0x020fc60000000000 */
[----:B------:R-:W-:Y:S01]  /*16d50*/  @!P3 IMAD.IADD R5, R5, 0x1, -R0 ;  /* 0x000000010505b824 */ /* 0x000fe200078e0a00 */
[----:B------:R-:W-:Y:S01]  /*16d60*/  ISETP.GT.U32.AND P3, PT, R0, R39, PT ;  /* 0x000000270000720c */ /* 0x000fe20003f64070 */
[----:B------:R-:W-:Y:S01]  /*16d70*/  IMAD.MOV R41, RZ, RZ, -R41 ;  /* 0x000000ffff297224 */ /* 0x000fe200078e0a29 */
[----:B------:R0:W-:Y:S01]  /*16d80*/  STL [R1+0x3a0], R9 ;  /* 0x0003a00901007387 */ /* 0x0001e20000100800 */
[----:B------:R-:W-:-:S03]  /*16d90*/  IMAD.HI.U32 R40, R49, R6, RZ ;  /* 0x0000000631287227 */ /* 0x000fc600078e00ff */
[----:B------:R-:W-:Y:S01]  /*16da0*/  STL [R1+0x39c], R8 ;  /* 0x00039c0801007387 */ /* 0x000fe20000100800 */
[----:B------:R-:W-:Y:S01]  /*16db0*/  @!P5 IMAD.IADD R4, R4, 0x1, -R0 ;  /* 0x000000010404d824 */ /* 0x000fe200078e0a00 */
[----:B------:R-:W-:Y:S01]  /*16dc0*/  ISETP.GE.AND P5, PT, R55, RZ, PT ;  /* 0x000000ff3700720c */ /* 0x000fe20003fa6270 */
[C---:B------:R-:W-:Y:S01]  /*16dd0*/  IMAD R37, R0.reuse, R41, R37 ;  /* 0x0000002900257224 */ /* 0x040fe200078e0225 */
[----:B------:R-:W3:Y:S01]  /*16de0*/  LDL.LU R55, [R1+0x1368] ;  /* 0x0013680001377983 */ /* 0x000ee20000300800 */
[----:B------:R-:W-:Y:S01]  /*16df0*/  IMAD.MOV R2, RZ, RZ, -R40 ;  /* 0x000000ffff027224 */ /* 0x000fe200078e0a28 */
[C---:B------:R-:W-:Y:S02]  /*16e00*/  ISETP.GT.U32.AND P6, PT, R0.reuse, R5, PT ;  /* 0x000000050000720c */ /* 0x040fe40003fc4070 */
[C---:B------:R-:W-:Y:S01]  /*16e10*/  ISETP.GT.U32.AND P0, PT, R0.reuse, R37, PT ;  /* 0x000000250000720c */ /* 0x040fe20003f04070 */
[----:B------:R-:W-:Y:S02]  /*16e20*/  IMAD R38, R0, R2, R6 ;  /* 0x0000000200267224 */ /* 0x000fe400078e0206 */
[----:B------:R-:W-:Y:S01]  /*16e30*/  @!P3 IMAD.IADD R39, R39, 0x1, -R0 ;  /* 0x000000012727b824 */ /* 0x000fe200078e0a00 */
[----:B------:R-:W-:-:S02]  /*16e40*/  ISETP.GE.AND P2, PT, R45, RZ, PT ;  /* 0x000000ff2d00720c */ /* 0x000fc40003f46270 */
[----:B------:R-:W-:Y:S01]  /*16e50*/  ISETP.GT.U32.AND P3, PT, R0, R38, PT ;  /* 0x000000260000720c */ /* 0x000fe20003f64070 */
[----:B0-----:R-:W-:-:S04]  /*16e60*/  IMAD.MOV.U32 R9, RZ, RZ, R39 ;  /* 0x000000ffff097224 */ /* 0x001fc800078e0027 */
        /* <DEDUP_REMOVED lines=20> */
[----:B------:R-:W-:Y:S02]  /*16fb0*/  STL [R1+0x390], R5 ;  /* 0x0003900501007387 */ /* 0x000fe40000100800 */
[----:B------:R-:W-:Y:S02]  /*16fc0*/  @!P5 IMAD.MOV R9, RZ, RZ, -R9 ;  /* 0x000000ffff09d224 */ /* 0x000fe400078e0a09 */
[----:B------:R-:W2:Y:S04]  /*16fd0*/  LDL.LU R45, [R1+0x137c] ;  /* 0x00137c00012d7983 */ /* 0x000ea80000300800 */
[----:B------:R0:W-:Y:S01]  /*16fe0*/  STL [R1+0x388], R9 ;  /* 0x0003880901007387 */ /* 0x0001e20000100800 */
[----:B----4-:R-:W-:-:S02]  /*16ff0*/  IABS R2, R54 ;  /* 0x0000003600027213 */ /* 0x010fc40000000000 */
[----:B------:R-:W-:Y:S02]  /*17000*/  ISETP.GE.AND P3, PT, R54, RZ, PT ;  /* 0x000000ff3600720c */ /* 0x000fe40003f66270 */
[----:B------:R-:W4:Y:S01]  /*17010*/  LDL.LU R54, [R1+0x1380] ;  /* 0x0013800001367983 */ /* 0x000f220000300800 */
[----:B------:R-:W-:-:S04]  /*17020*/  IMAD.MOV.U32 R6, RZ, RZ, R7 ;  /* 0x000000ffff067224 */ /* 0x000fc800078e0007 */
        /* <DEDUP_REMOVED lines=11> */
[----:B------:R-:W-:Y:S01]  /*170e0*/  ISETP.GT.U32.AND P5, PT, R0, R6, PT ;  /* 0x000000060000720c */ /* 0x000fe20003fa4070 */
        /* <DEDUP_REMOVED lines=22> */
[----:B------:R-:W-:-:S04]  /*17250*/  IMAD.HI.U32 R4, R49, R40, RZ ;  /* 0x0000002831047227 */ /* 0x000fc800078e00ff */
[----:B0-----:R-:W-:Y:S02]  /*17260*/  IMAD.MOV.U32 R9, RZ, RZ, R6 ;  /* 0x000000ffff097224 */ /* 0x001fe400078e0006 */
[----:B------:R-:W-:Y:S02]  /*17270*/  IMAD.MOV R4, RZ, RZ, -R4 ;  /* 0x000000ffff047224 */ /* 0x000fe400078e0a04 */
[----:B------:R-:W-:Y:S02]  /*17280*/  @!P0 IMAD.MOV R9, RZ, RZ, -R9 ;  /* 0x000000ffff098224 */ /* 0x000fe400078e0a09 */
[----:B------:R-:W-:Y:S01]  /*17290*/  @!P6 IMAD.IADD R2, R2, 0x1, -R0 ;  /* 0x000000010202e824 */ /* 0x000fe200078e0a00 */
[----:B------:R-:W-:Y:S01]  /*172a0*/  ISETP.GE.AND P4, PT, R52, RZ, PT ;  /* 0x000000ff3400720c */ /* 0x000fe20003f86270 */
[C---:B------:R-:W-:Y:S01]  /*172b0*/  IMAD R40, R0.reuse, R4, R40 ;  /* 0x0000000400287224 */ /* 0x040fe200078e0228 */
[----:B------:R-:W-:Y:S01]  /*172c0*/  ISETP.GT.U32.AND P0, PT, R0, R5, PT ;  /* 0x000000050000720c */ /* 0x000fe20003f04070 */
[----:B------:R-:W-:Y:S01]  /*172d0*/  @!P5 IMAD.IADD R8, R8, 0x1, -R0 ;  /* 0x000000010808d824 */ /* 0x000fe200078e0a00 */
[----:B------:R-:W5:Y:S01]  /*172e0*/  LDL.LU R52, [R1+0x138c] ;  /* 0x00138c0001347983 */ /* 0x000f620000300800 */
[----:B------:R-:W-:-:S03]  /*172f0*/  ISETP.GT.U32.AND P6, PT, R0, R2, PT ;  /* 0x000000020000720c */ /* 0x000fc60003fc4070 */
[----:B------:R0:W-:Y:S01]  /*17300*/  STL [R1+0x37c], R9 ;  /* 0x00037c0901007387 */ /* 0x0001e20000100800 */
[----:B------:R-:W-:Y:S01]  /*17310*/  ISETP.GT.U32.AND P5, PT, R0, R40, PT ;  /* 0x000000280000720c */ /* 0x000fe20003fa4070 */
[----:B0-----:R-:W-:-:S04]  /*17320*/  IMAD.MOV.U32 R9, RZ, RZ, R8 ;  /* 0x000000ffff097224 */ /* 0x001fc800078e0008 */
[----:B------:R-:W-:Y:S02]  /*17330*/  @!P1 IMAD.MOV R9, RZ, RZ, -R9 ;  /* 0x000000ffff099224 */ /* 0x000fe400078e0a09 */
[--C-:B------:R-:W-:Y:S02]  /*17340*/  @!P0 IMAD.IADD R5, R5, 0x1, -R0.reuse ;  /* 0x0000000105058824 */ /* 0x100fe400078e0a00 */
[----:B------:R-:W-:-:S04]  /*17350*/  @!P6 IMAD.IADD R2, R2, 0x1, -R0 ;  /* 0x000000010202e824 */ /* 0x000fc800078e0a00 */
[----:B------:R-:W-:Y:S02]  /*17360*/  @!P5 IMAD.IADD R40, R40, 0x1, -R0 ;  /* 0x000000012828d824 */ /* 0x000fe400078e0a00 */
[----:B------:R-:W-:Y:S01]  /*17370*/  @!P3 IMAD.MOV R5, RZ, RZ, -R5 ;  /* 0x000000ffff05b224 */ /* 0x000fe200078e0a05 */
[----:B------:R-:W-:Y:S04]  /*17380*/  STL [R1+0x380], R9 ;  /* 0x0003800901007387 */ /* 0x000fe80000100800 */
        /* <DEDUP_REMOVED lines=42> */
[----:B------:R-:W-:-:S03]  /*17630*/  ISETP.GT.U32.AND P0, PT, R0, R39, PT ;  /* 0x000000270000720c */ /* 0x000fc60003f04070 */
[----:B------:R-:W-:Y:S01]  /*17640*/  IMAD R6, R0, R8, R6 ;  /* 0x0000000800067224 */ /* 0x000fe200078e0206 */
[----:B------:R-:W-:-:S07]  /*17650*/  IABS R38, R45 ;  /* 0x0000002d00267213 */ /* 0x000fce0000000000 */
[----:B------:R-:W-:Y:S01]  /*17660*/  @!P3 IMAD.IADD R7, R7, 0x1, -R0 ;  /* 0x000000010707b824 */ /* 0x000fe200078e0a00 */
[----:B------:R-:W-:Y:S01]  /*17670*/  ISETP.GT.U32.AND P3, PT, R0, R6, PT ;  /* 0x000000060000720c */ /* 0x000fe20003f64070 */
[----:B------:R-:W-:-:S04]  /*17680*/  IMAD.HI.U32 R42, R49, R38, RZ ;  /* 0x00000026312a7227 */ /* 0x000fc800078e00ff */
[----:B------:R-:W-:Y:S02]  /*17690*/  @!P0 IMAD.IADD R39, R39, 0x1, -R0 ;  /* 0x0000000127278824 */ /* 0x000fe400078e0a00 */
[----:B------:R-:W-:Y:S01]  /*176a0*/  IMAD.MOV R42, RZ, RZ, -R42 ;  /* 0x000000ffff2a7224 */ /* 0x000fe200078e0a2a */
[----:B------:R-:W-:Y:S01]  /*176b0*/  ISETP.GE.AND P0, PT, R46, RZ, PT ;  /* 0x000000ff2e00720c */ /* 0x000fe20003f06270 */
[----:B------:R-:W-:Y:S02]  /*176c0*/  IMAD.MOV.U32 R10, RZ, RZ, R40 ;  /* 0x000000ffff0a7224 */ /* 0x000fe400078e0028 */
[----:B------:R-:W-:Y:S02]  /*176d0*/  IMAD.MOV.U32 R9, RZ, RZ, R39 ;  /* 0x000000ffff097224 */ /* 0x000fe400078e0027 */
[----:B------:R-:W-:Y:S02]  /*176e0*/  IMAD R38, R0, R42, R38 ;  /* 0x0000002a00267224 */ /* 0x000fe400078e0226 */
[----:B------:R-:W-:-:S02]  /*176f0*/  @!P3 IMAD.IADD R6, R6, 0x1, -R0 ;  /* 0x000000010606b824 */ /* 0x000fc400078e0a00 */
[----:B------:R-:W-:Y:S02]  /*17700*/  @!P4 IMAD.MOV R10, RZ, RZ, -R10 ;  /* 0x000000ffff0ac224 */ /* 0x000fe400078e0a0a */
[----:B------:R-:W-:Y:S01]  /*17710*/  @!P5 IMAD.MOV R9, RZ, RZ, -R9 ;  /* 0x000000ffff09d224 */ /* 0x000fe200078e0a09 */
[C---:B------:R-:W-:Y:S02]  /*17720*/  ISETP.GT.U32.AND P5, PT, R0.reuse, R4, PT ;  /* 0x000000040000720c */ /* 0x040fe40003fa4070 */
[C---:B------:R-:W-:Y:S01]  /*17730*/  ISETP.GT.U32.AND P2, PT, R0.reuse, R38, PT ;  /* 0x000000260000720c */ /* 0x040fe20003f44070 */
[----:B------:R0:W-:Y:S01]  /*17740*/  STL [R1+0x350], R10 ;  /* 0x0003500a01007387 */ /* 0x0001e20000100800 */
[----:B------:R-:W-:-:S03]  /*17750*/  ISETP.GT.U32.AND P4, PT, R0, R6, PT ;  /* 0x000000060000720c */ /* 0x000fc60003f84070 */
[----:B------:R1:W-:Y:S01]  /*17760*/  STL [R1+0x354], R9 ;  /* 0x0003540901007387 */ /* 0x0003e20000100800 */
[----:B---3--:R-:W-:Y:S01]  /*17770*/  IABS R2, R55 ;  /* 0x0000003700027213 */ /* 0x008fe20000000000 */
[----:B0-----:R-:W-:Y:S02]  /*17780*/  IMAD.MOV.U32 R10, RZ, RZ, R7 ;  /* 0x000000ffff0a7224 */ /* 0x001fe400078e0007 */
[----:B-1----:R-:W-:Y:S02]  /*17790*/  IMAD.MOV.U32 R9, RZ, RZ, R37 ;  /* 0x000000ffff097224 */ /* 0x002fe400078e0025 */
[----:B------:R-:W-:Y:S02]  /*177a0*/  @!P0 IMAD.MOV R10, RZ, RZ, -R10 ;  /* 0x000000ffff0a8224 */ /* 0x000fe400078e0a0a */
[----:B------:R-:W-:Y:S02]  /*177b0*/  @!P6 IMAD.MOV R9, RZ, RZ, -R9 ;  /* 0x000000ffff09e224 */ /* 0x000fe400078e0a09 */
[----:B------:R-:W-:Y:S01]  /*177c0*/  IMAD.HI.U32 R41, R49, R2, RZ ;  /* 0x0000000231297227 */ /* 0x000fe200078e00ff */
[----:B------:R-:W-:Y:S03]  /*177d0*/  STL [R1+0x36c], R10 ;  /* 0x00036c0a01007387 */ /* 0x000fe60000100800 */
[--C-:B------:R-:W-:Y:S01]  /*177e0*/  @!P5 IMAD.IADD R4, R4, 0x1, -R0.reuse ;  /* 0x000000010404d824 */ /* 0x100fe200078e0a00 */
[----:B------:R0:W-:Y:S01]  /*177f0*/  STL [R1+0x370], R9 ;  /* 0x0003700901007387 */ /* 0x0001e20000100800 */
[----:B------:R-:W-:Y:S01]  /*17800*/  IMAD.MOV R41, RZ, RZ, -R41 ;  /* 0x000000ffff297224 */ /* 0x000fe200078e0a29 */
[----:B------:R-:W-:Y:S01]  /*17810*/  ISETP.GE.AND P5, PT, R55, RZ, PT ;  /* 0x000000ff3700720c */ /* 0x000fe20003fa6270 */
[--C-:B------:R-:W-:Y:S01]  /*17820*/  @!P2 IMAD.IADD R38, R38, 0x1, -R0.reuse ;  /* 0x000000012626a824 */ /* 0x100fe200078e0a00 */
[----:B------:R-:W3:Y:S01]  /*17830*/  LDL.LU R55, [R1+0x139c] ;  /* 0x00139c0001377983 */ /* 0x000ee20000300800 */
[----:B------:R-:W-:Y:S01]  /*17840*/  @!P4 IMAD.IADD R6, R6, 0x1, -R0 ;  /* 0x000000010606c824 */ /* 0x000fe200078e0a00 */
[----:B-----5:R-:W-:Y:S01]  /*17850*/  IABS R8, R52 ;  /* 0x0000003400087213 */ /* 0x020fe20000000000 */
[----:B------:R-:W-:Y:S01]  /*17860*/  IMAD R2, R0, R41, R2 ;  /* 0x0000002900027224 */ /* 0x000fe200078e0202 */
[----:B------:R-:W-:-:S02]  /*17870*/  ISETP.GE.AND P4, PT, R52, RZ, PT ;  /* 0x000000ff3400720c */ /* 0x000fc40003f86270 */
[----:B------:R-:W5:Y:S01]  /*17880*/  LDL.LU R52, [R1+0x13a0] ;  /* 0x0013a00001347983 */ /* 0x000f620000300800 */
[C---:B------:R-:W-:Y:S02]  /*17890*/  ISETP.GT.U32.AND P3, PT, R0.reuse, R38, PT ;  /* 0x000000260000720c */ /* 0x040fe40003f64070 */
[----:B------:R-:W-:Y:S02]  /*178a0*/  ISETP.GT.U32.AND P0, PT, R0, R2, PT ;  /* 0x000000020000720c */ /* 0x000fe40003f04070 */
[----:B------:R-:W-:-:S09]  /*178b0*/  ISETP.GE.AND P2, PT, R45, RZ, PT ;  /* 0x000000ff2d00720c */ /* 0x000fd20003f46270 */
[--C-:B------:R-:W-:Y:S02]  /*178c0*/  @!P3 IMAD.IADD R38, R38, 0x1, -R0.reuse ;  /* 0x000000012626b824 */ /* 0x100fe400078e0a00 */
[----:B------:R-:W-:Y:S02]  /*178d0*/  @!P0 IMAD.IADD R2, R2, 0x1, -R0 ;  /* 0x0000000102028824 */ /* 0x000fe400078e0a00 */
[----:B0-----:R-:W-:-:S04]  /*178e0*/  IMAD.MOV.U32 R9, RZ, RZ, R38 ;  /* 0x000000ffff097224 */ /* 0x001fc800078e0026 */
[----:B------:R-:W-:Y:S01]  /*178f0*/  @!P2 IMAD.MOV R9, RZ, RZ, -R9 ;  /* 0x000000ffff09a224 */ /* 0x000fe200078e0a09 */
[----:B------:R-:W-:Y:S02]  /*17900*/  ISETP.GT.U32.AND P2, PT, R0, R2, PT ;  /* 0x000000020000720c */ /* 0x000fe40003f44070 */
[----:B------:R-:W-:-:S11]  /*17910*/  ISETP.GE.AND P6, PT, R43, RZ, PT ;  /* 0x000000ff2b00720c */ /* 0x000fd60003fc6270 */
        /* <DEDUP_REMOVED lines=20> */
[----:B------:R-:W-:Y:S02]  /*17a60*/  IMAD R8, R0, R5, R8 ;  /* 0x0000000500087224 */ /* 0x000fe400078e0208 */
[----:B------:R-:W-:-:S03]  /*17a70*/  IMAD.HI.U32 R5, R49, R7, RZ ;  /* 0x0000000731057227 */ /* 0x000fc600078e00ff */
[----:B------:R-:W-:Y:S01]  /*17a80*/  ISETP.GT.U32.AND P3, PT, R0, R8, PT ;  /* 0x000000080000720c */ /* 0x000fe20003f64070 */
[----:B------:R-:W-:-:S04]  /*17a90*/  IMAD.MOV R5, RZ, RZ, -R5 ;  /* 0x000000ffff057224 */ /* 0x000fc800078e0a05 */
[----:B------:R-:W-:-:S05]  /*17aa0*/  IMAD R7, R0, R5, R7 ;  /* 0x0000000500077224 */ /* 0x000fca00078e0207 */
[----:B------:R-:W-:-:S03]  /*17ab0*/  ISETP.GT.U32.AND P1, PT, R0, R7, PT ;  /* 0x000000070000720c */ /* 0x000fc60003f24070 */
[----:B------:R-:W-:Y:S01]  /*17ac0*/  @!P3 IMAD.IADD R8, R8, 0x1, -R0 ;  /* 0x000000010808b824 */ /* 0x000fe200078e0a00 */
[----:B------:R-:W-:-:S04]  /*17ad0*/  IABS R39, R44 ;  /* 0x0000002c00277213 */ /* 0x000fc80000000000 */
[----:B------:R-:W-:Y:S01]  /*17ae0*/  ISETP.GT.U32.AND P3, PT, R0, R8, PT ;  /* 0x000000080000720c */ /* 0x000fe20003f64070 */
[----:B------:R-:W-:-:S04]  /*17af0*/  IMAD.HI.U32 R5, R49, R39, RZ ;  /* 0x0000002731057227 */ /* 0x000fc800078e00ff */
[----:B------:R-:W-:Y:S02]  /*17b00*/  @!P1 IMAD.IADD R7, R7, 0x1, -R0 ;  /* 0x0000000107079824 */ /* 0x000fe400078e0a00 */
[----:B------:R-:W-:-:S03]  /*17b10*/  IMAD.HI.U32 R4, R49, R37, RZ ;  /* 0x0000002531047227 */ /* 0x000fc600078e00ff */
[----:B------:R-:W-:Y:S01]  /*17b20*/  ISETP.GT.U32.AND P5, PT, R0, R7, PT ;  /* 0x000000070000720c */ /* 0x000fe20003fa4070 */
[----:B------:R-:W-:Y:S02]  /*17b30*/  IMAD.MOV R5, RZ, RZ, -R5 ;  /* 0x000000ffff057224 */ /* 0x000fe400078e0a05 */
[----:B------:R-:W-:Y:S01]  /*17b40*/  @!P3 IMAD.IADD R8, R8, 0x1, -R0 ;  /* 0x000000010808b824 */ /* 0x000fe200078e0a00 */
[----:B------:R-:W-:Y:S01]  /*17b50*/  ISETP.GE.AND P6, PT, R44, RZ, PT ;  /* 0x000000ff2c00720c */ /* 0x000fe20003fc6270 */
[----:B------:R-:W-:Y:S01]  /*17b60*/  IMAD.MOV R4, RZ, RZ, -R4 ;  /* 0x000000ffff047224 */ /* 0x000fe200078e0a04 */
[----:B------:R-:W4:Y:S01]  /*17b70*/  LDL.LU R44, [R1+0x13b8] ;  /* 0x0013b800012c7983 */ /* 0x000f220000300800 */
[C---:B------:R-:W-:Y:S02]  /*17b80*/  IMAD R39, R0.reuse, R5, R39 ;  /* 0x0000000500277224 */ /* 0x040fe400078e0227 */
[----:B0-----:R-:W-:Y:S02]  /*17b90*/  IMAD.MOV.U32 R9, RZ, RZ, R8 ;  /* 0x000000ffff097224 */ /* 0x001fe400078e0008 */
[----:B------:R-:W-:-:S02]  /*17ba0*/  IMAD R37, R0, R4, R37 ;  /* 0x0000000400257224 */ /* 0x000fc400078e0225 */
[----:B------:R-:W-:Y:S01]  /*17bb0*/  @!P4 IMAD.MOV R9, RZ, RZ, -R9 ;  /* 0x000000ffff09c224 */ /* 0x000fe200078e0a09 */
[C---:B------:R-:W-:Y:S01]  /*17bc0*/  ISETP.GT.U32.AND P4, PT, R0.reuse, R39, PT ;  /* 0x000000270000720c */ /* 0x040fe20003f84070 */
[--C-:B------:R-:W-:Y:S01]  /*17bd0*/  @!P5 IMAD.IADD R7, R7, 0x1, -R0.reuse ;  /* 0x000000010707d824 */ /* 0x100fe200078e0a00 */
[----:B------:R-:W-:Y:S02]  /*17be0*/  ISETP.GT.U32.AND P5, PT, R0, R37, PT ;  /* 0x000000250000720c */ /* 0x000fe40003fa4070 */
[----:B------:R0:W-:Y:S09]  /*17bf0*/  STL [R1+0x360], R9 ;  /* 0x0003600901007387 */ /* 0x0001f20000100800 */
[----:B------:R-:W-:-:S02]  /*17c00*/  @!P4 IMAD.IADD R39, R39, 0x1, -R0 ;  /* 0x000000012727c824 */ /* 0x000fc400078e0a00 */
[----:B------:R-:W-:-:S03]  /*17c10*/  @!P5 IMAD.IADD R37, R37, 0x1, -R0 ;  /* 0x000000012525d824 */ /* 0x000fc600078e0a00 */
[----:B------:R-:W-:Y:S01]  /*17c20*/  ISETP.GT.U32.AND P5, PT, R0, R39, PT ;  /* 0x000000270000720c */ /* 0x000fe20003fa4070 */
[----:B0-----:R-:W-:-:S04]  /*17c30*/  IMAD.MOV.U32 R9, RZ, RZ, R7 ;  /* 0x000000ffff097224 */ /* 0x001fc800078e0007 */
[----:B------:R-:W-:Y:S01]  /*17c40*/  @!P0 IMAD.MOV R9, RZ, RZ, -R9 ;  /* 0x000000ffff098224 */ /* 0x000fe200078e0a09 */
[----:B------:R-:W-:-:S07]  /*17c50*/  ISETP.GT.U32.AND P0, PT, R0, R37, PT ;  /* 0x000000250000720c */ /* 0x000fce0003f04070 */
        /* <DEDUP_REMOVED lines=45> */
[----:B------:R-:W-:-:S05]  /*17f30*/  @!P3 IMAD.MOV R9, RZ, RZ, -R9 ;  /* 0x000000ffff09b224 */ /* 0x000fca00078e0a09 */
[----:B------:R0:W-:Y:S01]  /*17f40*/  STL [R1+0x340], R9 ;  /* 0x0003400901007387 */ /* 0x0001e20000100800 */
        /* <DEDUP_REMOVED lines=27> */
[----:B0-----:R-:W-:Y:S02]  /*18100*/  IMAD.MOV.U32 R9, RZ, RZ, R2 ;  /* 0x000000ffff097224 */ /* 0x001fe400078e0002 */
[----:B------:R-:W-:Y:S02]  /*18110*/  IMAD.MOV R39, RZ, RZ, -R39 ;  /* 0x000000ffff277224 */ /* 0x000fe400078e0a27 */
[--C-:B------:R-:W-:Y:S01]  /*18120*/  @!P0 IMAD.IADD R6, R6, 0x1, -R0.reuse ;  /* 0x0000000106068824 */ /* 0x100fe200078e0a00 */
[----:B------:R-:W-:Y:S01]  /*18130*/  ISETP.GE.AND P0, PT, R46, RZ, PT ;  /* 0x000000ff2e00720c */ /* 0x000fe20003f06270 */
[----:B------:R-:W-:Y:S02]  /*18140*/  @!P1 IMAD.MOV R9, RZ, RZ, -R9 ;  /* 0x000000ffff099224 */ /* 0x000fe400078e0a09 */
[----:B------:R-:W-:Y:S01]  /*18150*/  @!P4 IMAD.IADD R41, R41, 0x1, -R0 ;  /* 0x000000012929c824 */ /* 0x000fe200078e0a00 */
[----:B---3--:R-:W-:Y:S01]  /*18160*/  IABS R4, R55 ;  /* 0x0000003700047213 */ /* 0x008fe20000000000 */
[----:B------:R-:W-:-:S02]  /*18170*/  IMAD R39, R0, R39, R40 ;  /* 0x0000002700277224 */ /* 0x000fc400078e0228 */
[----:B------:R-:W-:Y:S01]  /*18180*/  @!P5 IMAD.MOV R6, RZ, RZ, -R6 ;  /* 0x000000ffff06d224 */ /* 0x000fe200078e0a06 */
[C---:B------:R-:W-:Y:S01]  /*18190*/  ISETP.GT.U32.AND P4, PT, R0.reuse, R8, PT ;  /* 0x000000080000720c */ /* 0x040fe20003f84070 */
[----:B------:R-:W-:Y:S01]  /*181a0*/  IMAD.HI.U32 R40, R49, R4, RZ ;  /* 0x0000000431287227 */ /* 0x000fe200078e00ff */
[C---:B------:R-:W-:Y:S01]  /*181b0*/  ISETP.GT.U32.AND P5, PT, R0.reuse, R41, PT ;  /* 0x000000290000720c */ /* 0x040fe20003fa4070 */
[----:B------:R0:W-:Y:S02]  /*181c0*/  STL [R1+0x33c], R9 ;  /* 0x00033c0901007387 */ /* 0x0001e40000100800 */
[----:B------:R-:W-:Y:S02]  /*181d0*/  IMAD.MOV R40, RZ, RZ, -R40 ;  /* 0x000000ffff287224 */ /* 0x000fe400078e0a28 */
[----:B------:R1:W-:Y:S01]  /*181e0*/  STL [R1+0x338], R6 ;  /* 0x0003380601007387 */ /* 0x0003e20000100800 */
[C---:B------:R-:W-:Y:S01]  /*181f0*/  ISETP.GT.U32.AND P3, PT, R0.reuse, R39, PT ;  /* 0x000000270000720c */ /* 0x040fe20003f64070 */
[----:B------:R-:W-:-:S02]  /*18200*/  IMAD R4, R0, R40, R4 ;  /* 0x0000002800047224 */ /* 0x000fc400078e0204 */
[----:B0-----:R-:W-:Y:S02]  /*18210*/  IMAD.MOV.U32 R9, RZ, RZ, R38 ;  /* 0x000000ffff097224 */ /* 0x001fe400078e0026 */
[----:B-1----:R-:W-:Y:S02]  /*18220*/  IMAD.MOV.U32 R6, RZ, RZ, R5 ;  /* 0x000000ffff067224 */ /* 0x002fe400078e0005 */
[----:B------:R-:W-:Y:S02]  /*18230*/  @!P2 IMAD.MOV R9, RZ, RZ, -R9 ;  /* 0x000000ffff09a224 */ /* 0x000fe400078e0a09 */
[----:B------:R-:W-:Y:S01]  /*18240*/  @!P0 IMAD.MOV R6, RZ, RZ, -R6 ;  /* 0x000000ffff068224 */ /* 0x000fe200078e0a06 */
[----:B------:R-:W-:Y:S01]  /*18250*/  ISETP.GT.U32.AND P0, PT, R0, R4, PT ;  /* 0x000000040000720c */ /* 0x000fe20003f04070 */
[--C-:B------:R-:W-:Y:S01]  /*18260*/  @!P4 IMAD.IADD R8, R8, 0x1, -R0.reuse ;  /* 0x000000010808c824 */ /* 0x100fe200078e0a00 */
[----:B------:R-:W-:Y:S01]  /*18270*/  ISETP.GE.AND P4, PT, R55, RZ, PT ;  /* 0x000000ff3700720c */ /* 0x000fe20003f86270 */
[----:B------:R-:W-:Y:S01]  /*18280*/  @!P5 IMAD.IADD R41, R41, 0x1, -R0 ;  /* 0x000000012929d824 */ /* 0x000fe200078e0a00 */
[----:B------:R-:W-:Y:S01]  /*18290*/  STL [R1+0x334], R6 ;  /* 0x0003340601007387 */ /* 0x000fe20000100800 */
[----:B-----5:R-:W-:-:S02]  /*182a0*/  IABS R7, R52 ;  /* 0x0000003400077213 */ /* 0x020fc40000000000 */
[----:B------:R-:W-:Y:S01]  /*182b0*/  ISETP.GE.AND P5, PT, R52, RZ, PT ;  /* 0x000000ff3400720c */ /* 0x000fe20003fa6270 */
[----:B------:R0:W-:Y:S04]  /*182c0*/  STL [R1+0x330], R9 ;  /* 0x0003300901007387 */ /* 0x0001e80000100800 */
[----:B------:R-:W3:Y:S04]  /*182d0*/  LDL.LU R55, [R1+0x13d0] ;  /* 0x0013d00001377983 */ /* 0x000ee80000300800 */
[----:B------:R-:W5:Y:S01]  /*182e0*/  LDL.LU R52, [R1+0x13d4] ;  /* 0x0013d40001347983 */ /* 0x000f620000300800 */
[----:B------:R-:W-:-:S02]  /*182f0*/  @!P3 IMAD.IADD R39, R39, 0x1, -R0 ;  /* 0x000000012727b824 */ /* 0x000fc400078e0a00 */
[----:B------:R-:W-:-:S03]  /*18300*/  @!P0 IMAD.IADD R4, R4, 0x1, -R0 ;  /* 0x0000000104048824 */ /* 0x000fc600078e0a00 */
[----:B------:R-:W-:Y:S02]  /*18310*/  ISETP.GT.U32.AND P1, PT, R0, R39, PT ;  /* 0x000000270000720c */ /* 0x000fe40003f24070 */
[----:B------:R-:W-:Y:S02]  /*18320*/  ISETP.GE.AND P3, PT, R45, RZ, PT ;  /* 0x000000ff2d00720c */ /* 0x000fe40003f66270 */
[----:B------:R-:W-:-:S09]  /*18330*/  ISETP.GE.AND P2, PT, R44, RZ, PT ;  /* 0x000000ff2c00720c */ /* 0x000fd20003f46270 */
[----:B------:R-:W-:-:S04]  /*18340*/  @!P1 IMAD.IADD R39, R39, 0x1, -R0 ;  /* 0x0000000127279824 */ /* 0x000fc800078e0a00 */
[----:B0-----:R-:W-:-:S04]  /*18350*/  IMAD.MOV.U32 R9, RZ, RZ, R39 ;  /* 0x000000ffff097224 */ /* 0x001fc800078e0027 */
[----:B------:R-:W-:Y:S01]  /*18360*/  @!P3 IMAD.MOV R9, RZ, RZ, -R9 ;  /* 0x000000ffff09b224 */ /* 0x000fe200078e0a09 */
[----:B------:R-:W-:Y:S01]  /*18370*/  ISETP.GT.U32.AND P3, PT, R0, R4, PT ;  /* 0x000000040000720c */ /* 0x000fe20003f64070 */
[----:B------:R-:W-:-:S04]  /*18380*/  IMAD.MOV.U32 R10, RZ, RZ, R8 ;  /* 0x000000ffff0a7224 */ /* 0x000fc800078e0008 */
[----:B------:R-:W-:-:S08]  /*18390*/  @!P6 IMAD.MOV R10, RZ, RZ, -R10 ;  /* 0x000000ffff0ae224 */ /* 0x000fd000078e0a0a */
        /* <DEDUP_REMOVED lines=10> */
[----:B------:R0:W-:Y:S01]  /*18440*/  STL [R1+0x324], R9 ;  /* 0x0003240901007387 */ /* 0x0001e20000100800 */
[----:B------:R-:W-:-:S03]  /*18450*/  IMAD.HI.U32 R37, R49, R7, RZ ;  /* 0x0000000731257227 */ /* 0x000fc600078e00ff */
[----:B------:R-:W2:Y:S01]  /*18460*/  LDL.LU R45, [R1+0x13e4] ;  /* 0x0013e400012d7983 */ /* 0x000ea20000300800 */
[----:B0-----:R-:W-:-:S04]  /*18470*/  IMAD.MOV.U32 R9, RZ, RZ, R4 ;  /* 0x000000ffff097224 */ /* 0x001fc800078e0004 */
[----:B------:R-:W-:Y:S02]  /*18480*/  @!P4 IMAD.MOV R9, RZ, RZ, -R9 ;  /* 0x000000ffff09c224 */ /* 0x000fe400078e0a09 */
[----:B------:R-:W-:-:S03]  /*18490*/  IMAD.MOV R2, RZ, RZ, -R37 ;  /* 0x000000ffff027224 */ /* 0x000fc600078e0a25 */
[----:B------:R0:W-:Y:S01]  /*184a0*/  STL [R1+0x320], R9 ;  /* 0x0003200901007387 */ /* 0x0001e20000100800 */
[----:B----4-:R-:W-:Y:S02]  /*184b0*/  IABS R37, R54 ;  /* 0x0000003600257213 */ /* 0x010fe40000000000 */
[----:B------:R-:W-:Y:S02]  /*184c0*/  ISETP.GE.AND P3, PT, R54, RZ, PT ;  /* 0x000000ff3600720c */ /* 0x000fe40003f66270 */
[----:B------:R-:W4:Y:S01]  /*184d0*/  LDL.LU R54, [R1+0x13e8] ;  /* 0x0013e80001367983 */ /* 0x000f220000300800 */
[C---:B------:R-:W-:Y:S01]  /*184e0*/  IMAD R6, R0.reuse, R2, R7 ;  /* 0x0000000200067224 */ /* 0x040fe200078e0207 */
[----:B------:R-:W-:Y:S02]  /*184f0*/  IABS R2, R43 ;  /* 0x0000002b00027213 */ /* 0x000fe40000000000 */
[----:B------:R-:W-:Y:S02]  /*18500*/  ISETP.GE.AND P2, PT, R43, RZ, PT ;  /* 0x000000ff2b00720c */ /* 0x000fe40003f46270 */
[----:B------:R-:W4:Y:S01]  /*18510*/  LDL.LU R43, [R1+0x13ec] ;  /* 0x0013ec00012b7983 */ /* 0x000f220000300800 */
[----:B------:R-:W-:Y:S01]  /*18520*/  ISETP.GT.U32.AND P1, PT, R0, R6, PT ;  /* 0x000000060000720c */ /* 0x000fe20003f24070 */
[----:B------:R-:W-:-:S04]  /*18530*/  IMAD.MOV.U32 R7, RZ, RZ, R5 ;  /* 0x000000ffff077224 */ /* 0x000fc800078e0005 */
[----:B------:R-:W-:-:S04]  /*18540*/  IMAD.HI.U32 R5, R49, R7, RZ ;  /* 0x0000000731057227 */ /* 0x000fc800078e00ff */
[----:B------:R-:W-:-:S04]  /*18550*/  IMAD.MOV R5, RZ, RZ, -R5 ;  /* 0x000000ffff057224 */ /* 0x000fc800078e0a05 */
[----:B------:R-:W-:Y:S02]  /*18560*/  @!P1 IMAD.IADD R6, R6, 0x1, -R0 ;  /* 0x0000000106069824 */ /* 0x000fe400078e0a00 */
[----:B------:R-:W-:-:S03]  /*18570*/  IMAD R7, R0, R5, R7 ;  /* 0x0000000500077224 */ /* 0x000fc600078e0207 */
[C---:B------:R-:W-:Y:S02]  /*18580*/  ISETP.GT.U32.AND P1, PT, R0.reuse, R6, PT ;  /* 0x000000060000720c */ /* 0x040fe40003f24070 */
[----:B------:R-:W-:Y:S01]  /*18590*/  ISETP.GT.U32.AND P6, PT, R0, R7, PT ;  /* 0x000000070000720c */ /* 0x000fe20003fc4070 */
[----:B------:R-:W-:-:S04]  /*185a0*/  IMAD.HI.U32 R5, R49, R2, RZ ;  /* 0x0000000231057227 */ /* 0x000fc800078e00ff */
[----:B------:R-:W-:-:S06]  /*185b0*/  IMAD.MOV R5, RZ, RZ, -R5 ;  /* 0x000000ffff057224 */ /* 0x000fcc00078e0a05 */
[--C-:B------:R-:W-:Y:S02]  /*185c0*/  @!P1 IMAD.IADD R6, R6, 0x1, -R0.reuse ;  /* 0x0000000106069824 */ /* 0x100fe400078e0a00 */
[----:B------:R-:W-:Y:S02]  /*185d0*/  @!P6 IMAD.IADD R7, R7, 0x1, -R0 ;  /* 0x000000010707e824 */ /* 0x000fe400078e0a00 */
[----:B------:R-:W-:Y:S02]  /*185e0*/  @!P5 IMAD.MOV R6, RZ, RZ, -R6 ;  /* 0x000000ffff06d224 */ /* 0x000fe400078e0a06 */
[C---:B------:R-:W-:Y:S01]  /*185f0*/  IMAD R39, R0.reuse, R5, R2 ;  /* 0x0000000500277224 */ /* 0x040fe200078e0202 */
[C---:B------:R-:W-:Y:S01]  /*18600*/  ISETP.GT.U32.AND P6, PT, R0.reuse, R7, PT ;  /* 0x000000070000720c */ /* 0x040fe20003fc4070 */
[----:B------:R-:W-:Y:S01]  /*18610*/  IMAD.HI.U32 R8, R49, R37, RZ ;  /* 0x0000002531087227 */ /* 0x000fe200078e00ff */
[----:B------:R-:W-:Y:S03]  /*18620*/  STL [R1+0x31c], R6 ;  /* 0x00031c0601007387 */ /* 0x000fe60000100800 */
[----:B------:R-:W-:Y:S01]  /*18630*/  IMAD.MOV R8, RZ, RZ, -R8 ;  /* 0x000000ffff087224 */ /* 0x000fe200078e0a08 */
[----:B------:R-:W-:-:S03]  /*18640*/  ISETP.GT.U32.AND P5, PT, R0, R39, PT ;  /* 0x000000270000720c */ /* 0x000fc60003fa4070 */
[----:B------:R-:W-:-:S04]  /*18650*/  IMAD R37, R0, R8, R37 ;  /* 0x0000000800257224 */ /* 0x000fc800078e0225 */
[----:B------:R-:W-:Y:S01]  /*18660*/  @!P6 IMAD.IADD R7, R7, 0x1, -R0 ;  /* 0x000000010707e824 */ /* 0x000fe200078e0a00 */
[----:B------:R-:W-:-:S05]  /*18670*/  ISETP.GT.U32.AND P6, PT, R0, R37, PT ;  /* 0x000000250000720c */ /* 0x000fca0003fc4070 */
[----:B------:R-:W-:Y:S02]  /*18680*/  @!P5 IMAD.IADD R39, R39, 0x1, -R0 ;  /* 0x000000012727d824 */ /* 0x000fe400078e0a00 */
[----:B0-----:R-:W-:-:S06]  /*18690*/  IMAD.MOV.U32 R9, RZ, RZ, R7 ;  /* 0x000000ffff097224 */ /* 0x001fcc00078e0007 */
[----:B------:R-:W-:Y:S01]  /*186a0*/  @!P6 IMAD.IADD R37, R37, 0x1, -R0 ;  /* 0x000000012525e824 */ /* 0x000fe200078e0a00 */
[----:B------:R-:W-:Y:S02]  /*186b0*/  ISETP.GT.U32.AND P6, PT, R0, R39, PT ;  /* 0x000000270000720c */ /* 0x000fe40003fc4070 */
[----:B---3--:R-:W-:Y:S02]  /*186c0*/  ISETP.GE.AND P1, PT, R55, RZ, PT ;  /* 0x000000ff3700720c */ /* 0x008fe40003f26270 */
[----:B------:R-:W-:Y:S02]  /*186d0*/  IABS R4, R55 ;  /* 0x0000003700047213 */ /* 0x000fe40000000000 */
[----:B-----5:R-:W-:Y:S01]  /*186e0*/  ISETP.GE.AND P4, PT, R52, RZ, PT ;  /* 0x000000ff3400720c */ /* 0x020fe20003f86270 */
[----:B------:R-:W3:Y:S01]  /*186f0*/  LDL.LU R55, [R1+0x13f0] ;  /* 0x0013f00001377983 */ /* 0x000ee20000300800 */
[----:B------:R-:W-:-:S03]  /*18700*/  IABS R2, R52 ;  /* 0x0000003400027213 */ /* 0x000fc60000000000 */
[----:B------:R-:W5:Y:S01]  /*18710*/  LDL.LU R52, [R1+0x13f4] ;  /* 0x0013f40001347983 */ /* 0x000f620000300800 */
[----:B------:R-:W-:-:S04]  /*18720*/  IMAD.HI.U32 R41, R49, R4, RZ ;  /* 0x0000000431297227 */ /* 0x000fc800078e00ff */
[----:B------:R-:W-:-:S04]  /*18730*/  IMAD.HI.U32 R8, R49, R2, RZ ;  /* 0x0000000231087227 */ /* 0x000fc800078e00ff */
[----:B------:R-:W-:Y:S02]  /*18740*/  IMAD.MOV R8, RZ, RZ, -R8 ;  /* 0x000000ffff087224 */ /* 0x000fe400078e0a08 */
[----:B------:R-:W-:Y:S01]  /*18750*/  @!P0 IMAD.MOV R9, RZ, RZ, -R9 ;  /* 0x000000ffff098224 */ /* 0x000fe200078e0a09 */
[C---:B------:R-:W-:Y:S01]  /*18760*/  ISETP.GT.U32.AND P0, PT, R0.reuse, R37, PT ;  /* 0x000000250000720c */ /* 0x040fe20003f04070 */
[C---:B------:R-:W-:Y:S02]  /*18770*/  IMAD R2, R0.reuse, R8, R2 ;  /* 0x0000000800027224 */ /* 0x040fe400078e0202 */
[----:B------:R-:W-:Y:S01]  /*18780*/  @!P6 IMAD.IADD R39, R39, 0x1, -R0 ;  /* 0x000000012727e824 */ /* 0x000fe200078e0a00 */
[----:B------:R0:W-:Y:S02]  /*18790*/  STL [R1+0x314], R9 ;  /* 0x0003140901007387 */ /* 0x0001e40000100800 */
[----:B------:R-:W-:Y:S01]  /*187a0*/  ISETP.GT.U32.AND P6, PT, R0, R2, PT ;  /* 0x000000020000720c */ /* 0x000fe20003fc4070 */
[----:B0-----:R-:W-:-:S06]  /*187b0*/  IMAD.MOV.U32 R9, RZ, RZ, R39 ;  /* 0x000000ffff097224 */ /* 0x001fcc00078e0027 */
[----:B------:R-:W-:Y:S02]  /*187c0*/  @!P0 IMAD.IADD R37, R37, 0x1, -R0 ;  /* 0x0000000125258824 */ /* 0x000fe400078e0a00 */
        /* <DEDUP_REMOVED lines=15> */
[C---:B------:R-:W-:Y:S01]  /*188c0*/  ISETP.GT.U32.AND P2, PT, R0.reuse, R6, PT ;  /* 0x000000060000720c */ /* 0x040fe20003f44070 */
[----:B0-----:R-:W-:Y:S02]  /*188d0*/  IMAD.MOV.U32 R9, RZ, RZ, R37 ;  /* 0x000000ffff097224 */ /* 0x001fe400078e0025 */
[----:B------:R-:W-:Y:S02]  /*188e0*/  IMAD R38, R0, R8, R38 ;  /* 0x0000000800267224 */ /* 0x000fe400078e0226 */
[----:B------:R-:W-:Y:S02]  /*188f0*/  @!P6 IMAD.IADD R2, R2, 0x1, -R0 ;  /* 0x000000010202e824 */ /* 0x000fe400078e0a00 */
[----:B------:R-:W-:-:S04]  /*18900*/  @!P3 IMAD.MOV R9, RZ, RZ, -R9 ;  /* 0x000000ffff09b224 */ /* 0x000fc800078e0a09 */
        /* <DEDUP_REMOVED lines=11> */
[----:B------:R-:W-:-:S05]  /*189c0*/  @!P1 IMAD.MOV R9, RZ, RZ, -R9 ;  /* 0x000000ffff099224 */ /* 0x000fca00078e0a09 */
[----:B------:R0:W-:Y:S03]  /*189d0*/  STL [R1+0x30c], R9 ;  /* 0x00030c0901007387 */ /* 0x0001e60000100800 */
[----:B------:R-:W-:Y:S01]  /*189e0*/  @!P5 IMAD.IADD R38, R38, 0x1, -R0 ;  /* 0x000000012626d824 */ /* 0x000fe200078e0a00 */
[----:B----4-:R-:W-:-:S05]  /*189f0*/  IABS R8, R54 ;  /* 0x0000003600087213 */ /* 0x010fca0000000000 */
[----:B------:R-:W-:-:S04]  /*18a00*/  IMAD.HI.U32 R42, R49, R8, RZ ;  /* 0x00000008312a7227 */ /* 0x000fc800078e00ff */
[----:B------:R-:W-:-:S04]  /*18a10*/  IMAD.MOV R42, RZ, RZ, -R42 ;  /* 0x000000ffff2a7224 */ /* 0x000fc800078e0a2a */
[----:B------:R-:W-:-:S05]  /*18a20*/  IMAD R8, R0, R42, R8 ;  /* 0x0000002a00087224 */ /* 0x000fca00078e0208 */
[----:B------:R-:W-:Y:S02]  /*18a30*/  ISETP.GT.U32.AND P2, PT, R0, R8, PT ;  /* 0x000000080000720c */ /* 0x000fe40003f44070 */
        /* <DEDUP_REMOVED lines=16> */
[----:B------:R-:W-:-:S08]  /*18b40*/  IMAD R7, R0, R41, R7 ;  /* 0x0000002900077224 */ /* 0x000fd000078e0207 */
[--C-:B------:R-:W-:Y:S01]  /*18b50*/  @!P3 IMAD.IADD R5, R5, 0x1, -R0.reuse ;  /* 0x000000010505b824 */ /* 0x100fe200078e0a00 */
[----:B------:R-:W-:Y:S01]  /*18b60*/  ISETP.GT.U32.AND P3, PT, R0, R7, PT ;  /* 0x000000070000720c */ /* 0x000fe20003f64070 */
[----:B------:R-:W-:Y:S01]  /*18b70*/  @!P0 IMAD.IADD R6, R6, 0x1, -R0 ;  /* 0x0000000106068824 */ /* 0x000fe200078e0a00 */
[----:B------:R-:W-:Y:S01]  /*18b80*/  ISETP.GE.AND P0, PT, R46, RZ, PT ;  /* 0x000000ff2e00720c */ /* 0x000fe20003f06270 */
[----:B0-----:R-:W-:Y:S02]  /*18b90*/  IMAD.MOV.U32 R9, RZ, RZ, R2 ;  /* 0x000000ffff097224 */ /* 0x001fe400078e0002 */
[----:B------:R-:W-:Y:S01]  /*18ba0*/  @!P6 IMAD.MOV R6, RZ, RZ, -R6 ;  /* 0x000000ffff06e224 */ /* 0x000fe200078e0a06 */
[----:B------:R-:W-:Y:S01]  /*18bb0*/  ISETP.GT.U32.AND P6, PT, R0, R8, PT ;  /* 0x000000080000720c */ /* 0x000fe20003fc4070 */
[----:B------:R-:W-:-:S06]  /*18bc0*/  @!P4 IMAD.MOV R9, RZ, RZ, -R9 ;  /* 0x000000ffff09c224 */ /* 0x000fcc00078e0a09 */
[----:B------:R-:W-:Y:S01]  /*18bd0*/  @!P3 IMAD.IADD R7, R7, 0x1, -R0 ;  /* 0x000000010707b824 */ /* 0x000fe200078e0a00 */
[----:B------:R0:W-:Y:S04]  /*18be0*/  STL [R1+0x308], R9 ;  /* 0x0003080901007387 */ /* 0x0001e80000100800 */
[----:B------:R-:W-:Y:S01]  /*18bf0*/  ISETP.GT.U32.AND P4, PT, R0, R7, PT ;  /* 0x000000070000720c */ /* 0x000fe20003f84070 */
[----:B------:R-:W-:Y:S02]  /*18c00*/  @!P0 IMAD.MOV R5, RZ, RZ, -R5 ;  /* 0x000000ffff058224 */ /* 0x000fe400078e0a05 */
[----:B0-----:R-:W-:Y:S01]  /*18c10*/  IMAD.MOV.U32 R9, RZ, RZ, R38 ;  /* 0x000000ffff097224 */ /* 0x001fe200078e0026 */
[----:B------:R-:W-:Y:S03]  /*18c20*/  STL [R1+0x304], R6 ;  /* 0x0003040601007387 */ /* 0x000fe60000100800 */
[----:B------:R-:W-:Y:S01]  /*18c30*/  @!P5 IMAD.MOV R9, RZ, RZ, -R9 ;  /* 0x000000ffff09d224 */ /* 0x000fe200078e0a09 */
[----:B------:R-:W-:Y:S01]  /*18c40*/  STL [R1+0x300], R5 ;  /* 0x0003000501007387 */ /* 0x000fe20000100800 */
[----:B------:R-:W-:Y:S01]  /*18c50*/  @!P6 IMAD.IADD R8, R8, 0x1, -R0 ;  /* 0x000000010808e824 */ /* 0x000fe200078e0a00 */
[----:B---3--:R-:W-:-:S03]  /*18c60*/  IABS R4, R55 ;  /* 0x0000003700047213 */ /* 0x008fc60000000000 */
[----:B------:R-:W-:Y:S01]  /*18c70*/  @!P4 IMAD.IADD R7, R7, 0x1, -R0 ;  /* 0x000000010707c824 */ /* 0x000fe200078e0a00 */
[----:B------:R0:W-:Y:S01]  /*18c80*/  STL [R1+0x2fc], R9 ;  /* 0x0002fc0901007387 */ /* 0x0001e20000100800 */
[----:B------:R-:W-:Y:S02]  /*18c90*/  ISETP.GE.AND P6, PT, R55, RZ, PT ;  /* 0x000000ff3700720c */ /* 0x000fe40003fc6270 */
[----:B-----5:R-:W-:Y:S01]  /*18ca0*/  IABS R37, R52 ;  /* 0x0000003400257213 */ /* 0x020fe20000000000 */
[----:B------:R-:W3:Y:S01]  /*18cb0*/  LDL.LU R55, [R1+0x1404] ;  /* 0x0014040001377983 */ /* 0x000ee20000300800 */
[----:B------:R-:W-:-:S03]  /*18cc0*/  ISETP.GE.AND P4, PT, R52, RZ, PT ;  /* 0x000000ff3400720c */ /* 0x000fc60003f86270 */
[----:B------:R-:W5:Y:S01]  /*18cd0*/  LDL.LU R52, [R1+0x1408] ;  /* 0x0014080001347983 */ /* 0x000f620000300800 */
[----:B------:R-:W-:-:S05]  /*18ce0*/  IABS R40, R45 ;  /* 0x0000002d00287213 */ /* 0x000fca0000000000 */
[----:B------:R-:W-:-:S04]  /*18cf0*/  IMAD.HI.U32 R39, R49, R40, RZ ;  /* 0x0000002831277227 */ /* 0x000fc800078e00ff */
[----:B------:R-:W-:-:S04]  /*18d00*/  IMAD.MOV R39, RZ, RZ, -R39 ;  /* 0x000000ffff277224 */ /* 0x000fc800078e0a27 */
[----:B------:R-:W-:-:S05]  /*18d10*/  IMAD R39, R0, R39, R40 ;  /* 0x0000002700277224 */ /* 0x000fca00078e0228 */
[----:B------:R-:W-:Y:S01]  /*18d20*/  ISETP.GT.U32.AND P1, PT, R0, R39, PT ;  /* 0x000000270000720c */ /* 0x000fe20003f24070 */
[----:B------:R-:W-:-:S04]  /*18d30*/  IMAD.HI.U32 R41, R49, R4, RZ ;  /* 0x0000000431297227 */ /* 0x000fc800078e00ff */
[----:B------:R-:W-:-:S04]  /*18d40*/  IMAD.MOV R41, RZ, RZ, -R41 ;  /* 0x000000ffff297224 */ /* 0x000fc800078e0a29 */
[----:B------:R-:W-:-:S04]  /*18d50*/  IMAD R4, R0, R41, R4 ;  /* 0x0000002900047224 */ /* 0x000fc800078e0204 */
[----:B------:R-:W-:Y:S01]  /*18d60*/  @!P1 IMAD.IADD R39, R39, 0x1, -R0 ;  /* 0x0000000127279824 */ /* 0x000fe200078e0a00 */
[----:B------:R-:W-:-:S04]  /*18d70*/  ISETP.GT.U32.AND P0, PT, R0, R4, PT ;  /* 0x000000040000720c */ /* 0x000fc80003f04070 */
[----:B------:R-:W-:Y:S02]  /*18d80*/  ISETP.GT.U32.AND P3, PT, R0, R39, PT ;  /* 0x000000270000720c */ /* 0x000fe40003f64070 */
[----:B------:R-:W-:-:S07]  /*18d90*/  ISETP.GE.AND P1, PT, R45, RZ, PT ;  /* 0x000000ff2d00720c */ /* 0x000fce0003f26270 */
[----:B------:R-:W-:-:S04]  /*18da0*/  @!P0 IMAD.IADD R4, R4, 0x1, -R0 ;  /* 0x0000000104048824 */ /* 0x000fc800078e0a00 */
[----:B------:R-:W-:-:S04]  /*18db0*/  @!P3 IMAD.IADD R39, R39, 0x1, -R0 ;  /* 0x000000012727b824 */ /* 0x000fc800078e0a00 */
[----:B0-----:R-:W-:Y:S01]  /*18dc0*/  IMAD.MOV.U32 R9, RZ, RZ, R39 ;  /* 0x000000ffff097224 */ /* 0x001fe200078e0027 */
[----:B------:R-:W-:-:S03]  /*18dd0*/  ISETP.GE.AND P5, PT, R43, RZ, PT ;  /* 0x000000ff2b00720c */ /* 0x000fc60003fa6270 */
[----:B------:R-:W-:Y:S01]  /*18de0*/  @!P1 IMAD.MOV R9, RZ, RZ, -R9 ;  /* 0x000000ffff099224 */ /* 0x000fe200078e0a09 */
[----:B------:R-:W-:Y:S01]  /*18df0*/  ISETP.GT.U32.AND P1, PT, R0, R4, PT ;  /* 0x000000040000720c */ /* 0x000fe20003f24070 */
[----:B------:R-:W-:-:S04]  /*18e00*/  IMAD.MOV.U32 R10, RZ, RZ, R8 ;  /* 0x000000ffff0a7224 */ /* 0x000fc800078e0008 */
[----:B------:R-:W-:-:S08]  /*18e10*/  @!P2 IMAD.MOV R10, RZ, RZ, -R10 ;  /* 0x000000ffff0aa224 */ /* 0x000fd000078e0a0a */
        /* <DEDUP_REMOVED lines=18> */
[----:B------:R-:W-:Y:S01]  /*18f40*/  IMAD.MOV R2, RZ, RZ, -R40 ;  /* 0x000000ffff027224 */ /* 0x000fe200078e0a28 */
[----:B------:R-:W-:-:S03]  /*18f50*/  ISETP.GE.AND P5, PT, R44, RZ, PT ;  /* 0x000000ff2c00720c */ /* 0x000fc60003fa6270 */
[C---:B------:R-:W-:Y:S01]  /*18f60*/  IMAD R37, R0.reuse, R2, R37 ;  /* 0x0000000200257224 */ /* 0x040fe200078e0225 */
[----:B------:R-:W-:Y:S02]  /*18f70*/  IABS R2, R44 ;  /* 0x0000002c00027213 */ /* 0x000fe40000000000 */
[----:B------:R-:W4:Y:S02]  /*18f80*/  LDL.LU R44, [R1+0x1420] ;  /* 0x00142000012c7983 */ /* 0x000f240000300800 */
[----:B------:R-:W-:Y:S01]  /*18f90*/  ISETP.GT.U32.AND P3, PT, R0, R37, PT ;  /* 0x000000250000720c */ /* 0x000fe20003f64070 */
[----:B------:R-:W-:-:S12]  /*18fa0*/  IMAD.HI.U32 R38, R49, R6, RZ ;  /* 0x0000000631267227 */ /* 0x000fd800078e00ff */
[----:B------:R-:W-:-:S05]  /*18fb0*/  @!P3 IMAD.IADD R37, R37, 0x1, -R0 ;  /* 0x000000012525b824 */ /* 0x000fca00078e0a00 */
[----:B------:R-:W-:Y:S01]  /*18fc0*/  ISETP.GT.U32.AND P3, PT, R0, R37, PT ;  /* 0x000000250000720c */ /* 0x000fe20003f64070 */
[----:B------:R-:W-:-:S04]  /*18fd0*/  IMAD.MOV R38, RZ, RZ, -R38 ;  /* 0x000000ffff267224 */ /* 0x000fc800078e0a26 */
[----:B------:R-:W-:-:S05]  /*18fe0*/  IMAD R6, R0, R38, R6 ;  /* 0x0000002600067224 */ /* 0x000fca00078e0206 */
[----:B------:R-:W-:-:S03]  /*18ff0*/  ISETP.GT.U32.AND P2, PT, R0, R6, PT ;  /* 0x000000060000720c */ /* 0x000fc60003f44070 */
[----:B------:R-:W-:Y:S02]  /*19000*/  @!P3 IMAD.IADD R37, R37, 0x1, -R0 ;  /* 0x000000012525b824 */ /* 0x000fe400078e0a00 */
[----:B------:R-:W-:-:S04]  /*19010*/  IMAD.HI.U32 R38, R49, R2, RZ ;  /* 0x0000000231267227 */ /* 0x000fc800078e00ff */
[----:B0-----:R-:W-:Y:S02]  /*19020*/  IMAD.MOV.U32 R9, RZ, RZ, R37 ;  /* 0x000000ffff097224 */ /* 0x001fe400078e0025 */
[----:B------:R-:W-:-:S04]  /*19030*/  IMAD.HI.U32 R8, R49, R5, RZ ;  /* 0x0000000531087227 */ /* 0x000fc800078e00ff */
[----:B------:R-:W-:Y:S02]  /*19040*/  IMAD.MOV R38, RZ, RZ, -R38 ;  /* 0x000000ffff267224 */ /* 0x000fe400078e0a26 */
[----:B------:R-:W-:Y:S02]  /*19050*/  @!P4 IMAD.MOV R9, RZ, RZ, -R9 ;  /* 0x000000ffff09c224 */ /* 0x000fe400078e0a09 */
[----:B------:R-:W-:Y:S02]  /*19060*/  IMAD.MOV R7, RZ, RZ, -R8 ;  /* 0x000000ffff077224 */ /* 0x000fe400078e0a08 */
[----:B------:R-:W-:Y:S01]  /*19070*/  IMAD R8, R0, R38, R2 ;  /* 0x0000002600087224 */ /* 0x000fe200078e0202 */
[----:B------:R0:W-:Y:S01]  /*19080*/  STL [R1+0x2e8], R9 ;  /* 0x0002e80901007387 */ /* 0x0001e20000100800 */
[----:B------:R-:W-:Y:S01]  /*19090*/  @!P2 IMAD.IADD R6, R6, 0x1, -R0 ;  /* 0x000000010606a824 */ /* 0x000fe200078e0a00 */
[----:B---3--:R-:W-:Y:S02]  /*190a0*/  ISETP.GE.AND P3, PT, R55, RZ, PT ;  /* 0x000000ff3700720c */ /* 0x008fe40003f66270 */
[----:B------:R-:W-:-:S02]  /*190b0*/  IABS R2, R55 ;  /* 0x0000003700027213 */ /* 0x000fc40000000000 */
[----:B-----5:R-:W-:Y:S01]  /*190c0*/  ISETP.GE.AND P2, PT, R52, RZ, PT ;  /* 0x000000ff3400720c */ /* 0x020fe20003f46270 */
[----:B------:R-:W3:Y:S01]  /*190d0*/  LDL.LU R55, [R1+0x1424] ;  /* 0x0014240001377983 */ /* 0x000ee20000300800 */
[----:B------:R-:W-:-:S03]  /*190e0*/  IABS R40, R52 ;  /* 0x0000003400287213 */ /* 0x000fc60000000000 */
[----:B------:R-:W5:Y:S01]  /*190f0*/  LDL.LU R52, [R1+0x1428] ;  /* 0x0014280001347983 */ /* 0x000f620000300800 */
[C---:B------:R-:W-:Y:S01]  /*19100*/  ISETP.GT.U32.AND P6, PT, R0.reuse, R6, PT ;  /* 0x000000060000720c */ /* 0x040fe20003fc4070 */
[C---:B------:R-:W-:Y:S01]  /*19110*/  IMAD R5, R0.reuse, R7, R5 ;  /* 0x0000000700057224 */ /* 0x040fe200078e0205 */
[----:B------:R-:W-:Y:S01]  /*19120*/  ISETP.GT.U32.AND P4, PT, R0, R8, PT ;  /* 0x000000080000720c */ /* 0x000fe20003f84070 */
[----:B------:R-:W-:-:S04]  /*19130*/  IMAD.HI.U32 R38, R49, R2, RZ ;  /* 0x0000000231267227 */ /* 0x000fc800078e00ff */
[----:B------:R-:W-:-:S06]  /*19140*/  IMAD.MOV R38, RZ, RZ, -R38 ;  /* 0x000000ffff267224 */ /* 0x000fcc00078e0a26 */
[----:B------:R-:W-:Y:S01]  /*19150*/  @!P6 IMAD.IADD R6, R6, 0x1, -R0 ;  /* 0x000000010606e824 */ /* 0x000fe200078e0a00 */
[C---:B------:R-:W-:Y:S01]  /*19160*/  ISETP.GT.U32.AND P6, PT, R0.reuse, R5, PT ;  /* 0x000000050000720c */ /* 0x040fe20003fc4070 */
[----:B------:R-:W-:Y:S02]  /*19170*/  IMAD R2, R0, R38, R2 ;  /* 0x0000002600027224 */ /* 0x000fe400078e0202 */
[----:B------:R-:W-:-:S03]  /*19180*/  @!P4 IMAD.IADD R8, R8, 0x1, -R0 ;  /* 0x000000010808c824 */ /* 0x000fc600078e0a00 */
[----:B------:R-:W-:Y:S01]  /*19190*/  ISETP.GT.U32.AND P4, PT, R0, R2, PT ;  /* 0x000000020000720c */ /* 0x000fe20003f84070 */
[----:B-1----:R-:W-:-:S06]  /*191a0*/  IMAD.HI.U32 R4, R49, R40, RZ ;  /* 0x0000002831047227 */ /* 0x002fcc00078e00ff */
[----:B------:R-:W-:Y:S01]  /*191b0*/  @!P6 IMAD.IADD R5, R5, 0x1, -R0 ;  /* 0x000000010505e824 */ /* 0x000fe200078e0a00 */
[----:B------:R-:W-:Y:S01]  /*191c0*/  ISETP.GT.U32.AND P6, PT, R0, R8, PT ;  /* 0x000000080000720c */ /* 0x000fe20003fc4070 */
[----:B0-----:R-:W-:Y:S02]  /*191d0*/  IMAD.MOV.U32 R9, RZ, RZ, R6 ;  /* 0x000000ffff097224 */ /* 0x001fe400078e0006 */
[----:B------:R-:W-:Y:S02]  /*191e0*/  IMAD.MOV R4, RZ, RZ, -R4 ;  /* 0x000000ffff047224 */ /* 0x000fe400078e0a04 */
[----:B------:R-:W-:Y:S02]  /*191f0*/  @!P0 IMAD.MOV R9, RZ, RZ, -R9 ;  /* 0x000000ffff098224 */ /* 0x000fe400078e0a09 */
[----:B------:R-:W-:Y:S01]  /*19200*/  @!P4 IMAD.IADD R2, R2, 0x1, -R0 ;  /* 0x000000010202c824 */ /* 0x000fe200078e0a00 */
[C---:B------:R-:W-:Y:S01]  /*19210*/  ISETP.GT.U32.AND P0, PT, R0.reuse, R5, PT ;  /* 0x000000050000720c */ /* 0x040fe20003f04070 */
[----:B------:R-:W-:Y:S01]  /*19220*/  IMAD R40, R0, R4, R40 ;  /* 0x0000000400287224 */ /* 0x000fe200078e0228 */
[----:B------:R0:W-:Y:S03]  /*19230*/  STL [R1+0x2dc], R9 ;  /* 0x0002dc0901007387 */ /* 0x0001e60000100800 */
[----:B------:R-:W-:Y:S01]  /*19240*/  @!P6 IMAD.IADD R8, R8, 0x1, -R0 ;  /* 0x000000010808e824 */ /* 0x000fe200078e0a00 */
        /* <DEDUP_REMOVED lines=29> */
[----:B------:R-:W-:Y:S03]  /*19420*/  STL [R1+0x2d4], R5 ;  /* 0x0002d40501007387 */ /* 0x000fe60000100800 */
        /* <DEDUP_REMOVED lines=27> */
[----:B------:R-:W-:Y:S02]  /*195e0*/  IMAD.MOV.U32 R10, RZ, RZ, R40 ;  /* 0x000000ffff0a7224 */ /* 0x000fe400078e0028 */
[----:B------:R-:W-:Y:S02]  /*195f0*/  IMAD.MOV.U32 R9, RZ, RZ, R39 ;  /* 0x000000ffff097224 */ /* 0x000fe400078e0027 */
[----:B------:R-:W-:Y:S02]  /*19600*/  @!P2 IMAD.MOV R10, RZ, RZ, -R10 ;  /* 0x000000ffff0aa224 */ /* 0x000fe400078e0a0a */
[----:B------:R-:W-:-:S04]  /*19610*/  @!P6 IMAD.MOV R9, RZ, RZ, -R9 ;  /* 0x000000ffff09e224 */ /* 0x000fc800078e0a09 */
[----:B------:R-:W-:Y:S01]  /*19620*/  @!P4 IMAD.IADD R6, R6, 0x1, -R0 ;  /* 0x000000010606c824 */ /* 0x000fe200078e0a00 */
[C---:B------:R-:W-:Y:S01]  /*19630*/  ISETP.GT.U32.AND P4, PT, R0.reuse, R4, PT ;  /* 0x000000040000720c */ /* 0x040fe20003f84070 */
[----:B------:R0:W-:Y:S03]  /*19640*/  STL [R1+0x2b0], R10 ;  /* 0x0002b00a01007387 */ /* 0x0001e60000100800 */
[----:B------:R-:W-:Y:S01]  /*19650*/  ISETP.GT.U32.AND P6, PT, R0, R6, PT ;  /* 0x000000060000720c */ /* 0x000fe20003fc4070 */
[----:B------:R1:W-:Y:S01]  /*19660*/  STL [R1+0x2b4], R9 ;  /* 0x0002b40901007387 */ /* 0x0003e20000100800 */
[----:B0-----:R-:W-:Y:S02]  /*19670*/  IMAD.MOV.U32 R10, RZ, RZ, R7 ;  /* 0x000000ffff0a7224 */ /* 0x001fe400078e0007 */
[----:B-1----:R-:W-:Y:S02]  /*19680*/  IMAD.MOV.U32 R9, RZ, RZ, R37 ;  /* 0x000000ffff097224 */ /* 0x002fe400078e0025 */
[----:B------:R-:W-:-:S02]  /*19690*/  @!P0 IMAD.MOV R10, RZ, RZ, -R10 ;  /* 0x000000ffff0a8224 */ /* 0x000fc400078e0a0a */
[----:B------:R-:W-:Y:S01]  /*196a0*/  @!P1 IMAD.MOV R9, RZ, RZ, -R9 ;  /* 0x000000ffff099224 */ /* 0x000fe200078e0a09 */
[----:B---3--:R-:W-:Y:S01]  /*196b0*/  IABS R2, R55 ;  /* 0x0000003700027213 */ /* 0x008fe20000000000 */
[--C-:B------:R-:W-:Y:S01]  /*196c0*/  @!P4 IMAD.IADD R4, R4, 0x1, -R0.reuse ;  /* 0x000000010404c824 */ /* 0x100fe200078e0a00 */
[----:B------:R-:W-:Y:S01]  /*196d0*/  STL [R1+0x2cc], R10 ;  /* 0x0002cc0a01007387 */ /* 0x000fe20000100800 */
[----:B------:R-:W-:Y:S01]  /*196e0*/  ISETP.GE.AND P4, PT, R55, RZ, PT ;  /* 0x000000ff3700720c */ /* 0x000fe20003f86270 */
[----:B------:R-:W-:Y:S01]  /*196f0*/  @!P6 IMAD.IADD R6, R6, 0x1, -R0 ;  /* 0x000000010606e824 */ /* 0x000fe200078e0a00 */
[----:B-----5:R-:W-:Y:S01]  /*19700*/  IABS R8, R52 ;  /* 0x0000003400087213 */ /* 0x020fe20000000000 */
[----:B------:R0:W-:Y:S01]  /*19710*/  STL [R1+0x2d0], R9 ;  /* 0x0002d00901007387 */ /* 0x0001e20000100800 */
[----:B------:R-:W-:-:S03]  /*19720*/  ISETP.GE.AND P6, PT, R52, RZ, PT ;  /* 0x000000ff3400720c */ /* 0x000fc60003fc6270 */
[----:B------:R-:W3:Y:S04]  /*19730*/  LDL.LU R55, [R1+0x1438] ;  /* 0x0014380001377983 */ /* 0x000ee80000300800 */
        /* <DEDUP_REMOVED lines=37> */
[----:B------:R-:W-:-:S04]  /*19990*/  IMAD.HI.U32 R5, R49, R8, RZ ;  /* 0x0000000831057227 */ /* 0x000fc800078e00ff */
[----:B------:R-:W-:Y:S01]  /*199a0*/  IMAD.MOV R5, RZ, RZ, -R5 ;  /* 0x000000ffff057224 */ /* 0x000fe200078e0a05 */
[----:B------:R-:W-:Y:S02]  /*199b0*/  IABS R39, R43 ;  /* 0x0000002b00277213 */ /* 0x000fe40000000000 */
[----:B------:R-:W-:Y:S01]  /*199c0*/  ISETP.GE.AND P1, PT, R43, RZ, PT ;  /* 0x000000ff2b00720c */ /* 0x000fe20003f26270 */
[C---:B------:R-:W-:Y:S01]  /*199d0*/  IMAD R8, R0.reuse, R5, R8 ;  /* 0x0000000500087224 */ /* 0x040fe200078e0208 */
[----:B------:R-:W4:Y:S04]  /*199e0*/  LDL.LU R43, [R1+0x1454] ;  /* 0x00145400012b7983 */ /* 0x000f280000300800 */
[----:B------:R-:W-:-:S13]  /*199f0*/  ISETP.GT.U32.AND P2, PT, R0, R8, PT ;  /* 0x000000080000720c */ /* 0x000fda0003f44070 */
[----:B------:R-:W-:-:S05]  /*19a00*/  @!P2 IMAD.IADD R8, R8, 0x1, -R0 ;  /* 0x000000010808a824 */ /* 0x000fca00078e0a00 */
[----:B------:R-:W-:Y:S01]  /*19a10*/  ISETP.GT.U32.AND P2, PT, R0, R8, PT ;  /* 0x000000080000720c */ /* 0x000fe20003f44070 */
[----:B------:R-:W-:-:S04]  /*19a20*/  IMAD.HI.U32 R4, R49, R37, RZ ;  /* 0x0000002531047227 */ /* 0x000fc800078e00ff */
[----:B------:R-:W-:-:S08]  /*19a30*/  IMAD.MOV R4, RZ, RZ, -R4 ;  /* 0x000000ffff047224 */ /* 0x000fd000078e0a04 */
[----:B------:R-:W-:-:S04]  /*19a40*/  @!P2 IMAD.IADD R8, R8, 0x1, -R0 ;  /* 0x000000010808a824 */ /* 0x000fc800078e0a00 */
[----:B0-----:R-:W-:-:S04]  /*19a50*/  IMAD.MOV.U32 R9, RZ, RZ, R8 ;  /* 0x000000ffff097224 */ /* 0x001fc800078e0008 */
[----:B------:R-:W-:Y:S02]  /*19a60*/  @!P6 IMAD.MOV R9, RZ, RZ, -R9 ;  /* 0x000000ffff09e224 */ /* 0x000fe400078e0a09 */
[----:B------:R-:W-:-:S03]  /*19a70*/  IMAD R37, R0, R4, R37 ;  /* 0x0000000400257224 */ /* 0x000fc600078e0225 */
[----:B------:R0:W-:Y:S01]  /*19a80*/  STL [R1+0x2c0], R9 ;  /* 0x0002c00901007387 */ /* 0x0001e20000100800 */
[----:B------:R-:W-:-:S04]  /*19a90*/  IMAD.HI.U32 R5, R49, R7, RZ ;  /* 0x0000000731057227 */ /* 0x000fc800078e00ff */
[----:B------:R-:W-:-:S04]  /*19aa0*/  IMAD.MOV R5, RZ, RZ, -R5 ;  /* 0x000000ffff057224 */ /* 0x000fc800078e0a05 */
[----:B------:R-:W-:-:S05]  /*19ab0*/  IMAD R7, R0, R5, R7 ;  /* 0x0000000500077224 */ /* 0x000fca00078e0207 */
[----:B------:R-:W-:Y:S02]  /*19ac0*/  ISETP.GT.U32.AND P5, PT, R0, R7, PT ;  /* 0x000000070000720c */ /* 0x000fe40003fa4070 */
[----:B---3--:R-:W-:Y:S02]  /*19ad0*/  ISETP.GE.AND P2, PT, R55, RZ, PT ;  /* 0x000000ff3700720c */ /* 0x008fe40003f46270 */
[----:B------:R-:W-:Y:S02]  /*19ae0*/  IABS R4, R55 ;  /* 0x0000003700047213 */ /* 0x000fe40000000000 */
[----:B-----5:R-:W-:Y:S01]  /*19af0*/  ISETP.GE.AND P4, PT, R52, RZ, PT ;  /* 0x000000ff3400720c */ /* 0x020fe20003f86270 */
[----:B------:R-:W3:Y:S01]  /*19b00*/  LDL.LU R55, [R1+0x1458] ;  /* 0x0014580001377983 */ /* 0x000ee20000300800 */
[----:B-1----:R-:W-:-:S03]  /*19b10*/  IABS R2, R52 ;  /* 0x0000003400027213 */ /* 0x002fc60000000000 */
[----:B------:R-:W5:Y:S02]  /*19b20*/  LDL.LU R52, [R1+0x145c] ;  /* 0x00145c0001347983 */ /* 0x000f640000300800 */
[----:B------:R-:W-:Y:S02]  /*19b30*/  @!P5 IMAD.IADD R7, R7, 0x1, -R0 ;  /* 0x000000010707d824 */ /* 0x000fe400078e0a00 */
        /* <DEDUP_REMOVED lines=10> */
[----:B0-----:R-:W-:Y:S02]  /*19be0*/  IMAD.MOV.U32 R9, RZ, RZ, R7 ;  /* 0x000000ffff097224 */ /* 0x001fe400078e0007 */
[----:B------:R-:W-:-:S04]  /*19bf0*/  IMAD.HI.U32 R8, R49, R2, RZ ;  /* 0x0000000231087227 */ /* 0x000fc800078e00ff */
[----:B------:R-:W-:Y:S01]  /*19c00*/  @!P0 IMAD.MOV R9, RZ, RZ, -R9 ;  /* 0x000000ffff098224 */ /* 0x000fe200078e0a09 */
[C---:B------:R-:W-:Y:S01]  /*19c10*/  ISETP.GT.U32.AND P0, PT, R0.reuse, R37, PT ;  /* 0x000000250000720c */ /* 0x040fe20003f04070 */
[----:B------:R-:W-:Y:S02]  /*19c20*/  IMAD.MOV R8, RZ, RZ, -R8 ;  /* 0x000000ffff087224 */ /* 0x000fe400078e0a08 */
[----:B------:R-:W-:Y:S01]  /*19c30*/  IMAD.HI.U32 R40, R49, R4, RZ ;  /* 0x0000000431287227 */ /* 0x000fe200078e00ff */
[----:B------:R0:W-:Y:S03]  /*19c40*/  STL [R1+0x2a8], R9 ;  /* 0x0002a80901007387 */ /* 0x0001e60000100800 */
[----:B------:R-:W-:Y:S02]  /*19c50*/  @!P5 IMAD.IADD R39, R39, 0x1, -R0 ;  /* 0x000000012727d824 */ /* 0x000fe400078e0a00 */
[----:B------:R-:W-:-:S02]  /*19c60*/  IMAD R2, R0, R8, R2 ;  /* 0x0000000800027224 */ /* 0x000fc400078e0202 */
[----:B------:R-:W-:Y:S02]  /*19c70*/  IMAD.MOV R40, RZ, RZ, -R40 ;  /* 0x000000ffff287224 */ /* 0x000fe400078e0a28 */
[----:B0-----:R-:W-:Y:S01]  /*19c80*/  IMAD.MOV.U32 R9, RZ, RZ, R39 ;  /* 0x000000ffff097224 */ /* 0x001fe200078e0027 */
[C---:B------:R-:W-:Y:S01]  /*19c90*/  ISETP.GT.U32.AND P5, PT, R0.reuse, R2, PT ;  /* 0x000000020000720c */ /* 0x040fe20003fa4070 */
[C---:B------:R-:W-:Y:S02]  /*19ca0*/  IMAD R4, R0.reuse, R40, R4 ;  /* 0x0000002800047224 */ /* 0x040fe400078e0204 */
[----:B------:R-:W-:Y:S02]  /*19cb0*/  @!P1 IMAD.MOV R9, RZ, RZ, -R9 ;  /* 0x000000ffff099224 */ /* 0x000fe400078e0a09 */
[----:B------:R-:W-:Y:S01]  /*19cc0*/  @!P0 IMAD.IADD R37, R37, 0x1, -R0 ;  /* 0x0000000125258824 */ /* 0x000fe200078e0a00 */
[----:B------:R-:W-:Y:S02]  /*19cd0*/  ISETP.GT.U32.AND P6, PT, R0, R4, PT ;  /* 0x000000040000720c */ /* 0x000fe40003fc4070 */
[----:B------:R0:W-:Y:S02]  /*19ce0*/  STL [R1+0x2ac], R9 ;  /* 0x0002ac0901007387 */ /* 0x0001e40000100800 */
[----:B0-----:R-:W-:-:S04]  /*19cf0*/  IMAD.MOV.U32 R9, RZ, RZ, R37 ;  /* 0x000000ffff097224 */ /* 0x001fc800078e0025 */
[----:B------:R-:W-:Y:S02]  /*19d00*/  @!P3 IMAD.MOV R9, RZ, RZ, -R9 ;  /* 0x000000ffff09b224 */ /* 0x000fe400078e0a09 */
[----:B------:R-:W-:-:S03]  /*19d10*/  @!P5 IMAD.IADD R2, R2, 0x1, -R0 ;  /* 0x000000010202d824 */ /* 0x000fc600078e0a00 */
[----:B------:R0:W-:Y:S01]  /*19d20*/  STL [R1+0x2a4], R9 ;  /* 0x0002a40901007387 */ /* 0x0001e20000100800 */
[----:B------:R-:W-:-:S05]  /*19d30*/  @!P6 IMAD.IADD R4, R4, 0x1, -R0 ;  /* 0x000000010404e824 */ /* 0x000fca00078e0a00 */
[----:B------:R-:W-:Y:S02]  /*19d40*/  ISETP.GT.U32.AND P6, PT, R0, R4, PT ;  /* 0x000000040000720c */ /* 0x000fe40003fc4070 */
[----:B--2---:R-:W-:Y:S02]  /*19d50*/  IABS R6, R53 ;  /* 0x0000003500067213 */ /* 0x004fe40000000000 */
[----:B------:R-:W-:Y:S02]  /*19d60*/  ISETP.GE.AND P5, PT, R53, RZ, PT ;  /* 0x000000ff3500720c */ /* 0x000fe40003fa6270 */
[----:B------:R-:W2:Y:S01]  /*19d70*/  LDL.LU R53, [R1+0x1460] ;  /* 0x0014600001357983 */ /* 0x000ea20000300800 */
[----:B------:R-:W-:Y:S01]  /*19d80*/  IMAD.HI.U32 R41, R49, R6, RZ ;  /* 0x0000000631297227 */ /* 0x000fe200078e00ff */
[----:B------:R-:W-:-:S03]  /*19d90*/  IABS R38, R44 ;  /* 0x0000002c00267213 */ /* 0x000fc60000000000 */
[----:B------:R-:W-:-:S04]  /*19da0*/  IMAD.MOV R41, RZ, RZ, -R41 ;  /* 0x000000ffff297224 */ /* 0x000fc800078e0a29 */
[----:B------:R-:W-:Y:S02]  /*19db0*/  IMAD R6, R0, R41, R6 ;  /* 0x0000002900067224 */ /* 0x000fe400078e0206 */
[----:B------:R-:W-:-:S03]  /*19dc0*/  IMAD.HI.U32 R8, R49, R38, RZ ;  /* 0x0000002631087227 */ /* 0x000fc600078e00ff */
[----:B------:R-:W-:Y:S01]  /*19dd0*/  ISETP.GT.U32.AND P1, PT, R0, R6, PT ;  /* 0x000000060000720c */ /* 0x000fe20003f24070 */
[----:B------:R-:W-:-:S04]  /*19de0*/  IMAD.MOV R8, RZ, RZ, -R8 ;  /* 0x000000ffff087224 */ /* 0x000fc800078e0a08 */
[----:B------:R-:W-:Y:S02]  /*19df0*/  IMAD R38, R0, R8, R38 ;  /* 0x0000000800267224 */ /* 0x000fe400078e0226 */
[----:B------:R-:W-:-:S03]  /*19e00*/  @!P6 IMAD.IADD R4, R4, 0x1, -R0 ;  /* 0x000000010404e824 */ /* 0x000fc600078e0a00 */
        /* <DEDUP_REMOVED lines=32> */
[----:B------:R-:W-:Y:S01]  /*1a010*/  @!P3 IMAD.IADD R5, R5, 0x1, -R0 ;  /* 0x000000010505b824 */ /* 0x000fe200078e0a00 */
[----:B------:R-:W-:Y:S01]  /*1a020*/  ISETP.GT.U32.AND P3, PT, R0, R41, PT ;  /* 0x000000290000720c */ /* 0x000fe20003f64070 */
[----:B0-----:R-:W-:Y:S02]  /*1a030*/  IMAD.MOV.U32 R9, RZ, RZ, R2 ;  /* 0x000000ffff097224 */ /* 0x001fe400078e0002 */
[----:B------:R-:W-:Y:S01]  /*1a040*/  @!P0 IMAD.IADD R6, R6, 0x1, -R0 ;  /* 0x0000000106068824 */ /* 0x000fe200078e0a00 */
[----:B------:R-:W-:Y:S01]  /*1a050*/  ISETP.GE.AND P0, PT, R46, RZ, PT ;  /* 0x000000ff2e00720c */ /* 0x000fe20003f06270 */
[----:B------:R-:W-:Y:S02]  /*1a060*/  @!P4 IMAD.MOV R9, RZ, RZ, -R9 ;  /* 0x000000ffff09c224 */ /* 0x000fe400078e0a09 */
[----:B------:R-:W-:Y:S01]  /*1a070*/  @!P5 IMAD.MOV R6, RZ, RZ, -R6 ;  /* 0x000000ffff06d224 */ /* 0x000fe200078e0a06 */
[----:B------:R-:W-:-:S05]  /*1a080*/  ISETP.GT.U32.AND P5, PT, R0, R8, PT ;  /* 0x000000080000720c */ /* 0x000fca0003fa4070 */
[----:B------:R-:W-:Y:S01]  /*1a090*/  @!P3 IMAD.IADD R41, R41, 0x1, -R0 ;  /* 0x000000012929b824 */ /* 0x000fe200078e0a00 */
[----:B------:R0:W-:Y:S04]  /*1a0a0*/  STL [R1+0x29c], R9 ;  /* 0x00029c0901007387 */ /* 0x0001e80000100800 */
        /* <DEDUP_REMOVED lines=8> */
[----:B------:R-:W-:Y:S02]  /*1a130*/  ISETP.GE.AND P5, PT, R55, RZ, PT ;  /* 0x000000ff3700720c */ /* 0x000fe40003fa6270 */
[----:B------:R-:W-:Y:S01]  /*1a140*/  @!P4 IMAD.IADD R41, R41, 0x1, -R0 ;  /* 0x000000012929c824 */ /* 0x000fe200078e0a00 */
[----:B------:R-:W-:Y:S01]  /*1a150*/  STL [R1+0x294], R6 ;  /* 0x0002940601007387 */ /* 0x000fe20000100800 */
[----:B-----5:R-:W-:Y:S02]  /*1a160*/  IABS R7, R52 ;  /* 0x0000003400077213 */ /* 0x020fe40000000000 */
[----:B------:R-:W-:Y:S01]  /*1a170*/  ISETP.GE.AND P4, PT, R52, RZ, PT ;  /* 0x000000ff3400720c */ /* 0x000fe20003f86270 */
[----:B------:R0:W-:Y:S04]  /*1a180*/  STL [R1+0x290], R9 ;  /* 0x0002900901007387 */ /* 0x0001e80000100800 */
[----:B------:R-:W3:Y:S04]  /*1a190*/  LDL.LU R55, [R1+0x146c] ;  /* 0x00146c0001377983 */ /* 0x000ee80000300800 */
[----:B------:R-:W5:Y:S01]  /*1a1a0*/  LDL.LU R52, [R1+0x1470] ;  /* 0x0014700001347983 */ /* 0x000f620000300800 */
[----:B------:R-:W-:-:S05]  /*1a1b0*/  IABS R40, R45 ;  /* 0x0000002d00287213 */ /* 0x000fca0000000000 */
[----:B------:R-:W-:-:S04]  /*1a1c0*/  IMAD.HI.U32 R39, R49, R40, RZ ;  /* 0x0000002831277227 */ /* 0x000fc800078e00ff */
[----:B------:R-:W-:-:S04]  /*1a1d0*/  IMAD.MOV R39, RZ, RZ, -R39 ;  /* 0x000000ffff277224 */ /* 0x000fc800078e0a27 */
[----:B------:R-:W-:Y:S02]  /*1a1e0*/  IMAD R39, R0, R39, R40 ;  /* 0x0000002700277224 */ /* 0x000fe400078e0228 */
[----:B------:R-:W-:-:S04]  /*1a1f0*/  IMAD.HI.U32 R40, R49, R4, RZ ;  /* 0x0000000431287227 */ /* 0x000fc800078e00ff */
[----:B------:R-:W-:-:S04]  /*1a200*/  IMAD.MOV R40, RZ, RZ, -R40 ;  /* 0x000000ffff287224 */ /* 0x000fc800078e0a28 */
[----:B------:R-:W-:-:S05]  /*1a210*/  IMAD R4, R0, R40, R4 ;  /* 0x0000002800047224 */ /* 0x000fca00078e0204 */
[C---:B------:R-:W-:Y:S02]  /*1a220*/  ISETP.GT.U32.AND P0, PT, R0.reuse, R4, PT ;  /* 0x000000040000720c */ /* 0x040fe40003f04070 */
[----:B------:R-:W-:-:S11]  /*1a230*/  ISETP.GT.U32.AND P2, PT, R0, R39, PT ;  /* 0x000000270000720c */ /* 0x000fd60003f44070 */
[--C-:B------:R-:W-:Y:S02]  /*1a240*/  @!P0 IMAD.IADD R4, R4, 0x1, -R0.reuse ;  /* 0x0000000104048824 */ /* 0x100fe400078e0a00 */
[----:B------:R-:W-:-:S05]  /*1a250*/  @!P2 IMAD.IADD R39, R39, 0x1, -R0 ;  /* 0x000000012727a824 */ /* 0x000fca00078e0a00 */
[----:B------:R-:W-:Y:S02]  /*1a260*/  ISETP.GT.U32.AND P3, PT, R0, R39, PT ;  /* 0x000000270000720c */ /* 0x000fe40003f64070 */
[----:B------:R-:W-:Y:S02]  /*1a270*/  ISETP.GE.AND P2, PT, R45, RZ, PT ;  /* 0x000000ff2d00720c */ /* 0x000fe40003f46270 */
[----:B--2---:R-:W-:Y:S02]  /*1a280*/  IABS R5, R53 ;  /* 0x0000003500057213 */ /* 0x004fe40000000000 */
[----:B------:R-:W-:Y:S02]  /*1a290*/  ISETP.GE.AND P0, PT, R53, RZ, PT ;  /* 0x000000ff3500720c */ /* 0x000fe40003f06270 */
[----:B------:R-:W2:Y:S05]  /*1a2a0*/  LDL.LU R53, [R1+0x1474] ;  /* 0x0014740001357983 */ /* 0x000eaa0000300800 */
[----:B------:R-:W-:Y:S01]  /*1a2b0*/  @!P3 IMAD.IADD R39, R39, 0x1, -R0 ;  /* 0x000000012727b824 */ /* 0x000fe200078e0a00 */
[----:B------:R-:W-:Y:S01]  /*1a2c0*/  ISETP.GE.AND P6, PT, R43, RZ, PT ;  /* 0x000000ff2b00720c */ /* 0x000fe20003fc6270 */
[----:B------:R-:W2:Y:S02]  /*1a2d0*/  LDL.LU R46, [R1+0x1478] ;  /* 0x00147800012e7983 */ /* 0x000ea40000300800 */
[----:B0-----:R-:W-:-:S02]  /*1a2e0*/  IMAD.MOV.U32 R9, RZ, RZ, R39 ;  /* 0x000000ffff097224 */ /* 0x001fc400078e0027 */
[----:B------:R-:W-:Y:S01]  /*1a2f0*/  IMAD.MOV.U32 R10, RZ, RZ, R8 ;  /* 0x000000ffff0a7224 */ /* 0x000fe200078e0008 */
[----:B------:R-:W2:Y:S01]  /*1a300*/  LDL.LU R43, [R1+0x147c] ;  /* 0x00147c00012b7983 */ /* 0x000ea20000300800 */
[----:B------:R-:W-:Y:S01]  /*1a310*/  @!P2 IMAD.MOV R9, RZ, RZ, -R9 ;  /* 0x000000ffff09a224 */ /* 0x000fe200078e0a09 */
[----:B------:R-:W-:-:S04]  /*1a320*/  ISETP.GT.U32.AND P2, PT, R0, R4, PT ;  /* 0x000000040000720c */ /* 0x000fc80003f44070 */
[----:B------:R0:W-:Y:S01]  /*1a330*/  STL [R1+0x28c], R9 ;  /* 0x00028c0901007387 */ /* 0x0001e20000100800 */
[----:B------:R-:W-:Y:S02]  /*1a340*/  @!P1 IMAD.MOV R10, RZ, RZ, -R10 ;  /* 0x000000ffff0a9224 */ /* 0x000fe400078e0a0a */
[----:B0-----:R-:W-:-:S06]  /*1a350*/  IMAD.MOV.U32 R9, RZ, RZ, R41 ;  /* 0x000000ffff097224 */ /* 0x001fcc00078e0029 */
[----:B------:R-:W-:Y:S02]  /*1a360*/  @!P2 IMAD.IADD R4, R4, 0x1, -R0 ;  /* 0x000000010404a824 */ /* 0x000fe400078e0a00 */
        /* <DEDUP_REMOVED lines=12> */
[----:B------:R-:W-:Y:S01]  /*1a430*/  IMAD R6, R0, R2, R7 ;  /* 0x0000000200067224 */ /* 0x000fe200078e0207 */
[----:B------:R-:W-:Y:S02]  /*1a440*/  IABS R2, R44 ;  /* 0x0000002c00027213 */ /* 0x000fe40000000000 */
[----:B------:R-:W-:Y:S02]  /*1a450*/  ISETP.GE.AND P6, PT, R44, RZ, PT ;  /* 0x000000ff2c00720c */ /* 0x000fe40003fc6270 */
[----:B------:R-:W4:Y:S01]  /*1a460*/  LDL.LU R44, [R1+0x1488] ;  /* 0x00148800012c7983 */ /* 0x000f220000300800 */
[----:B------:R-:W-:Y:S01]  /*1a470*/  ISETP.GT.U32.AND P3, PT, R0, R6, PT ;  /* 0x000000060000720c */ /* 0x000fe20003f64070 */
[----:B------:R-:W-:-:S04]  /*1a480*/  IMAD.MOV.U32 R7, RZ, RZ, R5 ;  /* 0x000000ffff077224 */ /* 0x000fc800078e0005 */
[----:B------:R-:W-:-:S08]  /*1a490*/  IMAD.HI.U32 R5, R49, R7, RZ ;  /* 0x0000000731057227 */ /* 0x000fd000078e00ff */
[----:B------:R-:W-:Y:S02]  /*1a4a0*/  @!P3 IMAD.IADD R6, R6, 0x1, -R0 ;  /* 0x000000010606b824 */ /* 0x000fe400078e0a00 */
[----:B------:R-:W-:-:S03]  /*1a4b0*/  IMAD.MOV R5, RZ, RZ, -R5 ;  /* 0x000000ffff057224 */ /* 0x000fc600078e0a05 */
[C---:B------:R-:W-:Y:S01]  /*1a4c0*/  ISETP.GT.U32.AND P3, PT, R0.reuse, R6, PT ;  /* 0x000000060000720c */ /* 0x040fe20003f64070 */
[----:B------:R-:W-:-:S05]  /*1a4d0*/  IMAD R7, R0, R5, R7 ;  /* 0x0000000500077224 */ /* 0x000fca00078e0207 */
[----:B------:R-:W-:Y:S01]  /*1a4e0*/  ISETP.GT.U32.AND P1, PT, R0, R7, PT ;  /* 0x000000070000720c */ /* 0x000fe20003f24070 */
[----:B------:R-:W-:-:S06]  /*1a4f0*/  IMAD.HI.U32 R5, R49, R2, RZ ;  /* 0x0000000231057227 */ /* 0x000fcc00078e00ff */
[----:B------:R-:W-:Y:S02]  /*1a500*/  @!P3 IMAD.IADD R6, R6, 0x1, -R0 ;  /* 0x000000010606b824 */ /* 0x000fe400078e0a00 */
[----:B------:R-:W-:Y:S02]  /*1a510*/  IMAD.MOV R5, RZ, RZ, -R5 ;  /* 0x000000ffff057224 */ /* 0x000fe400078e0a05 */
[----:B------:R-:W-:Y:S02]  /*1a520*/  @!P4 IMAD.MOV R6, RZ, RZ, -R6 ;  /* 0x000000ffff06c224 */ /* 0x000fe400078e0a06 */
[----:B------:R-:W-:Y:S02]  /*1a530*/  IMAD R39, R0, R5, R2 ;  /* 0x0000000500277224 */ /* 0x000fe400078e0202 */
[----:B------:R-:W-:Y:S01]  /*1a540*/  @!P1 IMAD.IADD R7, R7, 0x1, -R0 ;  /* 0x0000000107079824 */ /* 0x000fe200078e0a00 */
[----:B------:R-:W-:Y:S01]  /*1a550*/  STL [R1+0x27c], R6 ;  /* 0x00027c0601007387 */ /* 0x000fe20000100800 */
[----:B------:R-:W-:-:S03]  /*1a560*/  IMAD.HI.U32 R8, R49, R37, RZ ;  /* 0x0000002531087227 */ /* 0x000fc600078e00ff */
[----:B------:R-:W-:Y:S01]  /*1a570*/  ISETP.GT.U32.AND P5, PT, R0, R7, PT ;  /* 0x000000070000720c */ /* 0x000fe20003fa4070 */
[----:B------:R-:W-:Y:S01]  /*1a580*/  IMAD.MOV R8, RZ, RZ, -R8 ;  /* 0x000000ffff087224 */ /* 0x000fe200078e0a08 */
[----:B---3--:R-:W-:Y:S02]  /*1a590*/  ISETP.GE.AND P3, PT, R55, RZ, PT ;  /* 0x000000ff3700720c */ /* 0x008fe40003f66270 */
[----:B------:R-:W-:Y:S02]  /*1a5a0*/  IABS R4, R55 ;  /* 0x0000003700047213 */ /* 0x000fe40000000000 */
[----:B-----5:R-:W-:Y:S01]  /*1a5b0*/  ISETP.GE.AND P1, PT, R52, RZ, PT ;  /* 0x000000ff3400720c */ /* 0x020fe20003f26270 */
[----:B------:R-:W3:Y:S01]  /*1a5c0*/  LDL.LU R55, [R1+0x148c] ;  /* 0x00148c0001377983 */ /* 0x000ee20000300800 */
[----:B------:R-:W-:-:S03]  /*1a5d0*/  IABS R2, R52 ;  /* 0x0000003400027213 */ /* 0x000fc60000000000 */
[----:B------:R-:W5:Y:S01]  /*1a5e0*/  LDL.LU R52, [R1+0x1490] ;  /* 0x0014900001347983 */ /* 0x000f620000300800 */
[C---:B------:R-:W-:Y:S01]  /*1a5f0*/  IMAD R37, R0.reuse, R8, R37 ;  /* 0x0000000800257224 */ /* 0x040fe200078e0225 */
[----:B------:R-:W-:Y:S01]  /*1a600*/  ISETP.GT.U32.AND P4, PT, R0, R39, PT ;  /* 0x000000270000720c */ /* 0x000fe20003f84070 */
[----:B------:R-:W-:-:S03]  /*1a610*/  @!P5 IMAD.IADD R7, R7, 0x1, -R0 ;  /* 0x000000010707d824 */ /* 0x000fc600078e0a00 */
[----:B------:R-:W-:-:S09]  /*1a620*/  ISETP.GT.U32.AND P5, PT, R0, R37, PT ;  /* 0x000000250000720c */ /* 0x000fd20003fa4070 */
[----:B------:R-:W-:-:S04]  /*1a630*/  @!P4 IMAD.IADD R39, R39, 0x1, -R0 ;  /* 0x000000012727c824 */ /* 0x000fc800078e0a00 */
[----:B------:R-:W-:Y:S01]  /*1a640*/  @!P5 IMAD.IADD R37, R37, 0x1, -R0 ;  /* 0x000000012525d824 */ /* 0x000fe200078e0a00 */
[----:B------:R-:W-:Y:S01]  /*1a650*/  ISETP.GT.U32.AND P5, PT, R0, R39, PT ;  /* 0x000000270000720c */ /* 0x000fe20003fa4070 */
[----:B0-----:R-:W-:Y:S02]  /*1a660*/  IMAD.MOV.U32 R9, RZ, RZ, R7 ;  /* 0x000000ffff097224 */ /* 0x001fe400078e0007 */
[----:B------:R-:W-:-:S04]  /*1a670*/  IMAD.HI.U32 R8, R49, R2, RZ ;  /* 0x0000000231087227 */ /* 0x000fc800078e00ff */
[----:B------:R-:W-:Y:S01]  /*1a680*/  @!P0 IMAD.MOV R9, RZ, RZ, -R9 ;  /* 0x000000ffff098224 */ /* 0x000fe200078e0a09 */
[----:B------:R-:W-:Y:S01]  /*1a690*/  ISETP.GT.U32.AND P0, PT, R0, R37, PT ;  /* 0x000000250000720c */ /* 0x000fe20003f04070 */
[----:B------:R-:W-:-:S04]  /*1a6a0*/  IMAD.MOV R8, RZ, RZ, -R8 ;  /* 0x000000ffff087224 */ /* 0x000fc800078e0a08 */
[----:B------:R-:W-:Y:S01]  /*1a6b0*/  @!P5 IMAD.IADD R39, R39, 0x1, -R0 ;  /* 0x000000012727d824 */ /* 0x000fe200078e0a00 */
[----:B------:R0:W-:Y:S01]  /*1a6c0*/  STL [R1+0x274], R9 ;  /* 0x0002740901007387 */ /* 0x0001e20000100800 */
[----:B------:R-:W-:Y:S02]  /*1a6d0*/  IMAD R2, R0, R8, R2 ;  /* 0x0000000800027224 */ /* 0x000fe400078e0202 */
[----:B0-----:R-:W-:-:S03]  /*1a6e0*/  IMAD.MOV.U32 R9, RZ, RZ, R39 ;  /* 0x000000ffff097224 */ /* 0x001fc600078e0027 */
[----:B------:R-:W-:Y:S01]  /*1a6f0*/  ISETP.GT.U32.AND P5, PT, R0, R2, PT ;  /* 0x000000020000720c */ /* 0x000fe20003fa4070 */
[----:B------:R-:W-:Y:S02]  /*1a700*/  @!P0 IMAD.IADD R37, R37, 0x1, -R0 ;  /* 0x0000000125258824 */ /* 0x000fe400078e0a00 */
[----:B------:R-:W-:-:S05]  /*1a710*/  @!P6 IMAD.MOV R9, RZ, RZ, -R9 ;  /* 0x000000ffff09e224 */ /* 0x000fca00078e0a09 */
[----:B------:R0:W-:Y:S02]  /*1a720*/  STL [R1+0x278], R9 ;  /* 0x0002780901007387 */ /* 0x0001e40000100800 */
[----:B0-----:R-:W-:-:S04]  /*1a730*/  IMAD.MOV.U32 R9, RZ, RZ, R37 ;  /* 0x000000ffff097224 */ /* 0x001fc800078e0025 */
[----:B------:R-:W-:Y:S02]  /*1a740*/  @!P2 IMAD.MOV R9, RZ, RZ, -R9 ;  /* 0x000000ffff09a224 */ /* 0x000fe400078e0a09 */
[----:B------:R-:W-:-:S03]  /*1a750*/  @!P5 IMAD.IADD R2, R2, 0x1, -R0 ;  /* 0x000000010202d824 */ /* 0x000fc600078e0a00 */
[----:B------:R0:W-:Y:S01]  /*1a760*/  STL [R1+0x270], R9 ;  /* 0x0002700901007387 */ /* 0x0001e20000100800 */
[----:B--2---:R-:W-:Y:S02]  /*1a770*/  IABS R40, R53 ;  /* 0x0000003500287213 */ /* 0x004fe40000000000 */
[----:B------:R-:W-:Y:S02]  /*1a780*/  ISETP.GE.AND P5, PT, R53, RZ, PT ;  /* 0x000000ff3500720c */ /* 0x000fe40003fa6270 */
[----:B------:R-:W2:Y:S01]  /*1a790*/  LDL.LU R53, [R1+0x1494] ;  /* 0x0014940001357983 */ /* 0x000ea20000300800 */
[----:B------:R-:W-:-:S04]  /*1a7a0*/  IMAD.HI.U32 R41, R49, R4, RZ ;  /* 0x0000000431297227 */ /* 0x000fc800078e00ff */
        /* <DEDUP_REMOVED lines=13> */
[----:B------:R-:W-:-:S08]  /*1a880*/  IMAD R38, R0, R8, R38 ;  /* 0x0000000800267224 */ /* 0x000fd000078e0226 */
[--C-:B------:R-:W-:Y:S01]  /*1a890*/  @!P4 IMAD.IADD R4, R4, 0x1, -R0.reuse ;  /* 0x000000010404c824 */ /* 0x100fe200078e0a00 */
[----:B------:R-:W-:Y:S01]  /*1a8a0*/  ISETP.GT.U32.AND P4, PT, R0, R38, PT ;  /* 0x000000260000720c */ /* 0x000fe20003f84070 */
[----:B------:R-:W-:Y:S01]  /*1a8b0*/  @!P6 IMAD.IADD R6, R6, 0x1, -R0 ;  /* 0x000000010606e824 */ /* 0x000fe200078e0a00 */
[----:B------:R-:W-:Y:S01]  /*1a8c0*/  ISETP.GT.U32.AND P6, PT, R0, R2, PT ;  /* 0x000000020000720c */ /* 0x000fe20003fc4070 */
[----:B0-----:R-:W-:-:S10]  /*1a8d0*/  IMAD.MOV.U32 R9, RZ, RZ, R4 ;  /* 0x000000ffff097224 */ /* 0x001fd400078e0004 */
[--C-:B------:R-:W-:Y:S02]  /*1a8e0*/  @!P4 IMAD.IADD R38, R38, 0x1, -R0.reuse ;  /* 0x000000012626c824 */ /* 0x100fe400078e0a00 */
[----:B------:R-:W-:-:S03]  /*1a8f0*/  @!P6 IMAD.IADD R2, R2, 0x1, -R0 ;  /* 0x000000010202e824 */ /* 0x000fc600078e0a00 */
[----:B------:R-:W-:Y:S01]  /*1a900*/  ISETP.GT.U32.AND P2, PT, R0, R38, PT ;  /* 0x000000260000720c */ /* 0x000fe20003f44070 */
[----:B------:R-:W-:-:S05]  /*1a910*/  @!P3 IMAD.MOV R9, RZ, RZ, -R9 ;  /* 0x000000ffff09b224 */ /* 0x000fca00078e0a09 */
[----:B------:R0:W-:Y:S07]  /*1a920*/  STL [R1+0x26c], R9 ;  /* 0x00026c0901007387 */ /* 0x0001ee0000100800 */
[----:B------:R-:W-:Y:S01]  /*1a930*/  @!P2 IMAD.IADD R38, R38, 0x1, -R0 ;  /* 0x000000012626a824 */ /* 0x000fe200078e0a00 */
[----:B------:R-:W-:Y:S02]  /*1a940*/  ISETP.GE.AND P2, PT, R43, RZ, PT ;  /* 0x000000ff2b00720c */ /* 0x000fe40003f46270 */
[----:B------:R-:W2:Y:S01]  /*1a950*/  LDL.LU R43, [R1+0x1498] ;  /* 0x00149800012b7983 */ /* 0x000ea20000300800 */
[----:B----4-:R-:W-:-:S05]  /*1a960*/  IABS R8, R54 ;  /* 0x0000003600087213 */ /* 0x010fca0000000000 */
[----:B------:R-:W-:-:S04]  /*1a970*/  IMAD.HI.U32 R42, R49, R8, RZ ;  /* 0x00000008312a7227 */ /* 0x000fc800078e00ff */
[----:B------:R-:W-:-:S04]  /*1a980*/  IMAD.MOV R42, RZ, RZ, -R42 ;  /* 0x000000ffff2a7224 */ /* 0x000fc800078e0a2a */
[----:B------:R-:W-:-:S05]  /*1a990*/  IMAD R8, R0, R42, R8 ;  /* 0x0000002a00087224 */ /* 0x000fca00078e0208 */
[----:B------:R-:W-:-:S13]  /*1a9a0*/  ISETP.GT.U32.AND P6, PT, R0, R8, PT ;  /* 0x000000080000720c */ /* 0x000fda0003fc4070 */
        /* <DEDUP_REMOVED lines=20> */
[----:B------:R-:W-:Y:S02]  /*1aaf0*/  @!P5 IMAD.MOV R6, RZ, RZ, -R6 ;  /* 0x000000ffff06d224 */ /* 0x000fe400078e0a06 */
[----:B------:R-:W-:-:S06]  /*1ab00*/  @!P1 IMAD.MOV R9, RZ, RZ, -R9 ;  /* 0x000000ffff099224 */ /* 0x000fcc00078e0a09 */
[----:B------:R-:W-:Y:S01]  /*1ab10*/  @!P4 IMAD.IADD R7, R7, 0x1, -R0 ;  /* 0x000000010707c824 */ /* 0x000fe200078e0a00 */
[C---:B------:R-:W-:Y:S01]  /*1ab20*/  ISETP.GT.U32.AND P4, PT, R0.reuse, R8, PT ;  /* 0x000000080000720c */ /* 0x040fe20003f84070 */
[----:B------:R0:W-:Y:S03]  /*1ab30*/  STL [R1+0x268], R9 ;  /* 0x0002680901007387 */ /* 0x0001e60000100800 */
[----:B------:R-:W-:Y:S01]  /*1ab40*/  ISETP.GT.U32.AND P5, PT, R0, R7, PT ;  /* 0x000000070000720c */ /* 0x000fe20003fa4070 */
[----:B------:R-:W-:Y:S02]  /*1ab50*/  @!P0 IMAD.MOV R5, RZ, RZ, -R5 ;  /* 0x000000ffff058224 */ /* 0x000fe400078e0a05 */
[----:B0-----:R-:W-:Y:S01]  /*1ab60*/  IMAD.MOV.U32 R9, RZ, RZ, R38 ;  /* 0x000000ffff097224 */ /* 0x001fe200078e0026 */
[----:B------:R2:W-:Y:S03]  /*1ab70*/  STL [R1+0x264], R6 ;  /* 0x0002640601007387 */ /* 0x0005e60000100800 */
        /* <DEDUP_REMOVED lines=11> */
[----:B------:R-:W-:-:S04]  /*1ac30*/  IMAD.HI.U32 R41, R49, R4, RZ ;  /* 0x0000000431297227 */ /* 0x000fc800078e00ff */
[----:B------:R-:W-:-:S04]  /*1ac40*/  IMAD.MOV R41, RZ, RZ, -R41 ;  /* 0x000000ffff297224 */ /* 0x000fc800078e0a29 */
[----:B------:R-:W-:-:S05]  /*1ac50*/  IMAD R4, R0, R41, R4 ;  /* 0x0000002900047224 */ /* 0x000fca00078e0204 */
[----:B------:R-:W-:Y:S02]  /*1ac60*/  ISETP.GT.U32.AND P0, PT, R0, R4, PT ;  /* 0x000000040000720c */ /* 0x000fe40003f04070 */
[----:B------:R-:W-:-:S11]  /*1ac70*/  IABS R40, R45 ;  /* 0x0000002d00287213 */ /* 0x000fd60000000000 */
[----:B------:R-:W-:Y:S02]  /*1ac80*/  @!P0 IMAD.IADD R4, R4, 0x1, -R0 ;  /* 0x0000000104048824 */ /* 0x000fe400078e0a00 */
[----:B------:R-:W-:-:S04]  /*1ac90*/  IMAD.HI.U32 R39, R49, R40, RZ ;  /* 0x0000002831277227 */ /* 0x000fc800078e00ff */
[----:B------:R-:W-:Y:S01]  /*1aca0*/  IMAD.MOV R39, RZ, RZ, -R39 ;  /* 0x000000ffff277224 */ /* 0x000fe200078e0a27 */
[----:B--2---:R-:W-:Y:S02]  /*1acb0*/  IABS R6, R53 ;  /* 0x0000003500067213 */ /* 0x004fe40000000000 */
[----:B------:R-:W-:Y:S02]  /*1acc0*/  ISETP.GE.AND P0, PT, R53, RZ, PT ;  /* 0x000000ff3500720c */ /* 0x000fe40003f06270 */
[----:B------:R-:W2:Y:S01]  /*1acd0*/  LDL.LU R53, [R1+0x14a8] ;  /* 0x0014a80001357983 */ /* 0x000ea20000300800 */
[----:B------:R-:W-:Y:S01]  /*1ace0*/  IMAD R39, R0, R39, R40 ;  /* 0x0000002700277224 */ /* 0x000fe200078e0228 */
[----:B------:R-:W-:Y:S02]  /*1acf0*/  ISETP.GE.AND P2, PT, R44, RZ, PT ;  /* 0x000000ff2c00720c */ /* 0x000fe40003f46270 */
[----:B------:R-:W2:Y:S02]  /*1ad00*/  LDL.LU R46, [R1+0x14ac] ;  /* 0x0014ac00012e7983 */ /* 0x000ea40000300800 */
[----:B------:R-:W-:-:S02]  /*1ad10*/  ISETP.GT.U32.AND P3, PT, R0, R39, PT ;  /* 0x000000270000720c */ /* 0x000fc40003f64070 */
[----:B------:R-:W2:Y:S11]  /*1ad20*/  LDL.LU R44, [R1+0x14b0] ;  /* 0x0014b000012c7983 */ /* 0x000eb60000300800 */
[----:B------:R-:W-:-:S05]  /*1ad30*/  @!P3 IMAD.IADD R39, R39, 0x1, -R0 ;  /* 0x000000012727b824 */ /* 0x000fca00078e0a00 */
[----:B------:R-:W-:Y:S02]  /*1ad40*/  ISETP.GT.U32.AND P1, PT, R0, R39, PT ;  /* 0x000000270000720c */ /* 0x000fe40003f24070 */
[----:B------:R-:W-:-:S11]  /*1ad50*/  ISETP.GE.AND P3, PT, R45, RZ, PT ;  /* 0x000000ff2d00720c */ /* 0x000fd60003f66270 */
[----:B------:R-:W-:-:S04]  /*1ad60*/  @!P1 IMAD.IADD R39, R39, 0x1, -R0 ;  /* 0x0000000127279824 */ /* 0x000fc800078e0a00 */
[----:B0-----:R-:W-:-:S04]  /*1ad70*/  IMAD.MOV.U32 R9, RZ, RZ, R39 ;  /* 0x000000ffff097224 */ /* 0x001fc800078e0027 */
[----:B------:R-:W-:Y:S01]  /*1ad80*/  @!P3 IMAD.MOV R9, RZ, RZ, -R9 ;  /* 0x000000ffff09b224 */ /* 0x000fe200078e0a09 */
[----:B------:R-:W-:Y:S01]  /*1ad90*/  ISETP.GT.U32.AND P3, PT, R0, R4, PT ;  /* 0x000000040000720c */ /* 0x000fe20003f64070 */
[----:B------:R-:W-:-:S03]  /*1ada0*/  IMAD.MOV.U32 R10, RZ, RZ, R8 ;  /* 0x000000ffff0a7224 */ /* 0x000fc600078e0008 */
[----:B------:R0:W-:Y:S01]  /*1adb0*/  STL [R1+0x258], R9 ;  /* 0x0002580901007387 */ /* 0x0001e20000100800 */
[----:B------:R-:W-:Y:S02]  /*1adc0*/  @!P6 IMAD.MOV R10, RZ, RZ, -R10 ;  /* 0x000000ffff0ae224 */ /* 0x000fe400078e0a0a */
[----:B0-----:R-:W-:-:S06]  /*1add0*/  IMAD.MOV.U32 R9, RZ, RZ, R7 ;  /* 0x000000ffff097224 */ /* 0x001fcc00078e0007 */
[----:B------:R-:W-:Y:S02]  /*1ade0*/  @!P3 IMAD.IADD R4, R4, 0x1, -R0 ;  /* 0x000000010404b824 */ /* 0x000fe400078e0a00 */
[----:B------:R-:W-:Y:S02]  /*1adf0*/  @!P2 IMAD.MOV R9, RZ, RZ, -R9 ;  /* 0x000000ffff09a224 */ /* 0x000fe400078e0a09 */
[----:B------:R-:W-:Y:S01]  /*1ae00*/  @!P4 IMAD.MOV R4, RZ, RZ, -R4 ;  /* 0x000000ffff04c224 */ /* 0x000fe200078e0a04 */
[----:B------:R-:W-:Y:S04]  /*1ae10*/  STL [R1+0x254], R10 ;  /* 0x0002540a01007387 */ /* 0x000fe80000100800 */
[----:B------:R0:W-:Y:S04]  /*1ae20*/  STL [R1+0x250], R9 ;  /* 0x0002500901007387 */ /* 0x0001e80000100800 */
[----:B------:R-:W2:Y:S04]  /*1ae30*/  LDL.LU R45, [R1+0x14b4] ;  /* 0x0014b400012d7983 */ /* 0x000ea80000300800 */
[----:B------:R1:W-:Y:S01]  /*1ae40*/  STL [R1+0x24c], R4 ;  /* 0x00024c0401007387 */ /* 0x0003e20000100800 */
[----:B------:R-:W-:-:S04]  /*1ae50*/  IMAD.HI.U32 R40, R49, R37, RZ ;  /* 0x0000002531287227 */ /* 0x000fc800078e00ff */
[----:B------:R-:W-:Y:S01]  /*1ae60*/  IMAD.MOV R2, RZ, RZ, -R40 ;  /* 0x000000ffff027224 */ /* 0x000fe200078e0a28 */
[----:B----4-:R-:W-:Y:S02]  /*1ae70*/  IABS R5, R54 ;  /* 0x0000003600057213 */ /* 0x010fe40000000000 */
[----:B------:R-:W-:Y:S02]  /*1ae80*/  ISETP.GE.AND P3, PT, R54, RZ, PT ;  /* 0x000000ff3600720c */ /* 0x000fe40003f66270 */
[----:B------:R-:W4:Y:S01]  /*1ae90*/  LDL.LU R54, [R1+0x14b8] ;  /* 0x0014b80001367983 */ /* 0x000f220000300800 */
[C---:B------:R-:W-:Y:S01]  /*1aea0*/  IMAD R37, R0.reuse, R2, R37 ;  /* 0x0000000200257224 */ /* 0x040fe200078e0225 */
[----:B------:R-:W-:Y:S02]  /*1aeb0*/  IABS R2, R43 ;  /* 0x0000002b00027213 */ /* 0x000fe40000000000 */
[----:B------:R-:W-:Y:S02]  /*1aec0*/  ISETP.GE.AND P2, PT, R43, RZ, PT ;  /* 0x000000ff2b00720c */ /* 0x000fe40003f46270 */
[----:B------:R-:W4:Y:S01]  /*1aed0*/  LDL.LU R43, [R1+0x14bc] ;  /* 0x0014bc00012b7983 */ /* 0x000f220000300800 */
[----:B------:R-:W-:-:S13]  /*1aee0*/  ISETP.GT.U32.AND P1, PT, R0, R37, PT ;  /* 0x000000250000720c */ /* 0x000fda0003f24070 */
[----:B------:R-:W-:-:S05]  /*1aef0*/  @!P1 IMAD.IADD R37, R37, 0x1, -R0 ;  /* 0x0000000125259824 */ /* 0x000fca00078e0a00 */
[----:B------:R-:W-:Y:S01]  /*1af00*/  ISETP.GT.U32.AND P1, PT, R0, R37, PT ;  /* 0x000000250000720c */ /* 0x000fe20003f24070 */
[----:B------:R-:W-:-:S04]  /*1af10*/  IMAD.HI.U32 R38, R49, R6, RZ ;  /* 0x0000000631267227 */ /* 0x000fc800078e00ff */
[----:B------:R-:W-:-:S04]  /*1af20*/  IMAD.MOV R38, RZ, RZ, -R38 ;  /* 0x000000ffff267224 */ /* 0x000fc800078e0a26 */
[----:B------:R-:W-:-:S04]  /*1af30*/  IMAD R6, R0, R38, R6 ;  /* 0x0000002600067224 */ /* 0x000fc800078e0206 */
[----:B------:R-:W-:Y:S02]  /*1af40*/  @!P1 IMAD.IADD R37, R37, 0x1, -R0 ;  /* 0x0000000125259824 */ /* 0x000fe400078e0a00 */
[----:B------:R-:W-:-:S04]  /*1af50*/  IMAD.HI.U32 R38, R49, R2, RZ ;  /* 0x0000000231267227 */ /* 0x000fc800078e00ff */
[----:B0-----:R-:W-:Y:S02]  /*1af60*/  IMAD.MOV.U32 R9, RZ, RZ, R37 ;  /* 0x000000ffff097224 */ /* 0x001fe400078e0025 */
[----:B------:R-:W-:-:S04]  /*1af70*/  IMAD.HI.U32 R8, R49, R5, RZ ;  /* 0x0000000531087227 */ /* 0x000fc800078e00ff */
[----:B------:R-:W-:Y:S02]  /*1af80*/  IMAD.MOV R38, RZ, RZ, -R38 ;  /* 0x000000ffff267224 */ /* 0x000fe400078e0a26 */
[----:B------:R-:W-:Y:S02]  /*1af90*/  @!P5 IMAD.MOV R9, RZ, RZ, -R9 ;  /* 0x000000ffff09d224 */ /* 0x000fe400078e0a09 */
[----:B------:R-:W-:Y:S02]  /*1afa0*/  IMAD.MOV R7, RZ, RZ, -R8 ;  /* 0x000000ffff077224 */ /* 0x000fe400078e0a08 */
[C---:B------:R-:W-:Y:S01]  /*1afb0*/  IMAD R8, R0.reuse, R38, R2 ;  /* 0x0000002600087224 */ /* 0x040fe200078e0202 */
[----:B------:R0:W-:Y:S01]  /*1afc0*/  STL [R1+0x248], R9 ;  /* 0x0002480901007387 */ /* 0x0001e20000100800 */
[----:B------:R-:W-:Y:S02]  /*1afd0*/  ISETP.GT.U32.AND P6, PT, R0, R6, PT ;  /* 0x000000060000720c */ /* 0x000fe40003fc4070 */
[----:B---3--:R-:W-:-:S02]  /*1afe0*/  ISETP.GE.AND P1, PT, R55, RZ, PT ;  /* 0x000000ff3700720c */ /* 0x008fc40003f26270 */
[----:B------:R-:W-:Y:S02]  /*1aff0*/  IABS R2, R55 ;  /* 0x0000003700027213 */ /* 0x000fe40000000000 */
[----:B-----5:R-:W-:Y:S01]  /*1b000*/  ISETP.GE.AND P4, PT, R52, RZ, PT ;  /* 0x000000ff3400720c */ /* 0x020fe20003f86270 */
[----:B------:R-:W3:Y:S01]  /*1b010*/  LDL.LU R55, [R1+0x14c0] ;  /* 0x0014c00001377983 */ /* 0x000ee20000300800 */
[----:B------:R-:W-:-:S03]  /*1b020*/  IABS R40, R52 ;  /* 0x0000003400287213 */ /* 0x000fc60000000000 */
[----:B------:R-:W5:Y:S02]  /*1b030*/  LDL.LU R52, [R1+0x14c4] ;  /* 0x0014c40001347983 */ /* 0x000f640000300800 */
[----:B------:R-:W-:-:S05]  /*1b040*/  @!P6 IMAD.IADD R6, R6, 0x1, -R0 ;  /* 0x000000010606e824 */ /* 0x000fca00078e0a00 */
[C---:B------:R-:W-:Y:S01]  /*1b050*/  ISETP.GT.U32.AND P6, PT, R0.reuse, R6, PT ;  /* 0x000000060000720c */ /* 0x040fe20003fc4070 */
[C---:B------:R-:W-:Y:S01]  /*1b060*/  IMAD R5, R0.reuse, R7, R5 ;  /* 0x0000000700057224 */ /* 0x040fe200078e0205 */
[----:B------:R-:W-:-:S11]  /*1b070*/  ISETP.GT.U32.AND P5, PT, R0, R8, PT ;  /* 0x000000080000720c */ /* 0x000fd60003fa4070 */
[--C-:B------:R-:W-:Y:S01]  /*1b080*/  @!P6 IMAD.IADD R6, R6, 0x1, -R0.reuse ;  /* 0x000000010606e824 */ /* 0x100fe200078e0a00 */
[----:B------:R-:W-:Y:S01]  /*1b090*/  ISETP.GT.U32.AND P6, PT, R0, R5, PT ;  /* 0x000000050000720c */ /* 0x000fe20003fc4070 */
[----:B------:R-:W-:Y:S02]  /*1b0a0*/  @!P5 IMAD.IADD R8, R8, 0x1, -R0 ;  /* 0x000000010808d824 */ /* 0x000fe400078e0a00 */
[----:B-1----:R-:W-:-:S04]  /*1b0b0*/  IMAD.HI.U32 R4, R49, R40, RZ ;  /* 0x0000002831047227 */ /* 0x002fc800078e00ff */
[----:B0-----:R-:W-:-:S06]  /*1b0c0*/  IMAD.MOV.U32 R9, RZ, RZ, R6 ;  /* 0x000000ffff097224 */ /* 0x001fcc00078e0006 */
[----:B------:R-:W-:Y:S01]  /*1b0d0*/  @!P6 IMAD.IADD R5, R5, 0x1, -R0 ;  /* 0x000000010505e824 */ /* 0x000fe200078e0a00 */
[C---:B------:R-:W-:Y:S01]  /*1b0e0*/  ISETP.GT.U32.AND P6, PT, R0.reuse, R8, PT ;  /* 0x000000080000720c */ /* 0x040fe20003fc4070 */
[----:B------:R-:W-:Y:S02]  /*1b0f0*/  IMAD.MOV R4, RZ, RZ, -R4 ;  /* 0x000000ffff047224 */ /* 0x000fe400078e0a04 */
[----:B------:R-:W-:Y:S01]  /*1b100*/  @!P0 IMAD.MOV R9, RZ, RZ, -R9 ;  /* 0x000000ffff098224 */ /* 0x000fe200078e0a09 */
[C---:B------:R-:W-:Y:S01]  /*1b110*/  ISETP.GT.U32.AND P0, PT, R0.reuse, R5, PT ;  /* 0x000000050000720c */ /* 0x040fe20003f04070 */
[----:B------:R-:W-:-:S03]  /*1b120*/  IMAD R40, R0, R4, R40 ;  /* 0x0000000400287224 */ /* 0x000fc600078e0228 */
[----:B------:R0:W-:Y:S05]  /*1b130*/  STL [R1+0x240], R9 ;  /* 0x0002400901007387 */ /* 0x0001ea0000100800 */
[----:B------:R-:W-:Y:S01]  /*1b140*/  @!P6 IMAD.IADD R8, R8, 0x1, -R0 ;  /* 0x000000010808e824 */ /* 0x000fe200078e0a00 */
[----:B------:R-:W-:-:S03]  /*1b150*/  ISETP.GT.U32.AND P6, PT, R0, R40, PT ;  /* 0x000000280000720c */ /* 0x000fc60003fc4070 */
[----:B------:R-:W-:Y:S02]  /*1b160*/  @!P0 IMAD.IADD R5, R5, 0x1, -R0 ;  /* 0x0000000105058824 */ /* 0x000fe400078e0a00 */
[----:B0-----:R-:W-:Y:S02]  /*1b170*/  IMAD.MOV.U32 R9, RZ, RZ, R8 ;  /* 0x000000ffff097224 */ /* 0x001fe400078e0008 */
[----:B------:R-:W-:Y:S02]  /*1b180*/  @!P3 IMAD.MOV R5, RZ, RZ, -R5 ;  /* 0x000000ffff05b224 */ /* 0x000fe400078e0a05 */
[----:B------:R-:W-:Y:S01]  /*1b190*/  @!P2 IMAD.MOV R9, RZ, RZ, -R9 ;  /* 0x000000ffff09a224 */ /* 0x000fe200078e0a09 */
[----:B--2---:R-:W-:-:S03]  /*1b1a0*/  IABS R39, R53 ;  /* 0x0000003500277213 */ /* 0x004fc60000000000 */
[----:B------:R-:W-:Y:S01]  /*1b1b0*/  @!P6 IMAD.IADD R40, R40, 0x1, -R0 ;  /* 0x000000012828e824 */ /* 0x000fe200078e0a00 */
[----:B------:R-:W-:Y:S01]  /*1b1c0*/  STL [R1+0x244], R9 ;  /* 0x0002440901007387 */ /* 0x000fe20000100800 */
[----:B------:R-:W-:-:S03]  /*1b1d0*/  ISETP.GE.AND P6, PT, R53, RZ, PT ;  /* 0x000000ff3500720c */ /* 0x000fc60003fc6270 */
[----:B------:R0:W-:Y:S04]  /*1b1e0*/  STL [R1+0x1a0], R5 ;  /* 0x0001a00501007387 */ /* 0x0001e80000100800 */
[----:B------:R-:W2:Y:S01]  /*1b1f0*/  LDL.LU R53, [R1+0x14c8] ;  /* 0x0014c80001357983 */ /* 0x000ea20000300800 */
[----:B------:R-:W-:-:S04]  /*1b200*/  IMAD.HI.U32 R38, R49, R2, RZ ;  /* 0x0000000231267227 */ /* 0x000fc800078e00ff */
        /* <DEDUP_REMOVED lines=14> */
[C---:B------:R-:W-:Y:S01]  /*1b2f0*/  ISETP.GT.U32.AND P5, PT, R0.reuse, R37, PT ;  /* 0x000000250000720c */ /* 0x040fe20003fa4070 */
[----:B------:R-:W-:Y:S01]  /*1b300*/  @!P2 IMAD.IADD R39, R39, 0x1, -R0 ;  /* 0x000000012727a824 */ /* 0x000fe200078e0a00 */
[----:B------:R-:W-:Y:S01]  /*1b310*/  ISETP.GT.U32.AND P2, PT, R0, R40, PT ;  /* 0x000000280000720c */ /* 0x000fe20003f44070 */
[----:B0-----:R-:W-:-:S10]  /*1b320*/  IMAD.MOV.U32 R5, RZ, RZ, R2 ;  /* 0x000000ffff057224 */ /* 0x001fd400078e0002 */
[--C-:B------:R-:W-:Y:S02]  /*1b330*/  @!P5 IMAD.IADD R37, R37, 0x1, -R0.reuse ;  /* 0x000000012525d824 */ /* 0x100fe400078e0a00 */
[----:B------:R-:W-:-:S03]  /*1b340*/  @!P2 IMAD.IADD R40, R40, 0x1, -R0 ;  /* 0x000000012828a824 */ /* 0x000fc600078e0a00 */
[----:B------:R-:W-:Y:S01]  /*1b350*/  ISETP.GT.U32.AND P5, PT, R0, R37, PT ;  /* 0x000000250000720c */ /* 0x000fe20003fa4070 */
[----:B------:R-:W-:Y:S01]  /*1b360*/  @!P1 IMAD.MOV R5, RZ, RZ, -R5 ;  /* 0x000000ffff059224 */ /* 0x000fe200078e0a05 */
[----:B------:R-:W-:-:S04]  /*1b370*/  IABS R7, R46 ;  /* 0x0000002e00077213 */ /* 0x000fc80000000000 */
[----:B------:R-:W-:Y:S07]  /*1b380*/  STL [R1+0x238], R5 ;  /* 0x0002380501007387 */ /* 0x000fee0000100800 */
[----:B------:R-:W-:Y:S01]  /*1b390*/  @!P5 IMAD.IADD R37, R37, 0x1, -R0 ;  /* 0x000000012525d824 */ /* 0x000fe200078e0a00 */
[----:B------:R-:W-:Y:S02]  /*1b3a0*/  ISETP.GE.AND P5, PT, R44, RZ, PT ;  /* 0x000000ff2c00720c */ /* 0x000fe40003fa6270 */
[----:B------:R-:W2:Y:S01]  /*1b3b0*/  LDL.LU R44, [R1+0x14cc] ;  /* 0x0014cc00012c7983 */ /* 0x000ea20000300800 */
[----:B------:R-:W-:-:S04]  /*1b3c0*/  IMAD.HI.U32 R38, R49, R7, RZ ;  /* 0x0000000731267227 */ /* 0x000fc800078e00ff */
[----:B------:R-:W-:-:S04]  /*1b3d0*/  IMAD.MOV R38, RZ, RZ, -R38 ;  /* 0x000000ffff267224 */ /* 0x000fc800078e0a26 */
[----:B------:R-:W-:Y:S01]  /*1b3e0*/  IMAD R7, R0, R38, R7 ;  /* 0x0000002600077224 */ /* 0x000fe200078e0207 */
        /* <DEDUP_REMOVED lines=43> */
[----:B------:R-:W-:-:S04]  /*1b6a0*/  IMAD.HI.U32 R41, R49, R2, RZ ;  /* 0x0000000231297227 */ /* 0x000fc800078e00ff */
[----:B------:R-:W-:-:S04]  /*1b6b0*/  IMAD.MOV R41, RZ, RZ, -R41 ;  /* 0x000000ffff297224 */ /* 0x000fc800078e0a29 */
[----:B------:R-:W-:-:S05]  /*1b6c0*/  IMAD R2, R0, R41, R2 ;  /* 0x0000002900027224 */ /* 0x000fca00078e0202 */
[----:B------:R-:W-:-:S13]  /*1b6d0*/  ISETP.GT.U32.AND P0, PT, R0, R2, PT ;  /* 0x000000020000720c */ /* 0x000fda0003f04070 */
[----:B------:R-:W-:Y:S01]  /*1b6e0*/  @!P0 IMAD.IADD R2, R2, 0x1, -R0 ;  /* 0x0000000102028824 */ /* 0x000fe200078e0a00 */
[----:B--2---:R-:W-:Y:S02]  /*1b6f0*/  IABS R7, R53 ;  /* 0x0000003500077213 */ /* 0x004fe40000000000 */
[----:B------:R-:W-:Y:S02]  /*1b700*/  ISETP.GE.AND P0, PT, R53, RZ, PT ;  /* 0x000000ff3500720c */ /* 0x000fe40003f06270 */
[----:B------:R-:W2:Y:S01]  /*1b710*/  LDL.LU R53, [R1+0x14dc] ;  /* 0x0014dc0001357983 */ /* 0x000ea20000300800 */
[----:B------:R-:W-:Y:S02]  /*1b720*/  IABS R38, R45 ;  /* 0x0000002d00267213 */ /* 0x000fe40000000000 */
[----:B------:R-:W-:Y:S01]  /*1b730*/  ISETP.GE.AND P5, PT, R43, RZ, PT ;  /* 0x000000ff2b00720c */ /* 0x000fe20003fa6270 */
[----:B------:R-:W2:Y:S02]  /*1b740*/  LDL.LU R46, [R1+0x14e0] ;  /* 0x0014e000012e7983 */ /* 0x000ea40000300800 */
[----:B------:R-:W-:-:S02]  /*1b750*/  IMAD.HI.U32 R42, R49, R38, RZ ;  /* 0x00000026312a7227 */ /* 0x000fc400078e00ff */
[----:B------:R-:W2:Y:S02]  /*1b760*/  LDL.LU R43, [R1+0x14e4] ;  /* 0x0014e400012b7983 */ /* 0x000ea40000300800 */
[----:B------:R-:W-:-:S04]  /*1b770*/  IMAD.MOV R42, RZ, RZ, -R42 ;  /* 0x000000ffff2a7224 */ /* 0x000fc800078e0a2a */
[----:B------:R-:W-:-:S05]  /*1b780*/  IMAD R38, R0, R42, R38 ;  /* 0x0000002a00267224 */ /* 0x000fca00078e0226 */
[----:B------:R-:W-:-:S13]  /*1b790*/  ISETP.GT.U32.AND P1, PT, R0, R38, PT ;  /* 0x000000260000720c */ /* 0x000fda0003f24070 */
[----:B------:R-:W-:-:S05]  /*1b7a0*/  @!P1 IMAD.IADD R38, R38, 0x1, -R0 ;  /* 0x0000000126269824 */ /* 0x000fca00078e0a00 */
[----:B------:R-:W-:Y:S02]  /*1b7b0*/  ISETP.GT.U32.AND P3, PT, R0, R38, PT ;  /* 0x000000260000720c */ /* 0x000fe40003f64070 */
[----:B------:R-:W-:-:S11]  /*1b7c0*/  ISETP.GE.AND P1, PT, R45, RZ, PT ;  /* 0x000000ff2d00720c */ /* 0x000fd60003f26270 */
[----:B------:R-:W-:-:S04]  /*1b7d0*/  @!P3 IMAD.IADD R38, R38, 0x1, -R0 ;  /* 0x000000012626b824 */ /* 0x000fc800078e0a00 */
[----:B0-----:R-:W-:-:S04]  /*1b7e0*/  IMAD.MOV.U32 R9, RZ, RZ, R38 ;  /* 0x000000ffff097224 */ /* 0x001fc800078e0026 */
[----:B------:R-:W-:Y:S01]  /*1b7f0*/  @!P1 IMAD.MOV R9, RZ, RZ, -R9 ;  /* 0x000000ffff099224 */ /* 0x000fe200078e0a09 */
[----:B------:R-:W-:-:S04]  /*1b800*/  ISETP.GT.U32.AND P1, PT, R0, R2, PT ;  /* 0x000000020000720c */ /* 0x000fc80003f24070 */
[----:B------:R0:W-:Y:S01]  /*1b810*/  STL [R1+0x21c], R9 ;  /* 0x00021c0901007387 */ /* 0x0001e20000100800 */
[----:B------:R-:W-:Y:S02]  /*1b820*/  @!P5 IMAD.MOV R6, RZ, RZ, -R6 ;  /* 0x000000ffff06d224 */ /* 0x000fe400078e0a06 */
[----:B0-----:R-:W-:-:S06]  /*1b830*/  IMAD.MOV.U32 R9, RZ, RZ, R4 ;  /* 0x000000ffff097224 */ /* 0x001fcc00078e0004 */
[----:B------:R-:W-:Y:S02]  /*1b840*/  @!P1 IMAD.IADD R2, R2, 0x1, -R0 ;  /* 0x0000000102029824 */ /* 0x000fe400078e0a00 */
[----:B------:R-:W-:Y:S02]  /*1b850*/  @!P2 IMAD.MOV R9, RZ, RZ, -R9 ;  /* 0x000000ffff09a224 */ /* 0x000fe400078e0a09 */
[----:B------:R-:W-:-:S03]  /*1b860*/  @!P6 IMAD.MOV R2, RZ, RZ, -R2 ;  /* 0x000000ffff02e224 */ /* 0x000fc600078e0a02 */
[----:B------:R0:W-:Y:S04]  /*1b870*/  STL [R1+0x22c], R9 ;  /* 0x00022c0901007387 */ /* 0x0001e80000100800 */
[----:B------:R-:W-:Y:S04]  /*1b880*/  STL [R1+0x220], R6 ;  /* 0x0002200601007387 */ /* 0x000fe80000100800 */
[----:B------:R1:W-:Y:S04]  /*1b890*/  STL [R1+0x228], R2 ;  /* 0x0002280201007387 */ /* 0x0003e80000100800 */
[----:B------:R-:W2:Y:S01]  /*1b8a0*/  LDL.LU R45, [R1+0x14e8] ;  /* 0x0014e800012d7983 */ /* 0x000ea20000300800 */
[----:B------:R-:W-:-:S04]  /*1b8b0*/  IMAD.HI.U32 R5, R49, R8, RZ ;  /* 0x0000000831057227 */ /* 0x000fc800078e00ff */
[----:B------:R-:W-:Y:S01]  /*1b8c0*/  IMAD.MOV R5, RZ, RZ, -R5 ;  /* 0x000000ffff057224 */ /* 0x000fe200078e0a05 */
[----:B------:R-:W-:Y:S02]  /*1b8d0*/  IABS R39, R44 ;  /* 0x0000002c00277213 */ /* 0x000fe40000000000 */
[----:B------:R-:W-:Y:S01]  /*1b8e0*/  ISETP.GE.AND P5, PT, R44, RZ, PT ;  /* 0x000000ff2c00720c */ /* 0x000fe20003fa6270 */
[----:B------:R-:W-:-:S05]  /*1b8f0*/  IMAD R8, R0, R5, R8 ;  /* 0x0000000500087224 */ /* 0x000fca00078e0208 */
[----:B------:R-:W-:Y:S01]  /*1b900*/  ISETP.GT.U32.AND P3, PT, R0, R8, PT ;  /* 0x000000080000720c */ /* 0x000fe20003f64070 */
[----:B------:R-:W-:Y:S01]  /*1b910*/  IMAD.HI.U32 R5, R49, R7, RZ ;  /* 0x0000000731057227 */ /* 0x000fe200078e00ff */
[----:B----4-:R-:W-:Y:S02]  /*1b920*/  IABS R37, R54 ;  /* 0x0000003600257213 */ /* 0x010fe40000000000 */
[----:B------:R-:W-:Y:S02]  /*1b930*/  ISETP.GE.AND P1, PT, R54, RZ, PT ;  /* 0x000000ff3600720c */ /* 0x000fe40003f26270 */
[----:B------:R-:W4:Y:S04]  /*1b940*/  LDL.LU R54, [R1+0x14ec] ;  /* 0x0014ec0001367983 */ /* 0x000f280000300800 */
[----:B------:R-:W4:Y:S03]  /*1b950*/  LDL.LU R44, [R1+0x14f0] ;  /* 0x0014f000012c7983 */ /* 0x000f260000300800 */
        /* <DEDUP_REMOVED lines=8> */
[----:B------:R-:W-:Y:S02]  /*1b9e0*/  IMAD.MOV R4, RZ, RZ, -R4 ;  /* 0x000000ffff047224 */ /* 0x000fe400078e0a04 */
[----:B------:R-:W-:Y:S02]  /*1b9f0*/  @!P4 IMAD.MOV R9, RZ, RZ, -R9 ;  /* 0x000000ffff09c224 */ /* 0x000fe400078e0a09 */
[----:B------:R-:W-:Y:S02]  /*1ba00*/  IMAD R37, R0, R4, R37 ;  /* 0x0000000400257224 */ /* 0x000fe400078e0225 */
[----:B------:R-:W-:Y:S01]  /*1ba10*/  @!P2 IMAD.IADD R7, R7, 0x1, -R0 ;  /* 0x000000010707a824 */ /* 0x000fe200078e0a00 */
[----:B------:R0:W-:Y:S01]  /*1ba20*/  STL [R1+0x224], R9 ;  /* 0x0002240901007387 */ /* 0x0001e20000100800 */
[----:B------:R-:W-:Y:S01]  /*1ba30*/  IMAD.HI.U32 R5, R49, R39, RZ ;  /* 0x0000002731057227 */ /* 0x000fe200078e00ff */
[----:B---3--:R-:W-:-:S02]  /*1ba40*/  ISETP.GE.AND P3, PT, R55, RZ, PT ;  /* 0x000000ff3700720c */ /* 0x008fc40003f66270 */
[----:B------:R-:W-:Y:S02]  /*1ba50*/  IABS R4, R55 ;  /* 0x0000003700047213 */ /* 0x000fe40000000000 */
[----:B-----5:R-:W-:Y:S01]  /*1ba60*/  ISETP.GE.AND P2, PT, R52, RZ, PT ;  /* 0x000000ff3400720c */ /* 0x020fe20003f46270 */
[----:B------:R-:W3:Y:S01]  /*1ba70*/  LDL.LU R55, [R1+0x14f4] ;  /* 0x0014f40001377983 */ /* 0x000ee20000300800 */
[----:B-1----:R-:W-:-:S03]  /*1ba80*/  IABS R2, R52 ;  /* 0x0000003400027213 */ /* 0x002fc60000000000 */
[----:B------:R-:W5:Y:S01]  /*1ba90*/  LDL.LU R52, [R1+0x14f8] ;  /* 0x0014f80001347983 */ /* 0x000f620000300800 */
        /* <DEDUP_REMOVED lines=21> */
[----:B------:R0:W-:Y:S01]  /*1bbf0*/  STL [R1+0x210], R9 ;  /* 0x0002100901007387 */ /* 0x0001e20000100800 */
[----:B--2---:R-:W-:Y:S01]  /*1bc00*/  IABS R6, R53 ;  /* 0x0000003500067213 */ /* 0x004fe20000000000 */
[----:B0-----:R-:W-:-:S04]  /*1bc10*/  IMAD.MOV.U32 R9, RZ, RZ, R37 ;  /* 0x000000ffff097224 */ /* 0x001fc800078e0025 */
[----:B------:R-:W-:Y:S02]  /*1bc20*/  @!P1 IMAD.MOV R9, RZ, RZ, -R9 ;  /* 0x000000ffff099224 */ /* 0x000fe400078e0a09 */
[----:B------:R-:W-:Y:S01]  /*1bc30*/  @!P6 IMAD.IADD R2, R2, 0x1, -R0 ;  /* 0x000000010202e824 */ /* 0x000fe200078e0a00 */
[----:B------:R-:W-:Y:S02]  /*1bc40*/  ISETP.GE.AND P6, PT, R53, RZ, PT ;  /* 0x000000ff3500720c */ /* 0x000fe40003fc6270 */
        /* <DEDUP_REMOVED lines=16> */
[----:B------:R-:W-:-:S07]  /*1bd50*/  IABS R5, R46 ;  /* 0x0000002e00057213 */ /* 0x000fce0000000000 */
[--C-:B------:R-:W-:Y:S01]  /*1bd60*/  @!P4 IMAD.IADD R4, R4, 0x1, -R0.reuse ;  /* 0x000000010404c824 */ /* 0x100fe200078e0a00 */
[----:B------:R-:W-:Y:S01]  /*1bd70*/  ISETP.GT.U32.AND P4, PT, R0, R38, PT ;  /* 0x000000260000720c */ /* 0x000fe20003f84070 */
[----:B------:R-:W-:Y:S01]  /*1bd80*/  @!P5 IMAD.IADD R6, R6, 0x1, -R0 ;  /* 0x000000010606d824 */ /* 0x000fe200078e0a00 */
[----:B------:R-:W-:Y:S01]  /*1bd90*/  ISETP.GT.U32.AND P5, PT, R0, R2, PT ;  /* 0x000000020000720c */ /* 0x000fe20003fa4070 */
[----:B------:R-:W-:-:S04]  /*1bda0*/  IMAD.HI.U32 R40, R49, R5, RZ ;  /* 0x0000000531287227 */ /* 0x000fc800078e00ff */
[----:B------:R-:W-:-:S04]  /*1bdb0*/  IMAD.MOV R40, RZ, RZ, -R40 ;  /* 0x000000ffff287224 */ /* 0x000fc800078e0a28 */
[----:B------:R-:W-:Y:S02]  /*1bdc0*/  IMAD R5, R0, R40, R5 ;  /* 0x0000002800057224 */ /* 0x000fe400078e0205 */
[--C-:B------:R-:W-:Y:S02]  /*1bdd0*/  @!P4 IMAD.IADD R38, R38, 0x1, -R0.reuse ;  /* 0x000000012626c824 */ /* 0x100fe400078e0a00 */
[----:B------:R-:W-:Y:S01]  /*1bde0*/  @!P5 IMAD.IADD R2, R2, 0x1, -R0 ;  /* 0x000000010202d824 */ /* 0x000fe200078e0a00 */
[C---:B------:R-:W-:Y:S02]  /*1bdf0*/  ISETP.GT.U32.AND P0, PT, R0.reuse, R5, PT ;  /* 0x000000050000720c */ /* 0x040fe40003f04070 */
[----:B------:R-:W-:Y:S01]  /*1be00*/  ISETP.GT.U32.AND P1, PT, R0, R38, PT ;  /* 0x000000260000720c */ /* 0x000fe20003f24070 */
[----:B0-----:R-:W-:-:S04]  /*1be10*/  IMAD.MOV.U32 R9, RZ, RZ, R4 ;  /* 0x000000ffff097224 */ /* 0x001fc800078e0004 */
[----:B------:R-:W-:-:S05]  /*1be20*/  @!P3 IMAD.MOV R9, RZ, RZ, -R9 ;  /* 0x000000ffff09b224 */ /* 0x000fca00078e0a09 */
[----:B------:R0:W-:Y:S01]  /*1be30*/  STL [R1+0x204], R9 ;  /* 0x0002040901007387 */ /* 0x0001e20000100800 */
[--C-:B------:R-:W-:Y:S02]  /*1be40*/  @!P0 IMAD.IADD R5, R5, 0x1, -R0.reuse ;  /* 0x0000000105058824 */ /* 0x100fe400078e0a00 */
[----:B------:R-:W-:Y:S01]  /*1be50*/  @!P1 IMAD.IADD R38, R38, 0x1, -R0 ;  /* 0x0000000126269824 */ /* 0x000fe200078e0a00 */
[----:B------:R-:W-:Y:S02]  /*1be60*/  ISETP.GE.AND P1, PT, R43, RZ, PT ;  /* 0x000000ff2b00720c */ /* 0x000fe40003f26270 */
[----:B------:R-:W2:Y:S01]  /*1be70*/  LDL.LU R43, [R1+0x1500] ;  /* 0x00150000012b7983 */ /* 0x000ea20000300800 */
[C---:B------:R-:W-:Y:S02]  /*1be80*/  ISETP.GT.U32.AND P4, PT, R0.reuse, R5, PT ;  /* 0x000000050000720c */ /* 0x040fe40003f84070 */
[----:B------:R-:W-:Y:S02]  /*1be90*/  ISETP.GT.U32.AND P0, PT, R0, R6, PT ;  /* 0x000000060000720c */ /* 0x000fe40003f04070 */
[----:B----4-:R-:W-:-:S05]  /*1bea0*/  IABS R8, R54 ;  /* 0x0000003600087213 */ /* 0x010fca0000000000 */
[----:B------:R-:W-:-:S04]  /*1beb0*/  IMAD.HI.U32 R42, R49, R8, RZ ;  /* 0x00000008312a7227 */ /* 0x000fc800078e00ff */
[----:B------:R-:W-:-:S04]  /*1bec0*/  IMAD.MOV R42, RZ, RZ, -R42 ;  /* 0x000000ffff2a7224 */ /* 0x000fc800078e0a2a */
[----:B------:R-:W-:-:S05]  /*1bed0*/  IMAD R8, R0, R42, R8 ;  /* 0x0000002a00087224 */ /* 0x000fca00078e0208 */
[----:B------:R-:W-:Y:S02]  /*1bee0*/  ISETP.GT.U32.AND P5, PT, R0, R8, PT ;  /* 0x000000080000720c */ /* 0x000fe40003fa4070 */
[----:B------:R-:W-:-:S05]  /*1bef0*/  IABS R7, R44 ;  /* 0x0000002c00077213 */ /* 0x000fca0000000000 */
[----:B------:R-:W-:-:S06]  /*1bf00*/  IMAD.HI.U32 R41, R49, R7, RZ ;  /* 0x0000000731297227 */ /* 0x000fcc00078e00ff */
[----:B------:R-:W-:Y:S01]  /*1bf10*/  @!P5 IMAD.IADD R8, R8, 0x1, -R0 ;  /* 0x000000010808d824 */ /* 0x000fe200078e0a00 */
[----:B------:R-:W-:Y:S02]  /*1bf20*/  ISETP.GE.AND P5, PT, R54, RZ, PT ;  /* 0x000000ff3600720c */ /* 0x000fe40003fa6270 */
[----:B------:R-:W4:Y:S01]  /*1bf30*/  LDL.LU R54, [R1+0x1504] ;  /* 0x0015040001367983 */ /* 0x000f220000300800 */
[----:B------:R-:W-:-:S04]  /*1bf40*/  IMAD.MOV R41, RZ, RZ, -R41 ;  /* 0x000000ffff297224 */ /* 0x000fc800078e0a29 */
[----:B------:R-:W-:Y:S02]  /*1bf50*/  IMAD R41, R0, R41, R7 ;  /* 0x0000002900297224 */ /* 0x000fe400078e0207 */
[----:B------:R-:W-:-:S03]  /*1bf60*/  @!P4 IMAD.IADD R5, R5, 0x1, -R0 ;  /* 0x000000010505c824 */ /* 0x000fc600078e0a00 */
[----:B------:R-:W-:Y:S01]  /*1bf70*/  ISETP.GT.U32.AND P4, PT, R0, R41, PT ;  /* 0x000000290000720c */ /* 0x000fe20003f84070 */
[----:B0-----:R-:W-:Y:S02]  /*1bf80*/  IMAD.MOV.U32 R9, RZ, RZ, R2 ;  /* 0x000000ffff097224 */ /* 0x001fe400078e0002 */
[----:B------:R-:W-:Y:S01]  /*1bf90*/  @!P0 IMAD.IADD R6, R6, 0x1, -R0 ;  /* 0x0000000106068824 */ /* 0x000fe200078e0a00 */
[----:B------:R-:W-:Y:S01]  /*1bfa0*/  ISETP.GE.AND P0, PT, R46, RZ, PT ;  /* 0x000000ff2e00720c */ /* 0x000fe20003f06270 */
[----:B------:R-:W-:Y:S02]  /*1bfb0*/  @!P2 IMAD.MOV R9, RZ, RZ, -R9 ;  /* 0x000000ffff09a224 */ /* 0x000fe400078e0a09 */
[----:B------:R-:W-:-:S06]  /*1bfc0*/  @!P6 IMAD.MOV R6, RZ, RZ, -R6 ;  /* 0x000000ffff06e224 */ /* 0x000fcc00078e0a06 */
        /* <DEDUP_REMOVED lines=31> */
[----:B------:R-:W-:-:S03]  /*1c1c0*/  ISETP.GT.U32.AND P3, PT, R0, R39, PT ;  /* 0x000000270000720c */ /* 0x000fc60003f64070 */
[----:B------:R-:W2:Y:S10]  /*1c1d0*/  LDL.LU R46, [R1+0x1514] ;  /* 0x00151400012e7983 */ /* 0x000eb40000300800 */
[----:B------:R-:W-:-:S05]  /*1c1e0*/  @!P3 IMAD.IADD R39, R39, 0x1, -R0 ;  /* 0x000000012727b824 */ /* 0x000fca00078e0a00 */
[----:B------:R-:W-:Y:S02]  /*1c1f0*/  ISETP.GT.U32.AND P2, PT, R0, R39, PT ;  /* 0x000000270000720c */ /* 0x000fe40003f44070 */
[----:B------:R-:W-:Y:S02]  /*1c200*/  ISETP.GE.AND P3, PT, R45, RZ, PT ;  /* 0x000000ff2d00720c */ /* 0x000fe40003f66270 */
[----:B------:R-:W-:Y:S01]  /*1c210*/  ISETP.GE.AND P1, PT, R44, RZ, PT ;  /* 0x000000ff2c00720c */ /* 0x000fe20003f26270 */
[----:B------:R-:W-:Y:S01]  /*1c220*/  IMAD.MOV.U32 R10, RZ, RZ, R8 ;  /* 0x000000ffff0a7224 */ /* 0x000fe200078e0008 */
[----:B------:R-:W2:Y:S07]  /*1c230*/  LDL.LU R44, [R1+0x1518] ;  /* 0x00151800012c7983 */ /* 0x000eae0000300800 */
        /* <DEDUP_REMOVED lines=8> */
[----:B------:R-:W-:Y:S01]  /*1c2c0*/  @!P1 IMAD.MOV R9, RZ, RZ, -R9 ;  /* 0x000000ffff099224 */ /* 0x000fe200078e0a09 */
[----:B------:R-:W-:Y:S01]  /*1c2d0*/  STL [R1+0x1ec], R10 ;  /* 0x0001ec0a01007387 */ /* 0x000fe20000100800 */
[----:B------:R-:W-:-:S03]  /*1c2e0*/  IMAD.HI.U32 R37, R49, R7, RZ ;  /* 0x0000000731257227 */ /* 0x000fc600078e00ff */
[----:B------:R0:W-:Y:S01]  /*1c2f0*/  STL [R1+0x1e8], R9 ;  /* 0x0001e80901007387 */ /* 0x0001e20000100800 */
[----:B------:R-:W-:-:S03]  /*1c300*/  IMAD.MOV R2, RZ, RZ, -R37 ;  /* 0x000000ffff027224 */ /* 0x000fc600078e0a25 */
[----:B------:R-:W2:Y:S01]  /*1c310*/  LDL.LU R45, [R1+0x151c] ;  /* 0x00151c00012d7983 */ /* 0x000ea20000300800 */
[----:B0-----:R-:W-:-:S04]  /*1c320*/  IMAD.MOV.U32 R9, RZ, RZ, R4 ;  /* 0x000000ffff097224 */ /* 0x001fc800078e0004 */
[----:B------:R-:W-:Y:S01]  /*1c330*/  @!P4 IMAD.MOV R9, RZ, RZ, -R9 ;  /* 0x000000ffff09c224 */ /* 0x000fe200078e0a09 */
[----:B------:R-:W-:Y:S01]  /*1c340*/  ISETP.GE.AND P1, PT, R43, RZ, PT ;  /* 0x000000ff2b00720c */ /* 0x000fe20003f26270 */
[C---:B------:R-:W-:Y:S01]  /*1c350*/  IMAD R6, R0.reuse, R2, R7 ;  /* 0x0000000200067224 */ /* 0x040fe200078e0207 */
[----:B------:R-:W-:Y:S02]  /*1c360*/  IABS R2, R43 ;  /* 0x0000002b00027213 */ /* 0x000fe40000000000 */
[----:B------:R0:W-:Y:S04]  /*1c370*/  STL [R1+0x1e4], R9 ;  /* 0x0001e40901007387 */ /* 0x0001e80000100800 */
[----:B------:R-:W2:Y:S01]  /*1c380*/  LDL.LU R43, [R1+0x1520] ;  /* 0x00152000012b7983 */ /* 0x000ea20000300800 */
[----:B------:R-:W-:Y:S01]  /*1c390*/  ISETP.GT.U32.AND P2, PT, R0, R6, PT ;  /* 0x000000060000720c */ /* 0x000fe20003f44070 */
[----:B------:R-:W-:-:S12]  /*1c3a0*/  IMAD.MOV.U32 R7, RZ, RZ, R5 ;  /* 0x000000ffff077224 */ /* 0x000fd800078e0005 */
[----:B------:R-:W-:-:S05]  /*1c3b0*/  @!P2 IMAD.IADD R6, R6, 0x1, -R0 ;  /* 0x000000010606a824 */ /* 0x000fca00078e0a00 */
[----:B------:R-:W-:Y:S01]  /*1c3c0*/  ISETP.GT.U32.AND P2, PT, R0, R6, PT ;  /* 0x000000060000720c */ /* 0x000fe20003f44070 */
[----:B------:R-:W-:-:S04]  /*1c3d0*/  IMAD.HI.U32 R5, R49, R7, RZ ;  /* 0x0000000731057227 */ /* 0x000fc800078e00ff */
[----:B------:R-:W-:-:S04]  /*1c3e0*/  IMAD.MOV R5, RZ, RZ, -R5 ;  /* 0x000000ffff057224 */ /* 0x000fc800078e0a05 */
[----:B------:R-:W-:Y:S02]  /*1c3f0*/  IMAD R7, R0, R5, R7 ;  /* 0x0000000500077224 */ /* 0x000fe400078e0207 */
[----:B------:R-:W-:-:S04]  /*1c400*/  IMAD.HI.U32 R5, R49, R2, RZ ;  /* 0x0000000231057227 */ /* 0x000fc800078e00ff */
[----:B------:R-:W-:Y:S01]  /*1c410*/  @!P2 IMAD.IADD R6, R6, 0x1, -R0 ;  /* 0x000000010606a824 */ /* 0x000fe200078e0a00 */
[----:B----4-:R-:W-:Y:S02]  /*1c420*/  IABS R37, R54 ;  /* 0x0000003600257213 */ /* 0x010fe40000000000 */
[----:B------:R-:W-:Y:S02]  /*1c430*/  ISETP.GE.AND P3, PT, R54, RZ, PT ;  /* 0x000000ff3600720c */ /* 0x000fe40003f66270 */
[----:B------:R-:W4:Y:S01]  /*1c440*/  LDL.LU R54, [R1+0x1524] ;  /* 0x0015240001367983 */ /* 0x000f220000300800 */
[----:B------:R-:W-:Y:S02]  /*1c450*/  @!P6 IMAD.MOV R6, RZ, RZ, -R6 ;  /* 0x000000ffff06e224 */ /* 0x000fe400078e0a06 */
[----:B------:R-:W-:-:S03]  /*1c460*/  IMAD.MOV R5, RZ, RZ, -R5 ;  /* 0x000000ffff057224 */ /* 0x000fc600078e0a05 */
[----:B------:R-:W-:Y:S01]  /*1c470*/  STL [R1+0x1e0], R6 ;  /* 0x0001e00601007387 */ /* 0x000fe20000100800 */
[C---:B------:R-:W-:Y:S01]  /*1c480*/  IMAD R39, R0.reuse, R5, R2 ;  /* 0x0000000500277224 */ /* 0x040fe200078e0202 */
[----:B------:R-:W-:Y:S01]  /*1c490*/  ISETP.GT.U32.AND P5, PT, R0, R7, PT ;  /* 0x000000070000720c */ /* 0x000fe20003fa4070 */
[----:B------:R-:W-:-:S12]  /*1c4a0*/  IMAD.HI.U32 R8, R49, R37, RZ ;  /* 0x0000002531087227 */ /* 0x000fd800078e00ff */
[----:B------:R-:W-:Y:S01]  /*1c4b0*/  @!P5 IMAD.IADD R7, R7, 0x1, -R0 ;  /* 0x000000010707d824 */ /* 0x000fe200078e0a00 */
[----:B---3--:R-:W-:Y:S02]  /*1c4c0*/  ISETP.GE.AND P2, PT, R55, RZ, PT ;  /* 0x000000ff3700720c */ /* 0x008fe40003f46270 */
[----:B------:R-:W-:Y:S02]  /*1c4d0*/  IABS R4, R55 ;  /* 0x0000003700047213 */ /* 0x000fe40000000000 */
[----:B-----5:R-:W-:Y:S01]  /*1c4e0*/  ISETP.GE.AND P4, PT, R52, RZ, PT ;  /* 0x000000ff3400720c */ /* 0x020fe20003f86270 */
[----:B------:R-:W3:Y:S01]  /*1c4f0*/  LDL.LU R55, [R1+0x1528] ;  /* 0x0015280001377983 */ /* 0x000ee20000300800 */
[----:B------:R-:W-:-:S03]  /*1c500*/  IABS R2, R52 ;  /* 0x0000003400027213 */ /* 0x000fc60000000000 */
[----:B------:R-:W5:Y:S01]  /*1c510*/  LDL.LU R52, [R1+0x152c] ;  /* 0x00152c0001347983 */ /* 0x000f620000300800 */
[C---:B------:R-:W-:Y:S01]  /*1c520*/  ISETP.GT.U32.AND P5, PT, R0.reuse, R7, PT ;  /* 0x000000070000720c */ /* 0x040fe20003fa4070 */
[----:B------:R-:W-:Y:S01]  /*1c530*/  IMAD.MOV R8, RZ, RZ, -R8 ;  /* 0x000000ffff087224 */ /* 0x000fe200078e0a08 */
[----:B------:R-:W-:-:S03]  /*1c540*/  ISETP.GT.U32.AND P6, PT, R0, R39, PT ;  /* 0x000000270000720c */ /* 0x000fc60003fc4070 */
[----:B------:R-:W-:-:S08]  /*1c550*/  IMAD R37, R0, R8, R37 ;  /* 0x0000000800257224 */ /* 0x000fd000078e0225 */
[--C-:B------:R-:W-:Y:S01]  /*1c560*/  @!P5 IMAD.IADD R7, R7, 0x1, -R0.reuse ;  /* 0x000000010707d824 */ /* 0x100fe200078e0a00 */
[----:B------:R-:W-:Y:S01]  /*1c570*/  ISETP.GT.U32.AND P5, PT, R0, R37, PT ;  /* 0x000000250000720c */ /* 0x000fe20003fa4070 */
[----:B------:R-:W-:Y:S02]  /*1c580*/  @!P6 IMAD.IADD R39, R39, 0x1, -R0 ;  /* 0x000000012727e824 */ /* 0x000fe400078e0a00 */
[----:B0-----:R-:W-:-:S10]  /*1c590*/  IMAD.MOV.U32 R9, RZ, RZ, R7 ;  /* 0x000000ffff097224 */ /* 0x001fd400078e0007 */
[----:B------:R-:W-:Y:S01]  /*1c5a0*/  @!P5 IMAD.IADD R37, R37, 0x1, -R0 ;  /* 0x000000012525d824 */ /* 0x000fe200078e0a00 */
[----:B------:R-:W-:Y:S01]  /*1c5b0*/  ISETP.GT.U32.AND P5, PT, R0, R39, PT ;  /* 0x000000270000720c */ /* 0x000fe20003fa4070 */
[----:B------:R-:W-:-:S04]  /*1c5c0*/  IMAD.HI.U32 R8, R49, R2, RZ ;  /* 0x0000000231087227 */ /* 0x000fc800078e00ff */
[----:B------:R-:W-:Y:S01]  /*1c5d0*/  @!P0 IMAD.MOV R9, RZ, RZ, -R9 ;  /* 0x000000ffff098224 */ /* 0x000fe200078e0a09 */
[----:B------:R-:W-:Y:S01]  /*1c5e0*/  ISETP.GT.U32.AND P0, PT, R0, R37, PT ;  /* 0x000000250000720c */ /* 0x000fe20003f04070 */
[----:B------:R-:W-:-:S03]  /*1c5f0*/  IMAD.MOV R8, RZ, RZ, -R8 ;  /* 0x000000ffff087224 */ /* 0x000fc600078e0a08 */
[----:B------:R0:W-:Y:S03]  /*1c600*/  STL [R1+0x1d8], R9 ;  /* 0x0001d80901007387 */ /* 0x0001e60000100800 */
[----:B------:R-:W-:Y:S02]  /*1c610*/  @!P5 IMAD.IADD R39, R39, 0x1, -R0 ;  /* 0x000000012727d824 */ /* 0x000fe400078e0a00 */
[----:B------:R-:W-:Y:S02]  /*1c620*/  IMAD R2, R0, R8, R2 ;  /* 0x0000000800027224 */ /* 0x000fe400078e0202 */
[----:B0-----:R-:W-:-:S03]  /*1c630*/  IMAD.MOV.U32 R9, RZ, RZ, R39 ;  /* 0x000000ffff097224 */ /* 0x001fc600078e0027 */
[----:B------:R-:W-:Y:S01]  /*1c640*/  ISETP.GT.U32.AND P5, PT, R0, R2, PT ;  /* 0x000000020000720c */ /* 0x000fe20003fa4070 */
[----:B------:R-:W-:Y:S02]  /*1c650*/  @!P0 IMAD.IADD R37, R37, 0x1, -R0 ;  /* 0x0000000125258824 */ /* 0x000fe400078e0a00 */
[----:B------:R-:W-:-:S05]  /*1c660*/  @!P1 IMAD.MOV R9, RZ, RZ, -R9 ;  /* 0x000000ffff099224 */ /* 0x000fca00078e0a09 */
[----:B------:R0:W-:Y:S02]  /*1c670*/  STL [R1+0x1dc], R9 ;  /* 0x0001dc0901007387 */ /* 0x0001e40000100800 */
[----:B0-----:R-:W-:-:S04]  /*1c680*/  IMAD.MOV.U32 R9, RZ, RZ, R37 ;  /* 0x000000ffff097224 */ /* 0x001fc800078e0025 */
[----:B------:R-:W-:Y:S01]  /*1c690*/  @!P3 IMAD.MOV R9, RZ, RZ, -R9 ;  /* 0x000000ffff09b224 */ /* 0x000fe200078e0a09 */
[----:B--2---:R-:W-:Y:S01]  /*1c6a0*/  IABS R40, R53 ;  /* 0x0000003500287213 */ /* 0x004fe20000000000 */
[----:B------:R-:W-:Y:S01]  /*1c6b0*/  @!P5 IMAD.IADD R2, R2, 0x1, -R0 ;  /* 0x000000010202d824 */ /* 0x000fe200078e0a00 */
[----:B------:R-:W-:Y:S02]  /*1c6c0*/  ISETP.GE.AND P5, PT, R53, RZ, PT ;  /* 0x000000ff3500720c */ /* 0x000fe40003fa6270 */
[----:B------:R0:W-:Y:S04]  /*1c6d0*/  STL [R1+0x1d4], R9 ;  /* 0x0001d40901007387 */ /* 0x0001e80000100800 */
[----:B------:R-:W2:Y:S01]  /*1c6e0*/  LDL.LU R53, [R1+0x1530] ;  /* 0x0015300001357983 */ /* 0x000ea20000300800 */
[----:B------:R-:W-:-:S04]  /*1c6f0*/  IMAD.HI.U32 R41, R49, R4, RZ ;  /* 0x0000000431297227 */ /* 0x000fc800078e00ff */
[----:B------:R-:W-:Y:S02]  /*1c700*/  IMAD.MOV.U32 R6, RZ, RZ, R40 ;  /* 0x000000ffff067224 */ /* 0x000fe400078e0028 */
[----:B------:R-:W-:-:S04]  /*1c710*/  IMAD.MOV R40, RZ, RZ, -R41 ;  /* 0x000000ffff287224 */ /* 0x000fc800078e0a29 */
[----:B------:R-:W-:Y:S01]  /*1c720*/  IMAD R4, R0, R40, R4 ;  /* 0x0000002800047224 */ /* 0x000fe200078e0204 */
[----:B------:R-:W-:-:S04]  /*1c730*/  IABS R5, R46 ;  /* 0x0000002e00057213 */ /* 0x000fc80000000000 */
[----:B------:R-:W-:Y:S01]  /*1c740*/  ISETP.GT.U32.AND P6, PT, R0, R4, PT ;  /* 0x000000040000720c */ /* 0x000fe20003fc4070 */
[----:B------:R-:W-:-:S04]  /*1c750*/  IMAD.HI.U32 R40, R49, R5, RZ ;  /* 0x0000000531287227 */ /* 0x000fc800078e00ff */
[----:B------:R-:W-:Y:S01]  /*1c760*/  IMAD.MOV R40, RZ, RZ, -R40 ;  /* 0x000000ffff287224 */ /* 0x000fe200078e0a28 */
[----:B------:R-:W-:Y:S01]  /*1c770*/  IABS R38, R44 ;  /* 0x0000002c00267213 */ /* 0x000fe20000000000 */
[----:B------:R-:W-:-:S04]  /*1c780*/  IMAD.HI.U32 R41, R49, R6, RZ ;  /* 0x0000000631297227 */ /* 0x000fc800078e00ff */
[----:B------:R-:W-:Y:S02]  /*1c790*/  IMAD R5, R0, R40, R5 ;  /* 0x0000002800057224 */ /* 0x000fe400078e0205 */
[----:B------:R-:W-:Y:S02]  /*1c7a0*/  @!P6 IMAD.IADD R4, R4, 0x1, -R0 ;  /* 0x000000010404e824 */ /* 0x000fe400078e0a00 */
[----:B------:R-:W-:Y:S01]  /*1c7b0*/  IMAD.MOV R41, RZ, RZ, -R41 ;  /* 0x000000ffff297224 */ /* 0x000fe200078e0a29 */
[C---:B------:R-:W-:Y:S01]  /*1c7c0*/  ISETP.GT.U32.AND P0, PT, R0.reuse, R5, PT ;  /* 0x000000050000720c */ /* 0x040fe20003f04070 */
[----:B------:R-:W-:Y:S01]  /*1c7d0*/  IMAD.HI.U32 R8, R49, R38, RZ ;  /* 0x0000002631087227 */ /* 0x000fe200078e00ff */
[----:B------:R-:W-:-:S03]  /*1c7e0*/  ISETP.GT.U32.AND P6, PT, R0, R4, PT ;  /* 0x000000040000720c */ /* 0x000fc60003fc4070 */
[----:B------:R-:W-:Y:S02]  /*1c7f0*/  IMAD R6, R0, R41, R6 ;  /* 0x0000002900067224 */ /* 0x000fe400078e0206 */
[----:B------:R-:W-:-:S03]  /*1c800*/  IMAD.MOV R8, RZ, RZ, -R8 ;  /* 0x000000ffff087224 */ /* 0x000fc600078e0a08 */
[C---:B------:R-:W-:Y:S01]  /*1c810*/  ISETP.GT.U32.AND P1, PT, R0.reuse, R6, PT ;  /* 0x000000060000720c */ /* 0x040fe20003f24070 */
[----:B------:R-:W-:Y:S02]  /*1c820*/  IMAD R38, R0, R8, R38 ;  /* 0x0000000800267224 */ /* 0x000fe400078e0226 */
[--C-:B------:R-:W-:Y:S02]  /*1c830*/  @!P0 IMAD.IADD R5, R5, 0x1, -R0.reuse ;  /* 0x0000000105058824 */ /* 0x100fe400078e0a00 */
[----:B------:R-:W-:Y:S01]  /*1c840*/  @!P6 IMAD.IADD R4, R4, 0x1, -R0 ;  /* 0x000000010404e824 */ /* 0x000fe200078e0a00 */
[C---:B------:R-:W-:Y:S02]  /*1c850*/  ISETP.GT.U32.AND P6, PT, R0.reuse, R38, PT ;  /* 0x000000260000720c */ /* 0x040fe40003fc4070 */
[----:B------:R-:W-:-:S05]  /*1c860*/  ISETP.GT.U32.AND P3, PT, R0, R5, PT ;  /* 0x000000050000720c */ /* 0x000fca0003f64070 */
[----:B------:R-:W-:Y:S01]  /*1c870*/  @!P1 IMAD.IADD R6, R6, 0x1, -R0 ;  /* 0x0000000106069824 */ /* 0x000fe200078e0a00 */
[----:B------:R-:W-:-:S05]  /*1c880*/  ISETP.GT.U32.AND P1, PT, R0, R2, PT ;  /* 0x000000020000720c */ /* 0x000fca0003f24070 */
[--C-:B------:R-:W-:Y:S01]  /*1c890*/  @!P6 IMAD.IADD R38, R38, 0x1, -R0.reuse ;  /* 0x000000012626e824 */ /* 0x100fe200078e0a00 */
[----:B------:R-:W-:Y:S01]  /*1c8a0*/  ISETP.GT.U32.AND P0, PT, R0, R6, PT ;  /* 0x000000060000720c */ /* 0x000fe20003f04070 */
[----:B------:R-:W-:Y:S01]  /*1c8b0*/  @!P3 IMAD.IADD R5, R5, 0x1, -R0 ;  /* 0x000000010505b824 */ /* 0x000fe200078e0a00 */
[----:B------:R-:W-:-:S05]  /*1c8c0*/  IABS R8, R43 ;  /* 0x0000002b00087213 */ /* 0x000fca0000000000 */
[----:B------:R-:W-:-:S04]  /*1c8d0*/  IMAD.HI.U32 R42, R49, R8, RZ ;  /* 0x00000008312a7227 */ /* 0x000fc800078e00ff */
[----:B------:R-:W-:Y:S01]  /*1c8e0*/  IMAD.MOV R42, RZ, RZ, -R42 ;  /* 0x000000ffff2a7224 */ /* 0x000fe200078e0a2a */
[C---:B------:R-:W-:Y:S01]  /*1c8f0*/  ISETP.GT.U32.AND P6, PT, R0.reuse, R38, PT ;  /* 0x000000260000720c */ /* 0x040fe20003fc4070 */
[----:B0-----:R-:W-:Y:S02]  /*1c900*/  IMAD.MOV.U32 R9, RZ, RZ, R4 ;  /* 0x000000ffff097224 */ /* 0x001fe400078e0004 */
[----:B------:R-:W-:Y:S02]  /*1c910*/  IMAD R8, R0, R42, R8 ;  /* 0x0000002a00087224 */ /* 0x000fe400078e0208 */
[--C-:B------:R-:W-:Y:S02]  /*1c920*/  @!P1 IMAD.IADD R2, R2, 0x1, -R0.reuse ;  /* 0x0000000102029824 */ /* 0x100fe400078e0a00 */
[----:B------:R-:W-:Y:S01]  /*1c930*/  @!P2 IMAD.MOV R9, RZ, RZ, -R9 ;  /* 0x000000ffff09a224 */ /* 0x000fe200078e0a09 */
[----:B------:R-:W-:Y:S01]  /*1c940*/  ISETP.GT.U32.AND P1, PT, R0, R8, PT ;  /* 0x000000080000720c */ /* 0x000fe20003f24070 */
[----:B------:R-:W-:Y:S01]  /*1c950*/  @!P0 IMAD.IADD R6, R6, 0x1, -R0 ;  /* 0x0000000106068824 */ /* 0x000fe200078e0a00 */
[----:B------:R-:W-:-:S02]  /*1c960*/  ISETP.GE.AND P0, PT, R46, RZ, PT ;  /* 0x000000ff2e00720c */ /* 0x000fc40003f06270 */
[----:B------:R0:W-:Y:S01]  /*1c970*/  STL [R1+0x1d0], R9 ;  /* 0x0001d00901007387 */ /* 0x0001e20000100800 */
[----:B------:R-:W-:Y:S01]  /*1c980*/  @!P6 IMAD.IADD R38, R38, 0x1, -R0 ;  /* 0x000000012626e824 */ /* 0x000fe200078e0a00 */
[----:B------:R-:W-:Y:S01]  /*1c990*/  ISETP.GE.AND P6, PT, R44, RZ, PT ;  /* 0x000000ff2c00720c */ /* 0x000fe20003fc6270 */
[----:B------:R-:W-:Y:S01]  /*1c9a0*/  @!P5 IMAD.MOV R6, RZ, RZ, -R6 ;  /* 0x000000ffff06d224 */ /* 0x000fe200078e0a06 */
[----:B------:R-:W2:Y:S01]  /*1c9b0*/  LDL.LU R44, [R1+0x1534] ;  /* 0x00153400012c7983 */ /* 0x000ea20000300800 */
[----:B0-----:R-:W-:-:S04]  /*1c9c0*/  IMAD.MOV.U32 R9, RZ, RZ, R2 ;  /* 0x000000ffff097224 */ /* 0x001fc800078e0002 */
[----:B------:R-:W-:Y:S02]  /*1c9d0*/  @!P1 IMAD.IADD R8, R8, 0x1, -R0 ;  /* 0x0000000108089824 */ /* 0x000fe400078e0a00 */
[----:B------:R-:W-:Y:S01]  /*1c9e0*/  @!P4 IMAD.MOV R9, RZ, RZ, -R9 ;  /* 0x000000ffff09c224 */ /* 0x000fe200078e0a09 */
[----:B------:R-:W-:Y:S02]  /*1c9f0*/  ISETP.GE.AND P1, PT, R43, RZ, PT ;  /* 0x000000ff2b00720c */ /* 0x000fe40003f26270 */
[----:B------:R-:W2:Y:S01]  /*1ca00*/  LDL.LU R43, [R1+0x1538] ;  /* 0x00153800012b7983 */ /* 0x000ea20000300800 */
[----:B----4-:R-:W-:-:S05]  /*1ca10*/  IABS R7, R54 ;  /* 0x0000003600077213 */ /* 0x010fca0000000000 */
[----:B------:R-:W-:-:S04]  /*1ca20*/  IMAD.HI.U32 R41, R49, R7, RZ ;  /* 0x0000000731297227 */ /* 0x000fc800078e00ff */
[----:B------:R-:W-:-:S04]  /*1ca30*/  IMAD.MOV R41, RZ, RZ, -R41 ;  /* 0x000000ffff297224 */ /* 0x000fc800078e0a29 */
[----:B------:R-:W-:-:S05]  /*1ca40*/  IMAD R7, R0, R41, R7 ;  /* 0x0000002900077224 */ /* 0x000fca00078e0207 */
[----:B------:R-:W-:Y:S01]  /*1ca50*/  ISETP.GT.U32.AND P3, PT, R0, R7, PT ;  /* 0x000000070000720c */ /* 0x000fe20003f64070 */
[----:B------:R0:W-:-:S12]  /*1ca60*/  STL [R1+0x1cc], R9 ;  /* 0x0001cc0901007387 */ /* 0x0001d80000100800 */
[----:B------:R-:W-:Y:S01]  /*1ca70*/  @!P3 IMAD.IADD R7, R7, 0x1, -R0 ;  /* 0x000000010707b824 */ /* 0x000fe200078e0a00 */
[----:B------:R1:W-:Y:S04]  /*1ca80*/  STL [R1+0x1c8], R6 ;  /* 0x0001c80601007387 */ /* 0x0003e80000100800 */
[----:B------:R-:W-:Y:S01]  /*1ca90*/  ISETP.GT.U32.AND P4, PT, R0, R7, PT ;  /* 0x000000070000720c */ /* 0x000fe20003f84070 */
[----:B0-----:R-:W-:Y:S02]  /*1caa0*/  IMAD.MOV.U32 R9, RZ, RZ, R5 ;  /* 0x000000ffff097224 */ /* 0x001fe400078e0005 */
[----:B-1----:R-:W-:Y:S02]  /*1cab0*/  IMAD.MOV.U32 R6, RZ, RZ, R38 ;  /* 0x000000ffff067224 */ /* 0x002fe400078e0026 */
[----:B------:R-:W-:-:S02]  /*1cac0*/  @!P0 IMAD.MOV R9, RZ, RZ, -R9 ;  /* 0x000000ffff098224 */ /* 0x000fc400078e0a09 */
[----:B------:R-:W-:-:S03]  /*1cad0*/  @!P6 IMAD.MOV R6, RZ, RZ, -R6 ;  /* 0x000000ffff06e224 */ /* 0x000fc600078e0a06 */
[----:B------:R0:W-:Y:S03]  /*1cae0*/  STL [R1+0x1c4], R9 ;  /* 0x0001c40901007387 */ /* 0x0001e60000100800 */
[----:B------:R-:W-:Y:S01]  /*1caf0*/  @!P4 IMAD.IADD R7, R7, 0x1, -R0 ;  /* 0x000000010707c824 */ /* 0x000fe200078e0a00 */
[----:B------:R-:W-:Y:S01]  /*1cb00*/  STL [R1+0x1c0], R6 ;  /* 0x0001c00601007387 */ /* 0x000fe20000100800 */
[----:B-----5:R-:W-:Y:S02]  /*1cb10*/  IABS R37, R52 ;  /* 0x0000003400257213 */ /* 0x020fe40000000000 */
[----:B------:R-:W-:Y:S02]  /*1cb20*/  ISETP.GE.AND P4, PT, R52, RZ, PT ;  /* 0x000000ff3400720c */ /* 0x000fe40003f86270 */
[----:B------:R-:W4:Y:S01]  /*1cb30*/  LDL.LU R52, [R1+0x153c] ;  /* 0x00153c0001347983 */ /* 0x000f220000300800 */
[----:B---3--:R-:W-:-:S05]  /*1cb40*/  IABS R4, R55 ;  /* 0x0000003700047213 */ /* 0x008fca0000000000 */
        /* <DEDUP_REMOVED lines=8> */
[----:B------:R-:W-:-:S05]  /*1cbd0*/  IABS R40, R45 ;  /* 0x0000002d00287213 */ /* 0x000fca0000000000 */
[----:B------:R-:W-:-:S04]  /*1cbe0*/  IMAD.HI.U32 R39, R49, R40, RZ ;  /* 0x0000002831277227 */ /* 0x000fc800078e00ff */
[----:B------:R-:W-:-:S04]  /*1cbf0*/  IMAD.MOV R39, RZ, RZ, -R39 ;  /* 0x000000ffff277224 */ /* 0x000fc800078e0a27 */
[----:B------:R-:W-:-:S05]  /*1cc00*/  IMAD R39, R0, R39, R40 ;  /* 0x0000002700277224 */ /* 0x000fca00078e0228 */
[C---:B------:R-:W-:Y:S01]  /*1cc10*/  ISETP.GT.U32.AND P2, PT, R0.reuse, R39, PT ;  /* 0x000000270000720c */ /* 0x040fe20003f44070 */
[----:B------:R-:W-:Y:S01]  /*1cc20*/  IMAD.HI.U32 R40, R49, R37, RZ ;  /* 0x0000002531287227 */ /* 0x000fe200078e00ff */
[----:B------:R-:W-:-:S11]  /*1cc30*/  ISETP.GT.U32.AND P5, PT, R0, R8, PT ;  /* 0x000000080000720c */ /* 0x000fd60003fa4070 */
[----:B------:R-:W-:-:S05]  /*1cc40*/  @!P2 IMAD.IADD R39, R39, 0x1, -R0 ;  /* 0x000000012727a824 */ /* 0x000fca00078e0a00 */
[----:B------:R-:W-:Y:S01]  /*1cc50*/  ISETP.GT.U32.AND P3, PT, R0, R39, PT ;  /* 0x000000270000720c */ /* 0x000fe20003f64070 */
[----:B------:R-:W-:Y:S01]  /*1cc60*/  IMAD.MOV R2, RZ, RZ, -R40 ;  /* 0x000000ffff027224 */ /* 0x000fe200078e0a28 */
[----:B------:R-:W-:-:S03]  /*1cc70*/  ISETP.GE.AND P2, PT, R45, RZ, PT ;  /* 0x000000ff2d00720c */ /* 0x000fc60003f46270 */
[----:B------:R-:W-:Y:S01]  /*1cc80*/  IMAD R2, R0, R2, R37 ;  /* 0x0000000200027224 */ /* 0x000fe200078e0225 */
[----:B------:R-:W-:Y:S01]  /*1cc90*/  ISETP.GE.AND P6, PT, R54, RZ, PT ;  /* 0x000000ff3600720c */ /* 0x000fe20003fc6270 */
[----:B------:R-:W-:-:S06]  /*1cca0*/  @!P5 IMAD.IADD R8, R8, 0x1, -R0 ;  /* 0x000000010808d824 */ /* 0x000fcc00078e0a00 */
[----:B------:R-:W-:Y:S01]  /*1ccb0*/  @!P3 IMAD.IADD R39, R39, 0x1, -R0 ;  /* 0x000000012727b824 */ /* 0x000fe200078e0a00 */
[----:B------:R-:W-:-:S03]  /*1ccc0*/  ISETP.GT.U32.AND P3, PT, R0, R2, PT ;  /* 0x000000020000720c */ /* 0x000fc60003f64070 */
[----:B0-----:R-:W-:Y:S01]  /*1ccd0*/  IMAD.MOV.U32 R9, RZ, RZ, R39 ;  /* 0x000000ffff097224 */ /* 0x001fe200078e0027 */
[----:B------:R-:W-:Y:S02]  /*1cce0*/  ISETP.GE.AND P5, PT, R55, RZ, PT ;  /* 0x000000ff3700720c */ /* 0x000fe40003fa6270 */
[----:B------:R-:W3:Y:S01]  /*1ccf0*/  LDL.LU R55, [R1+0x1544] ;  /* 0x0015440001377983 */ /* 0x000ee20000300800 */
[----:B------:R-:W-:Y:S01]  /*1cd00*/  @!P2 IMAD.MOV R9, RZ, RZ, -R9 ;  /* 0x000000ffff09a224 */ /* 0x000fe200078e0a09 */
[----:B------:R-:W-:Y:S02]  /*1cd10*/  ISETP.GT.U32.AND P2, PT, R0, R4, PT ;  /* 0x000000040000720c */ /* 0x000fe40003f44070 */
[----:B------:R-:W5:Y:S04]  /*1cd20*/  LDL.LU R46, [R1+0x1548] ;  /* 0x00154800012e7983 */ /* 0x000f680000300800 */
[----:B------:R-:W5:Y:S01]  /*1cd30*/  LDL.LU R54, [R1+0x154c] ;  /* 0x00154c0001367983 */ /* 0x000f620000300800 */
[----:B------:R-:W-:-:S03]  /*1cd40*/  @!P3 IMAD.IADD R2, R2, 0x1, -R0 ;  /* 0x000000010202b824 */ /* 0x000fc600078e0a00 */
[----:B------:R0:W-:Y:S01]  /*1cd50*/  STL [R1+0x1bc], R9 ;  /* 0x0001bc0901007387 */ /* 0x0001e20000100800 */
[----:B------:R-:W-:Y:S01]  /*1cd60*/  @!P6 IMAD.MOV R7, RZ, RZ, -R7 ;  /* 0x000000ffff07e224 */ /* 0x000fe200078e0a07 */
[----:B------:R-:W-:Y:S01]  /*1cd70*/  ISETP.GT.U32.AND P3, PT, R0, R2, PT ;  /* 0x000000020000720c */ /* 0x000fe20003f64070 */
[----:B------:R-:W-:Y:S02]  /*1cd80*/  @!P2 IMAD.IADD R4, R4, 0x1, -R0 ;  /* 0x000000010404a824 */ /* 0x000fe400078e0a00 */
[----:B0-----:R-:W-:-:S04]  /*1cd90*/  IMAD.MOV.U32 R9, RZ, RZ, R8 ;  /* 0x000000ffff097224 */ /* 0x001fc800078e0008 */
[----:B------:R-:W-:-:S05]  /*1cda0*/  @!P1 IMAD.MOV R9, RZ, RZ, -R9 ;  /* 0x000000ffff099224 */ /* 0x000fca00078e0a09 */
[----:B------:R-:W-:Y:S04]  /*1cdb0*/  STL [R1+0x1b8], R9 ;  /* 0x0001b80901007387 */ /* 0x000fe80000100800 */
[----:B------:R0:W-:Y:S01]  /*1cdc0*/  STL [R1+0x1b4], R7 ;  /* 0x0001b40701007387 */ /* 0x0001e20000100800 */
[----:B------:R-:W-:-:S03]  /*1cdd0*/  @!P3 IMAD.IADD R2, R2, 0x1, -R0 ;  /* 0x000000010202b824 */ /* 0x000fc600078e0a00 */
[----:B------:R-:W5:Y:S01]  /*1cde0*/  LDL.LU R45, [R1+0x15a0] ;  /* 0x0015a000012d7983 */ /* 0x000f620000300800 */
[----:B0-----:R-:W-:-:S04]  /*1cdf0*/  IMAD.MOV.U32 R7, RZ, RZ, R4 ;  /* 0x000000ffff077224 */ /* 0x001fc800078e0004 */
[----:B------:R-:W-:-:S05]  /*1ce00*/  @!P5 IMAD.MOV R7, RZ, RZ, -R7 ;  /* 0x000000ffff07d224 */ /* 0x000fca00078e0a07 */
[----:B------:R0:W-:Y:S01]  /*1ce10*/  STL [R1+0x1b0], R7 ;  /* 0x0001b00701007387 */ /* 0x0001e20000100800 */
[----:B------:R-:W-:Y:S02]  /*1ce20*/  IABS R6, R44 ;  /* 0x0000002c00067213 */ /* 0x000fe40000000000 */
[----:B------:R-:W-:Y:S01]  /*1ce30*/  ISETP.GE.AND P6, PT, R44, RZ, PT ;  /* 0x000000ff2c00720c */ /* 0x000fe20003fc6270 */
[----:B------:R-:W-:-:S04]  /*1ce40*/  IMAD.HI.U32 R38, R49, R5, RZ ;  /* 0x0000000531267227 */ /* 0x000fc800078e00ff */
[----:B------:R-:W-:-:S04]  /*1ce50*/  IMAD.MOV R38, RZ, RZ, -R38 ;  /* 0x000000ffff267224 */ /* 0x000fc800078e0a26 */
[----:B------:R-:W-:-:S05]  /*1ce60*/  IMAD R5, R0, R38, R5 ;  /* 0x0000002600057224 */ /* 0x000fca00078e0205 */
[----:B------:R-:W-:Y:S01]  /*1ce70*/  ISETP.GT.U32.AND P1, PT, R0, R5, PT ;  /* 0x000000050000720c */ /* 0x000fe20003f24070 */
[----:B------:R-:W-:Y:S01]  /*1ce80*/  IMAD.MOV.U32 R9, RZ, RZ, R2 ;  /* 0x000000ffff097224 */ /* 0x000fe200078e0002 */
[----:B----4-:R-:W-:Y:S02]  /*1ce90*/  ISETP.GE.AND P3, PT, R52, RZ, PT ;  /* 0x000000ff3400720c */ /* 0x010fe40003f66270 */
[----:B------:R-:W-:Y:S02]  /*1cea0*/  IABS R4, R52 ;  /* 0x0000003400047213 */ /* 0x000fe40000000000 */
[----:B------:R-:W4:Y:S04]  /*1ceb0*/  LDL.LU R52, [R1+0x15a4] ;  /* 0x0015a40001347983 */ /* 0x000f280000300800 */
[----:B------:R-:W4:Y:S01]  /*1cec0*/  LDL.LU R44, [R1+0x15a8] ;  /* 0x0015a800012c7983 */ /* 0x000f220000300800 */
[----:B------:R-:W-:Y:S01]  /*1ced0*/  @!P4 IMAD.MOV R9, RZ, RZ, -R9 ;  /* 0x000000ffff09c224 */ /* 0x000fe200078e0a09 */
[----:B------:R-:W-:Y:S01]  /*1cee0*/  IABS R37, R43 ;  /* 0x0000002b00257213 */ /* 0x000fe20000000000 */
[----:B------:R-:W-:Y:S01]  /*1cef0*/  @!P1 IMAD.IADD R5, R5, 0x1, -R0 ;  /* 0x0000000105059824 */ /* 0x000fe200078e0a00 */
[----:B------:R-:W-:-:S02]  /*1cf00*/  ISETP.GE.AND P2, PT, R43, RZ, PT ;  /* 0x000000ff2b00720c */ /* 0x000fc40003f46270 */
[----:B------:R1:W-:Y:S04]  /*1cf10*/  STL [R1+0x1ac], R9 ;  /* 0x0001ac0901007387 */ /* 0x0003e80000100800 */
[----:B------:R-:W4:Y:S01]  /*1cf20*/  LDL.LU R43, [R1+0x15ac] ;  /* 0x0015ac00012b7983 */ /* 0x000f220000300800 */
[----:B--2---:R-:W-:Y:S02]  /*1cf30*/  ISETP.GE.AND P1, PT, R53, RZ, PT ;  /* 0x000000ff3500720c */ /* 0x004fe40003f26270 */
[----:B------:R-:W-:Y:S02]  /*1cf40*/  IABS R41, R53 ;  /* 0x0000003500297213 */ /* 0x000fe40000000000 */
[----:B------:R-:W2:Y:S01]  /*1cf50*/  LDL.LU R53, [R1+0x15b0] ;  /* 0x0015b00001357983 */ /* 0x000ea20000300800 */
[----:B------:R-:W-:Y:S01]  /*1cf60*/  IMAD.HI.U32 R38, R49, R6, RZ ;  /* 0x0000000631267227 */ /* 0x000fe200078e00ff */
[----:B------:R-:W-:-:S03]  /*1cf70*/  ISETP.GT.U32.AND P5, PT, R0, R5, PT ;  /* 0x000000050000720c */ /* 0x000fc60003fa4070 */
[----:B------:R-:W-:-:S04]  /*1cf80*/  IMAD.HI.U32 R8, R49, R37, RZ ;  /* 0x0000002531087227 */ /* 0x000fc800078e00ff */
[----:B------:R-:W-:Y:S02]  /*1cf90*/  IMAD.MOV R38, RZ, RZ, -R38 ;  /* 0x000000ffff267224 */ /* 0x000fe400078e0a26 */
[----:B------:R-:W-:Y:S02]  /*1cfa0*/  IMAD.MOV R8, RZ, RZ, -R8 ;  /* 0x000000ffff087224 */ /* 0x000fe400078e0a08 */
[C---:B------:R-:W-:Y:S02]  /*1cfb0*/  IMAD R6, R0.reuse, R38, R6 ;  /* 0x0000002600067224 */ /* 0x040fe400078e0206 */
[----:B------:R-:W-:-:S03]  /*1cfc0*/  IMAD R37, R0, R8, R37 ;  /* 0x0000000800257224 */ /* 0x000fc600078e0225 */
[C---:B------:R-:W-:Y:S01]  /*1cfd0*/  ISETP.GT.U32.AND P4, PT, R0.reuse, R6, PT ;  /* 0x000000060000720c */ /* 0x040fe20003f84070 */
[----:B------:R-:W-:Y:S01]  /*1cfe0*/  @!P5 IMAD.IADD R5, R5, 0x1, -R0 ;  /* 0x000000010505d824 */ /* 0x000fe200078e0a00 */
[----:B------:R-:W-:Y:S01]  /*1cff0*/  ISETP.GT.U32.AND P5, PT, R0, R37, PT ;  /* 0x000000250000720c */ /* 0x000fe20003fa4070 */
[----:B------:R-:W-:-:S10]  /*1d000*/  IMAD.HI.U32 R2, R49, R41, RZ ;  /* 0x0000002931027227 */ /* 0x000fd400078e00ff */
[--C-:B------:R-:W-:Y:S02]  /*1d010*/  @!P4 IMAD.IADD R6, R6, 0x1, -R0.reuse ;  /* 0x000000010606c824 */ /* 0x100fe400078e0a00 */
[----:B------:R-:W-:-:S03]  /*1d020*/  @!P5 IMAD.IADD R37, R37, 0x1, -R0 ;  /* 0x000000012525d824 */ /* 0x000fc600078e0a00 */
[----:B------:R-:W-:Y:S01]  /*1d030*/  ISETP.GT.U32.AND P5, PT, R0, R6, PT ;  /* 0x000000060000720c */ /* 0x000fe20003fa4070 */
[----:B0-----:R-:W-:-:S04]  /*1d040*/  IMAD.HI.U32 R7, R49, R4, RZ ;  /* 0x0000000431077227 */ /* 0x001fc800078e00ff */
[----:B------:R-:W-:Y:S02]  /*1d050*/  IMAD.MOV R2, RZ, RZ, -R2 ;  /* 0x000000ffff027224 */ /* 0x000fe400078e0a02 */
[----:B------:R-:W-:Y:S02]  /*1d060*/  IMAD.MOV R7, RZ, RZ, -R7 ;  /* 0x000000ffff077224 */ /* 0x000fe400078e0a07 */
[C---:B------:R-:W-:Y:S02]  /*1d070*/  IMAD R41, R0.reuse, R2, R41 ;  /* 0x0000000200297224 */ /* 0x040fe400078e0229 */
[----:B-1----:R-:W-:Y:S02]  /*1d080*/  IMAD.MOV.U32 R9, RZ, RZ, R5 ;  /* 0x000000ffff097224 */ /* 0x002fe400078e0005 */
[----:B------:R-:W-:Y:S02]  /*1d090*/  IMAD R4, R0, R7, R4 ;  /* 0x0000000700047224 */ /* 0x000fe400078e0204 */
[----:B------:R-:W-:-:S02]  /*1d0a0*/  @!P0 IMAD.MOV R9, RZ, RZ, -R9 ;  /* 0x000000ffff098224 */ /* 0x000fc400078e0a09 */
[----:B------:R-:W-:Y:S01]  /*1d0b0*/  @!P5 IMAD.IADD R6, R6, 0x1, -R0 ;  /* 0x000000010606d824 */ /* 0x000fe200078e0a00 */
[C---:B------:R-:W-:Y:S02]  /*1d0c0*/  ISETP.GT.U32.AND P5, PT, R0.reuse, R41, PT ;  /* 0x000000290000720c */ /* 0x040fe40003fa4070 */
[----:B------:R-:W-:Y:S01]  /*1d0d0*/  ISETP.GT.U32.AND P4, PT, R0, R4, PT ;  /* 0x000000040000720c */ /* 0x000fe20003f84070 */
[----:B------:R0:W-:Y:S01]  /*1d0e0*/  STL [R1+0x1a4], R9 ;  /* 0x0001a40901007387 */ /* 0x0001e20000100800 */
[----:B---3--:R-:W-:Y:S01]  /*1d0f0*/  IABS R39, R55 ;  /* 0x0000003700277213 */ /* 0x008fe20000000000 */
[----:B0-----:R-:W-:-:S04]  /*1d100*/  IMAD.MOV.U32 R9, RZ, RZ, R6 ;  /* 0x000000ffff097224 */ /* 0x001fc800078e0006 */
[----:B------:R-:W-:Y:S02]  /*1d110*/  @!P6 IMAD.MOV R9, RZ, RZ, -R9 ;  /* 0x000000ffff09e224 */ /* 0x000fe400078e0a09 */
[----:B------:R-:W-:-:S03]  /*1d120*/  IMAD.HI.U32 R40, R49, R39, RZ ;  /* 0x0000002731287227 */ /* 0x000fc600078e00ff */
[----:B------:R0:W-:Y:S01]  /*1d130*/  STL [R1+0x1a8], R9 ;  /* 0x0001a80901007387 */ /* 0x0001e20000100800 */
[--C-:B------:R-:W-:Y:S01]  /*1d140*/  @!P5 IMAD.IADD R41, R41, 0x1, -R0.reuse ;  /* 0x000000012929d824 */ /* 0x100fe200078e0a00 */
[----:B------:R-:W-:Y:S01]  /*1d150*/  ISETP.GE.AND P5, PT, R55, RZ, PT ;  /* 0x000000ff3700720c */ /* 0x000fe20003fa6270 */
[----:B------:R-:W-:Y:S01]  /*1d160*/  @!P4 IMAD.IADD R4, R4, 0x1, -R0 ;  /* 0x000000010404c824 */ /* 0x000fe200078e0a00 */
[----:B------:R-:W3:Y:S01]  /*1d170*/  LDL.LU R55, [R1+0x15b4] ;  /* 0x0015b40001377983 */ /* 0x000ee20000300800 */
[----:B-----5:R-:W-:Y:S01]  /*1d180*/  IABS R8, R54 ;  /* 0x0000003600087213 */ /* 0x020fe20000000000 */
[----:B------:R-:W-:Y:S01]  /*1d190*/  IMAD.MOV R40, RZ, RZ, -R40 ;  /* 0x000000ffff287224 */ /* 0x000fe200078e0a28 */
[----:B------:R-:W-:Y:S02]  /*1d1a0*/  IABS R38, R46 ;  /* 0x0000002e00267213 */ /* 0x000fe40000000000 */
[C---:B------:R-:W-:Y:S01]  /*1d1b0*/  ISETP.GT.U32.AND P4, PT, R0.reuse, R4, PT ;  /* 0x000000040000720c */ /* 0x040fe20003f84070 */
[----:B------:R-:W-:-:S02]  /*1d1c0*/  IMAD R39, R0, R40, R39 ;  /* 0x0000002800277224 */ /* 0x000fc400078e0227 */
[----:B------:R-:W-:-:S03]  /*1d1d0*/  IMAD.HI.U32 R2, R49, R8, RZ ;  /* 0x0000000831027227 */ /* 0x000fc600078e00ff */
[----:B------:R-:W-:Y:S01]  /*1d1e0*/  ISETP.GT.U32.AND P6, PT, R0, R39, PT ;  /* 0x000000270000720c */ /* 0x000fe20003fc4070 */
[----:B------:R-:W-:Y:S02]  /*1d1f0*/  IMAD.MOV R2, RZ, RZ, -R2 ;  /* 0x000000ffff027224 */ /* 0x000fe400078e0a02 */
[----:B------:R-:W-:-:S04]  /*1d200*/  IMAD.HI.U32 R7, R49, R38, RZ ;  /* 0x0000002631077227 */ /* 0x000fc800078e00ff */
[C---:B------:R-:W-:Y:S02]  /*1d210*/  IMAD R8, R0.reuse, R2, R8 ;  /* 0x0000000200087224 */ /* 0x040fe400078e0208 */
[----:B------:R-:W-:Y:S01]  /*1d220*/  IMAD.MOV R7, RZ, RZ, -R7 ;  /* 0x000000ffff077224 */ /* 0x000fe200078e0a07 */
[----:B------:R-:W-:Y:S01]  /*1d230*/  ISETP.GT.U32.AND P0, PT, R0, R37, PT ;  /* 0x000000250000720c */ /* 0x000fe20003f04070 */
[----:B------:R-:W-:Y:S01]  /*1d240*/  @!P4 IMAD.IADD R4, R4, 0x1, -R0 ;  /* 0x000000010404c824 */ /* 0x000fe200078e0a00 */
[C---:B------:R-:W-:Y:S01]  /*1d250*/  ISETP.GT.U32.AND P4, PT, R0.reuse, R8, PT ;  /* 0x000000080000720c */ /* 0x040fe20003f84070 */
[C---:B------:R-:W-:Y:S02]  /*1d260*/  IMAD R38, R0.reuse, R7, R38 ;  /* 0x0000000700267224 */ /* 0x040fe400078e0226 */
[----:B------:R-:W-:Y:S01]  /*1d270*/  @!P6 IMAD.IADD R39, R39, 0x1, -R0 ;  /* 0x000000012727e824 */ /* 0x000fe200078e0a00 */
[----:B------:R-:W-:-:S07]  /*1d280*/  ISETP.GT.U32.AND P6, PT, R0, R41, PT ;  /* 0x000000290000720c */ /* 0x000fce0003fc4070 */
[--C-:B------:R-:W-:Y:S02]  /*1d290*/  @!P0 IMAD.IADD R37, R37, 0x1, -R0.reuse ;  /* 0x0000000125258824 */ /* 0x100fe400078e0a00 */
[--C-:B------:R-:W-:Y:S02]  /*1d2a0*/  @!P4 IMAD.IADD R8, R8, 0x1, -R0.reuse ;  /* 0x000000010808c824 */ /* 0x100fe400078e0a00 */
[----:B------:R-:W-:Y:S02]  /*1d2b0*/  @!P2 IMAD.MOV R37, RZ, RZ, -R37 ;  /* 0x000000ffff25a224 */ /* 0x000fe400078e0a25 */
[----:B------:R-:W-:Y:S01]  /*1d2c0*/  @!P6 IMAD.IADD R41, R41, 0x1, -R0 ;  /* 0x000000012929e824 */ /* 0x000fe200078e0a00 */
[----:B------:R-:W-:Y:S01]  /*1d2d0*/  ISETP.GT.U32.AND P2, PT, R0, R8, PT ;  /* 0x000000080000720c */ /* 0x000fe20003f44070 */
[----:B0-----:R-:W-:-:S04]  /*1d2e0*/  IMAD.MOV.U32 R9, RZ, RZ, R4 ;  /* 0x000000ffff097224 */ /* 0x001fc800078e0004 */
[----:B------:R-:W-:Y:S01]  /*1d2f0*/  @!P3 IMAD.MOV R9, RZ, RZ, -R9 ;  /* 0x000000ffff09b224 */ /* 0x000fe200078e0a09 */
[----:B------:R-:W-:-:S04]  /*1d300*/  ISETP.GT.U32.AND P0, PT, R0, R38, PT ;  /* 0x000000260000720c */ /* 0x000fc80003f04070 */
[----:B------:R0:W-:Y:S03]  /*1d310*/  STL [R1+0x19c], R9 ;  /* 0x00019c0901007387 */ /* 0x0001e60000100800 */
[--C-:B------:R-:W-:Y:S01]  /*1d320*/  @!P2 IMAD.IADD R8, R8, 0x1, -R0.reuse ;  /* 0x000000010808a824 */ /* 0x100fe200078e0a00 */
[----:B------:R-:W-:Y:S02]  /*1d330*/  ISETP.GE.AND P2, PT, R54, RZ, PT ;  /* 0x000000ff3600720c */ /* 0x000fe40003f46270 */
[----:B------:R-:W5:Y:S03]  /*1d340*/  LDL.LU R54, [R1+0x15b8] ;  /* 0x0015b80001367983 */ /* 0x000f660000300800 */
[----:B------:R-:W-:-:S05]  /*1d350*/  @!P0 IMAD.IADD R38, R38, 0x1, -R0 ;  /* 0x0000000126268824 */ /* 0x000fca00078e0a00 */
[C---:B------:R-:W-:Y:S02]  /*1d360*/  ISETP.GT.U32.AND P4, PT, R0.reuse, R38, PT ;  /* 0x000000260000720c */ /* 0x040fe40003f84070 */
[----:B------:R-:W-:Y:S02]  /*1d370*/  ISETP.GT.U32.AND P0, PT, R0, R39, PT ;  /* 0x000000270000720c */ /* 0x000fe40003f04070 */
        /* <DEDUP_REMOVED lines=11> */
[----:B------:R-:W-:Y:S02]  /*1d430*/  IMAD R5, R0, R6, R5 ;  /* 0x0000000600057224 */ /* 0x000fe400078e0205 */
[----:B------:R-:W-:-:S03]  /*1d440*/  @!P4 IMAD.IADD R38, R38, 0x1, -R0 ;  /* 0x000000012626c824 */ /* 0x000fc600078e0a00 */
[----:B------:R-:W-:Y:S01]  /*1d450*/  ISETP.GT.U32.AND P4, PT, R0, R5, PT ;  /* 0x000000050000720c */ /* 0x000fe20003f84070 */
[----:B------:R-:W-:Y:S02]  /*1d460*/  @!P0 IMAD.IADD R39, R39, 0x1, -R0 ;  /* 0x0000000127278824 */ /* 0x000fe400078e0a00 */
[----:B------:R-:W-:Y:S01]  /*1d470*/  IMAD.MOV.U32 R10, RZ, RZ, R41 ;  /* 0x000000ffff0a7224 */ /* 0x000fe200078e0029 */
[----:B------:R-:W-:Y:S01]  /*1d480*/  ISETP.GE.AND P0, PT, R46, RZ, PT ;  /* 0x000000ff2e00720c */ /* 0x000fe20003f06270 */
[----:B0-----:R-:W-:Y:S02]  /*1d490*/  IMAD.MOV.U32 R9, RZ, RZ, R39 ;  /* 0x000000ffff097224 */ /* 0x001fe400078e0027 */
[----:B------:R-:W-:Y:S02]  /*1d4a0*/  @!P1 IMAD.MOV R10, RZ, RZ, -R10 ;  /* 0x000000ffff0a9224 */ /* 0x000fe400078e0a0a */
[----:B------:R-:W-:-:S04]  /*1d4b0*/  @!P5 IMAD.MOV R9, RZ, RZ, -R9 ;  /* 0x000000ffff09d224 */ /* 0x000fc800078e0a09 */
[----:B------:R-:W-:Y:S01]  /*1d4c0*/  @!P4 IMAD.IADD R5, R5, 0x1, -R0 ;  /* 0x000000010505c824 */ /* 0x000fe200078e0a00 */
[----:B------:R-:W-:Y:S04]  /*1d4d0*/  STL [R1+0x16c], R10 ;  /* 0x00016c0a01007387 */ /* 0x000fe80000100800 */
[----:B------:R-:W-:Y:S01]  /*1d4e0*/  ISETP.GT.U32.AND P5, PT, R0, R5, PT ;  /* 0x000000050000720c */ /* 0x000fe20003fa4070 */
[----:B------:R0:W-:Y:S01]  /*1d4f0*/  STL [R1+0x178], R9 ;  /* 0x0001780901007387 */ /* 0x0001e20000100800 */
[----:B------:R-:W-:Y:S02]  /*1d500*/  @!P2 IMAD.MOV R8, RZ, RZ, -R8 ;  /* 0x000000ffff08a224 */ /* 0x000fe400078e0a08 */
[----:B0-----:R-:W-:-:S04]  /*1d510*/  IMAD.MOV.U32 R9, RZ, RZ, R38 ;  /* 0x000000ffff097224 */ /* 0x001fc800078e0026 */
[----:B------:R-:W-:Y:S01]  /*1d520*/  @!P0 IMAD.MOV R9, RZ, RZ, -R9 ;  /* 0x000000ffff098224 */ /* 0x000fe200078e0a09 */
[----:B--2---:R-:W-:-:S04]  /*1d530*/  IABS R6, R53 ;  /* 0x0000003500067213 */ /* 0x004fc80000000000 */
[----:B------:R-:W-:Y:S01]  /*1d540*/  @!P5 IMAD.IADD R5, R5, 0x1, -R0 ;  /* 0x000000010505d824 */ /* 0x000fe200078e0a00 */
[----:B------:R-:W-:Y:S01]  /*1d550*/  ISETP.GE.AND P5, PT, R53, RZ, PT ;  /* 0x000000ff3500720c */ /* 0x000fe20003fa6270 */
[----:B------:R0:W-:Y:S04]  /*1d560*/  STL [R1+0x17c], R9 ;  /* 0x00017c0901007387 */ /* 0x0001e80000100800 */
[----:B------:R5:W-:Y:S04]  /*1d570*/  STL [R1+0x198], R8 ;  /* 0x0001980801007387 */ /* 0x000be80000100800 */
[----:B------:R-:W2:Y:S01]  /*1d580*/  LDL.LU R53, [R1+0x15c0] ;  /* 0x0015c00001357983 */ /* 0x000ea20000300800 */
[----:B------:R-:W-:-:S05]  /*1d590*/  IABS R2, R45 ;  /* 0x0000002d00027213 */ /* 0x000fca0000000000 */
[----:B------:R-:W-:Y:S01]  /*1d5a0*/  IMAD.HI.U32 R42, R49, R2, RZ ;  /* 0x00000002312a7227 */ /* 0x000fe200078e00ff */
[----:B------:R-:W-:-:S03]  /*1d5b0*/  IABS R4, R43 ;  /* 0x0000002b00047213 */ /* 0x000fc60000000000 */
[----:B------:R-:W-:-:S04]  /*1d5c0*/  IMAD.MOV R42, RZ, RZ, -R42 ;  /* 0x000000ffff2a7224 */ /* 0x000fc800078e0a2a */
[----:B------:R-:W-:Y:S02]  /*1d5d0*/  IMAD R2, R0, R42, R2 ;  /* 0x0000002a00027224 */ /* 0x000fe400078e0202 */
[----:B------:R-:W-:-:S04]  /*1d5e0*/  IMAD.HI.U32 R42, R49, R4, RZ ;  /* 0x00000004312a7227 */ /* 0x000fc800078e00ff */
[----:B------:R-:W-:-:S04]  /*1d5f0*/  IMAD.MOV R42, RZ, RZ, -R42 ;  /* 0x000000ffff2a7224 */ /* 0x000fc800078e0a2a */
[C---:B------:R-:W-:Y:S01]  /*1d600*/  IMAD R4, R0.reuse, R42, R4 ;  /* 0x0000002a00047224 */ /* 0x040fe200078e0204 */
[----:B------:R-:W-:-:S04]  /*1d610*/  ISETP.GT.U32.AND P4, PT, R0, R7, PT ;  /* 0x000000070000720c */ /* 0x000fc80003f84070 */
[C---:B------:R-:W-:Y:S02]  /*1d620*/  ISETP.GT.U32.AND P0, PT, R0.reuse, R4, PT ;  /* 0x000000040000720c */ /* 0x040fe40003f04070 */
[----:B------:R-:W-:-:S07]  /*1d630*/  ISETP.GT.U32.AND P3, PT, R0, R2, PT ;  /* 0x000000020000720c */ /* 0x000fce0003f64070 */
[--C-:B------:R-:W-:Y:S01]  /*1d640*/  @!P4 IMAD.IADD R7, R7, 0x1, -R0.reuse ;  /* 0x000000010707c824 */ /* 0x100fe200078e0a00 */
[----:B------:R-:W-:Y:S02]  /*1d650*/  ISETP.GE.AND P4, PT, R43, RZ, PT ;  /* 0x000000ff2b00720c */ /* 0x000fe40003f86270 */
[----:B------:R-:W2:Y:S01]  /*1d660*/  LDL.LU R43, [R1+0x15c4] ;  /* 0x0015c400012b7983 */ /* 0x000ea20000300800 */
[--C-:B------:R-:W-:Y:S02]  /*1d670*/  @!P0 IMAD.IADD R4, R4, 0x1, -R0.reuse ;  /* 0x0000000104048824 */ /* 0x100fe400078e0a00 */
[----:B------:R-:W-:Y:S02]  /*1d680*/  @!P3 IMAD.IADD R2, R2, 0x1, -R0 ;  /* 0x000000010202b824 */ /* 0x000fe400078e0a00 */
[----:B------:R-:W-:-:S03]  /*1d690*/  IMAD.HI.U32 R40, R49, R6, RZ ;  /* 0x0000000631287227 */ /* 0x000fc600078e00ff */
[----:B------:R-:W-:Y:S02]  /*1d6a0*/  ISETP.GT.U32.AND P1, PT, R0, R2, PT ;  /* 0x000000020000720c */ /* 0x000fe40003f24070 */
[----:B---3--:R-:W-:Y:S02]  /*1d6b0*/  IABS R38, R55 ;  /* 0x0000003700267213 */ /* 0x008fe40000000000 */
[----:B------:R-:W-:Y:S02]  /*1d6c0*/  ISETP.GE.AND P0, PT, R55, RZ, PT ;  /* 0x000000ff3700720c */ /* 0x000fe40003f06270 */
[----:B------:R-:W3:Y:S01]  /*1d6d0*/  LDL.LU R55, [R1+0x15c8] ;  /* 0x0015c80001377983 */ /* 0x000ee20000300800 */
[----:B------:R-:W-:-:S04]  /*1d6e0*/  IMAD.MOV R40, RZ, RZ, -R40 ;  /* 0x000000ffff287224 */ /* 0x000fc800078e0a28 */
[----:B------:R-:W-:Y:S02]  /*1d6f0*/  IMAD R6, R0, R40, R6 ;  /* 0x0000002800067224 */ /* 0x000fe400078e0206 */
[----:B------:R-:W-:-:S03]  /*1d700*/  @!P1 IMAD.IADD R2, R2, 0x1, -R0 ;  /* 0x0000000102029824 */ /* 0x000fc600078e0a00 */
[----:B------:R-:W-:Y:S02]  /*1d710*/  ISETP.GT.U32.AND P1, PT, R0, R6, PT ;  /* 0x000000060000720c */ /* 0x000fe40003f24070 */
[----:B------:R-:W-:Y:S02]  /*1d720*/  ISETP.GE.AND P3, PT, R45, RZ, PT ;  /* 0x000000ff2d00720c */ /* 0x000fe40003f66270 */
[----:B------:R-:W-:Y:S01]  /*1d730*/  ISETP.GE.AND P2, PT, R44, RZ, PT ;  /* 0x000000ff2c00720c */ /* 0x000fe20003f46270 */
[----:B0-----:R-:W-:-:S08]  /*1d740*/  IMAD.MOV.U32 R9, RZ, RZ, R2 ;  /* 0x000000ffff097224 */ /* 0x001fd000078e0002 */
[----:B------:R-:W-:-:S05]  /*1d750*/  @!P1 IMAD.IADD R6, R6, 0x1, -R0 ;  /* 0x0000000106069824 */ /* 0x000fca00078e0a00 */
[----:B------:R-:W-:Y:S01]  /*1d760*/  ISETP.GT.U32.AND P1, PT, R0, R6, PT ;  /* 0x000000060000720c */ /* 0x000fe20003f24070 */
[----:B------:R-:W-:-:S04]  /*1d770*/  IMAD.HI.U32 R39, R49, R38, RZ ;  /* 0x0000002631277227 */ /* 0x000fc800078e00ff */
[----:B------:R-:W-:Y:S02]  /*1d780*/  @!P3 IMAD.MOV R9, RZ, RZ, -R9 ;  /* 0x000000ffff09b224 */ /* 0x000fe400078e0a09 */
[----:B------:R-:W-:Y:S02]  /*1d790*/  @!P6 IMAD.MOV R7, RZ, RZ, -R7 ;  /* 0x000000ffff07e224 */ /* 0x000fe400078e0a07 */
[----:B------:R-:W-:Y:S02]  /*1d7a0*/  IMAD.MOV R39, RZ, RZ, -R39 ;  /* 0x000000ffff277224 */ /* 0x000fe400078e0a27 */
[----:B------:R-:W-:Y:S01]  /*1d7b0*/  @!P2 IMAD.MOV R5, RZ, RZ, -R5 ;  /* 0x000000ffff05a224 */ /* 0x000fe200078e0a05 */
[----:B------:R-:W-:Y:S01]  /*1d7c0*/  STL [R1+0x194], R9 ;  /* 0x0001940901007387 */ /* 0x000fe20000100800 */
[----:B------:R-:W-:Y:S02]  /*1d7d0*/  IMAD R38, R0, R39, R38 ;  /* 0x0000002700267224 */ /* 0x000fe400078e0226 */
[----:B------:R-:W-:Y:S01]  /*1d7e0*/  @!P1 IMAD.IADD R6, R6, 0x1, -R0 ;  /* 0x0000000106069824 */ /* 0x000fe200078e0a00 */
[----:B------:R-:W-:Y:S04]  /*1d7f0*/  STL [R1+0x188], R7 ;  /* 0x0001880701007387 */ /* 0x000fe80000100800 */
[----:B------:R0:W-:Y:S01]  /*1d800*/  STL [R1+0x18c], R5 ;  /* 0x00018c0501007387 */ /* 0x0001e20000100800 */
[----:B-----5:R-:W-:-:S02]  /*1d810*/  IABS R8, R54 ;  /* 0x0000003600087213 */ /* 0x020fc40000000000 */
[----:B------:R-:W-:Y:S02]  /*1d820*/  ISETP.GE.AND P2, PT, R54, RZ, PT ;  /* 0x000000ff3600720c */ /* 0x000fe40003f46270 */
[C---:B------:R-:W-:Y:S02]  /*1d830*/  ISETP.GT.U32.AND P3, PT, R0.reuse, R4, PT ;  /* 0x000000040000720c */ /* 0x040fe40003f64070 */
[----:B------:R-:W-:-:S11]  /*1d840*/  ISETP.GT.U32.AND P6, PT, R0, R38, PT ;  /* 0x000000260000720c */ /* 0x000fd60003fc4070 */
[----:B------:R-:W-:-:S04]  /*1d850*/  @!P3 IMAD.IADD R4, R4, 0x1, -R0 ;  /* 0x000000010404b824 */ /* 0x000fc800078e0a00 */
[----:B0-----:R-:W-:-:S04]  /*1d860*/  IMAD.MOV.U32 R5, RZ, RZ, R4 ;  /* 0x000000ffff057224 */ /* 0x001fc800078e0004 */
[----:B------:R-:W-:Y:S02]  /*1d870*/  @!P4 IMAD.MOV R5, RZ, RZ, -R5 ;  /* 0x000000ffff05c224 */ /* 0x000fe400078e0a05 */
[----:B------:R-:W-:Y:S01]  /*1d880*/  @!P6 IMAD.IADD R38, R38, 0x1, -R0 ;  /* 0x000000012626e824 */ /* 0x000fe200078e0a00 */
[----:B----4-:R-:W-:Y:S02]  /*1d890*/  IABS R39, R52 ;  /* 0x0000003400277213 */ /* 0x010fe40000000000 */
[----:B------:R-:W-:Y:S02]  /*1d8a0*/  ISETP.GE.AND P1, PT, R52, RZ, PT ;  /* 0x000000ff3400720c */ /* 0x000fe40003f26270 */
[----:B------:R-:W4:Y:S04]  /*1d8b0*/  LDL.LU R52, [R1+0x15cc] ;  /* 0x0015cc0001347983 */ /* 0x000f280000300800 */
[----:B------:R-:W5:Y:S04]  /*1d8c0*/  LDL.LU R54, [R1+0x15d0] ;  /* 0x0015d00001367983 */ /* 0x000f680000300800 */
[----:B------:R0:W-:Y:S01]  /*1d8d0*/  STL [R1+0x190], R5 ;  /* 0x0001900501007387 */ /* 0x0001e20000100800 */
[----:B--2---:R-:W-:-:S02]  /*1d8e0*/  IABS R4, R53 ;  /* 0x0000003500047213 */ /* 0x004fc40000000000 */
[----:B------:R-:W-:Y:S02]  /*1d8f0*/  ISETP.GE.AND P6, PT, R53, RZ, PT ;  /* 0x000000ff3500720c */ /* 0x000fe40003fc6270 */
[----:B------:R-:W2:Y:S01]  /*1d900*/  LDL.LU R53, [R1+0x15d4] ;  /* 0x0015d40001357983 */ /* 0x000ea20000300800 */
[----:B------:R-:W-:-:S03]  /*1d910*/  ISETP.GT.U32.AND P4, PT, R0, R38, PT ;  /* 0x000000260000720c */ /* 0x000fc60003f84070 */
[----:B------:R-:W2:Y:S01]  /*1d920*/  LDL.LU R46, [R1+0x15d8] ;  /* 0x0015d800012e7983 */ /* 0x000ea20000300800 */
[----:B------:R-:W-:-:S05]  /*1d930*/  @!P5 IMAD.MOV R6, RZ, RZ, -R6 ;  /* 0x000000ffff06d224 */ /* 0x000fca00078e0a06 */
[----:B------:R1:W-:Y:S04]  /*1d940*/  STL [R1+0x3b4], R6 ;  /* 0x0003b40601007387 */ /* 0x0003e80000100800 */
[----:B------:R-:W-:Y:S01]  /*1d950*/  @!P4 IMAD.IADD R38, R38, 0x1, -R0 ;  /* 0x000000012626c824 */ /* 0x000fe200078e0a00 */
[----:B------:R-:W2:Y:S03]  /*1d960*/  LDL.LU R44, [R1+0x15dc] ;  /* 0x0015dc00012c7983 */ /* 0x000ea60000300800 */
[----:B------:R-:W-:-:S04]  /*1d970*/  IMAD.MOV.U32 R9, RZ, RZ, R38 ;  /* 0x000000ffff097224 */ /* 0x000fc800078e0026 */
[----:B------:R-:W-:Y:S02]  /*1d980*/  @!P0 IMAD.MOV R9, RZ, RZ, -R9 ;  /* 0x000000ffff098224 */ /* 0x000fe400078e0a09 */
[----:B------:R-:W-:-:S03]  /*1d990*/  IMAD.HI.U32 R2, R49, R8, RZ ;  /* 0x0000000831027227 */ /* 0x000fc600078e00ff */
[----:B------:R0:W-:Y:S01]  /*1d9a0*/  STL [R1+0x184], R9 ;  /* 0x0001840901007387 */ /* 0x0001e20000100800 */
[----:B------:R-:W-:-:S04]  /*1d9b0*/  IMAD.MOV R2, RZ, RZ, -R2 ;  /* 0x000000ffff027224 */ /* 0x000fc800078e0a02 */
[----:B------:R-:W-:-:S05]  /*1d9c0*/  IMAD R8, R0, R2, R8 ;  /* 0x0000000200087224 */ /* 0x000fca00078e0208 */
[----:B------:R-:W-:Y:S02]  /*1d9d0*/  ISETP.GT.U32.AND P3, PT, R0, R8, PT ;  /* 0x000000080000720c */ /* 0x000fe40003f64070 */
[----:B---3--:R-:W-:Y:S02]  /*1d9e0*/  IABS R7, R55 ;  /* 0x0000003700077213 */ /* 0x008fe40000000000 */
[----:B------:R-:W-:Y:S02]  /*1d9f0*/  ISETP.GE.AND P0, PT, R55, RZ, PT ;  /* 0x000000ff3700720c */ /* 0x000fe40003f06270 */
[----:B------:R-:W3:Y:S01]  /*1da00*/  LDL.LU R55, [R1+0x15e0] ;  /* 0x0015e00001377983 */ /* 0x000ee20000300800 */
[----:B------:R-:W-:-:S06]  /*1da10*/  IMAD.HI.U32 R2, R49, R39, RZ ;  /* 0x0000002731027227 */ /* 0x000fcc00078e00ff */
[----:B------:R-:W-:Y:S02]  /*1da20*/  @!P3 IMAD.IADD R8, R8, 0x1, -R0 ;  /* 0x000000010808b824 */ /* 0x000fe400078e0a00 */
[----:B------:R-:W-:-:S03]  /*1da30*/  IMAD.MOV R2, RZ, RZ, -R2 ;  /* 0x000000ffff027224 */ /* 0x000fc600078e0a02 */
[C---:B------:R-:W-:Y:S01]  /*1da40*/  ISETP.GT.U32.AND P3, PT, R0.reuse, R8, PT ;  /* 0x000000080000720c */ /* 0x040fe20003f64070 */
[----:B------:R-:W-:Y:S01]  /*1da50*/  IMAD R39, R0, R2, R39 ;  /* 0x0000000200277224 */ /* 0x000fe200078e0227 */
[----:B0-----:R-:W-:-:S04]  /*1da60*/  IABS R5, R43 ;  /* 0x0000002b00057213 */ /* 0x001fc80000000000 */
[----:B------:R-:W-:Y:S01]  /*1da70*/  ISETP.GT.U32.AND P5, PT, R0, R39, PT ;  /* 0x000000270000720c */ /* 0x000fe20003fa4070 */
[----:B-1----:R-:W-:-:S06]  /*1da80*/  IMAD.HI.U32 R6, R49, R5, RZ ;  /* 0x0000000531067227 */ /* 0x002fcc00078e00ff */
[----:B------:R-:W-:Y:S02]  /*1da90*/  @!P3 IMAD.IADD R8, R8, 0x1, -R0 ;  /* 0x000000010808b824 */ /* 0x000fe400078e0a00 */
[----:B------:R-:W-:Y:S02]  /*1daa0*/  IMAD.MOV R6, RZ, RZ, -R6 ;  /* 0x000000ffff067224 */ /* 0x000fe400078e0a06 */
[----:B------:R-:W-:Y:S02]  /*1dab0*/  @!P2 IMAD.MOV R8, RZ, RZ, -R8 ;  /* 0x000000ffff08a224 */ /* 0x000fe400078e0a08 */
[----:B------:R-:W-:Y:S02]  /*1dac0*/  @!P5 IMAD.IADD R39, R39, 0x1, -R0 ;  /* 0x000000012727d824 */ /* 0x000fe400078e0a00 */
[----:B------:R-:W-:Y:S01]  /*1dad0*/  IMAD.HI.U32 R2, R49, R4, RZ ;  /* 0x0000000431027227 */ /* 0x000fe200078e00ff */
[----:B------:R-:W-:Y:S03]  /*1dae0*/  STL [R1+0x38c], R8 ;  /* 0x00038c0801007387 */ /* 0x000fe60000100800 */
[C---:B------:R-:W-:Y:S01]  /*1daf0*/  IMAD R5, R0.reuse, R6, R5 ;  /* 0x0000000600057224 */ /* 0x040fe200078e0205 */
[----:B------:R-:W-:Y:S01]  /*1db00*/  ISETP.GT.U32.AND P5, PT, R0, R39, PT ;  /* 0x000000270000720c */ /* 0x000fe20003fa4070 */
[----:B------:R-:W-:-:S04]  /*1db10*/  IMAD.MOV R2, RZ, RZ, -R2 ;  /* 0x000000ffff027224 */ /* 0x000fc800078e0a02 */
[----:B------:R-:W-:Y:S02]  /*1db20*/  IMAD R4, R0, R2, R4 ;  /* 0x0000000200047224 */ /* 0x000fe400078e0204 */
[----:B------:R-:W-:-:S03]  /*1db30*/  IMAD.HI.U32 R2, R49, R7, RZ ;  /* 0x0000000731027227 */ /* 0x000fc600078e00ff */
[C---:B------:R-:W-:Y:S01]  /*1db40*/  ISETP.GT.U32.AND P3, PT, R0.reuse, R4, PT ;  /* 0x000000040000720c */ /* 0x040fe20003f64070 */
[----:B------:R-:W-:Y:S02]  /*1db50*/  IMAD.MOV R2, RZ, RZ, -R2 ;  /* 0x000000ffff027224 */ /* 0x000fe400078e0a02 */
[----:B------:R-:W-:Y:S01]  /*1db60*/  @!P5 IMAD.IADD R39, R39, 0x1, -R0 ;  /* 0x000000012727d824 */ /* 0x000fe200078e0a00 */
[C---:B------:R-:W-:Y:S01]  /*1db70*/  ISETP.GT.U32.AND P5, PT, R0.reuse, R5, PT ;  /* 0x000000050000720c */ /* 0x040fe20003fa4070 */
[----:B------:R-:W-:Y:S02]  /*1db80*/  IMAD R7, R0, R2, R7 ;  /* 0x0000000200077224 */ /* 0x000fe400078e0207 */
[----:B------:R-:W-:-:S04]  /*1db90*/  IMAD.MOV.U32 R9, RZ, RZ, R39 ;  /* 0x000000ffff097224 */ /* 0x000fc800078e0027 */
[----:B------:R-:W-:Y:S01]  /*1dba0*/  @!P1 IMAD.MOV R9, RZ, RZ, -R9 ;  /* 0x000000ffff099224 */ /* 0x000fe200078e0a09 */
[----:B------:R-:W-:Y:S01]  /*1dbb0*/  ISETP.GT.U32.AND P1, PT, R0, R7, PT ;  /* 0x000000070000720c */ /* 0x000fe20003f24070 */
[----:B------:R-:W-:Y:S01]  /*1dbc0*/  @!P3 IMAD.IADD R4, R4, 0x1, -R0 ;  /* 0x000000010404b824 */ /* 0x000fe200078e0a00 */
[----:B------:R-:W-:-:S04]  /*1dbd0*/  ISETP.GE.AND P4, PT, R43, RZ, PT ;  /* 0x000000ff2b00720c */ /* 0x000fc80003f86270 */
[----:B------:R-:W-:Y:S01]  /*1dbe0*/  ISETP.GT.U32.AND P3, PT, R0, R4, PT ;  /* 0x000000040000720c */ /* 0x000fe20003f64070 */
[----:B------:R-:W-:-:S06]  /*1dbf0*/  @!P5 IMAD.IADD R5, R5, 0x1, -R0 ;  /* 0x000000010505d824 */ /* 0x000fcc00078e0a00 */
[----:B------:R-:W-:Y:S01]  /*1dc00*/  @!P1 IMAD.IADD R7, R7, 0x1, -R0 ;  /* 0x0000000107079824 */ /* 0x000fe200078e0a00 */
[----:B------:R-:W-:-:S05]  /*1dc10*/  ISETP.GT.U32.AND P1, PT, R0, R5, PT ;  /* 0x000000050000720c */ /* 0x000fca0003f24070 */
[----:B------:R-:W-:-:S08]  /*1dc20*/  @!P3 IMAD.IADD R4, R4, 0x1, -R0 ;  /* 0x000000010404b824 */ /* 0x000fd000078e0a00 */
[----:B------:R-:W-:Y:S01]  /*1dc30*/  @!P1 IMAD.IADD R5, R5, 0x1, -R0 ;  /* 0x0000000105059824 */ /* 0x000fe200078e0a00 */
[----:B----4-:R-:W-:Y:S02]  /*1dc40*/  ISETP.GE.AND P2, PT, R52, RZ, PT ;  /* 0x000000ff3400720c */ /* 0x010fe40003f46270 */
[----:B------:R-:W-:Y:S02]  /*1dc50*/  IABS R6, R52 ;  /* 0x0000003400067213 */ /* 0x000fe40000000000 */
[----:B------:R-:W4:Y:S01]  /*1dc60*/  LDL.LU R52, [R1+0x15e4] ;  /* 0x0015e40001347983 */ /* 0x000f220000300800 */
[----:B-----5:R-:W-:-:S03]  /*1dc70*/  IABS R2, R54 ;  /* 0x0000003600027213 */ /* 0x020fc60000000000 */
[----:B------:R0:W-:Y:S04]  /*1dc80*/  STL [R1+0x180], R9 ;  /* 0x0001800901007387 */ /* 0x0001e80000100800 */
[----:B------:R-:W5:Y:S04]  /*1dc90*/  LDL.LU R45, [R1+0x15e8] ;  /* 0x0015e800012d7983 */ /* 0x000f680000300800 */
[----:B------:R-:W5:Y:S01]  /*1dca0*/  LDL.LU R43, [R1+0x15ec] ;  /* 0x0015ec00012b7983 */ /* 0x000f620000300800 */
[----:B------:R-:W-:-:S04]  /*1dcb0*/  IMAD.HI.U32 R38, R49, R2, RZ ;  /* 0x0000000231267227 */ /* 0x000fc800078e00ff */
[----:B------:R-:W-:Y:S02]  /*1dcc0*/  IMAD.MOV R38, RZ, RZ, -R38 ;  /* 0x000000ffff267224 */ /* 0x000fe400078e0a26 */
[----:B0-----:R-:W-:Y:S02]  /*1dcd0*/  IMAD.MOV.U32 R9, RZ, RZ, R4 ;  /* 0x000000ffff097224 */ /* 0x001fe400078e0004 */
[----:B------:R-:W-:Y:S02]  /*1dce0*/  IMAD R2, R0, R38, R2 ;  /* 0x0000002600027224 */ /* 0x000fe400078e0202 */
[----:B------:R-:W-:-:S03]  /*1dcf0*/  @!P6 IMAD.MOV R9, RZ, RZ, -R9 ;  /* 0x000000ffff09e224 */ /* 0x000fc600078e0a09 */
[----:B------:R-:W-:Y:S02]  /*1dd00*/  ISETP.GT.U32.AND P1, PT, R0, R2, PT ;  /* 0x000000020000720c */ /* 0x000fe40003f24070 */
[----:B------:R0:W-:Y:S01]  /*1dd10*/  STL [R1+0x174], R9 ;  /* 0x0001740901007387 */ /* 0x0001e20000100800 */
[----:B------:R-:W-:-:S03]  /*1dd20*/  ISETP.GE.AND P3, PT, R54, RZ, PT ;  /* 0x000000ff3600720c */ /* 0x000fc60003f66270 */
[----:B------:R-:W5:Y:S01]  /*1dd30*/  LDL.LU R54, [R1+0x15f0] ;  /* 0x0015f00001367983 */ /* 0x000f620000300800 */
[----:B0-----:R-:W-:-:S04]  /*1dd40*/  IMAD.MOV.U32 R9, RZ, RZ, R5 ;  /* 0x000000ffff097224 */ /* 0x001fc800078e0005 */
[----:B------:R-:W-:Y:S02]  /*1dd50*/  @!P4 IMAD.MOV R9, RZ, RZ, -R9 ;  /* 0x000000ffff09c224 */ /* 0x000fe400078e0a09 */
[----:B------:R-:W-:-:S03]  /*1dd60*/  @!P1 IMAD.IADD R2, R2, 0x1, -R0 ;  /* 0x0000000102029824 */ /* 0x000fc600078e0a00 */
[----:B------:R-:W-:Y:S01]  /*1dd70*/  STL [R1+0x170], R9 ;  /* 0x0001700901007387 */ /* 0x000fe20000100800 */
[----:B--2---:R-:W-:Y:S02]  /*1dd80*/  IABS R41, R53 ;  /* 0x0000003500297213 */ /* 0x004fe40000000000 */
[----:B------:R-:W-:Y:S02]  /*1dd90*/  ISETP.GE.AND P1, PT, R53, RZ, PT ;  /* 0x000000ff3500720c */ /* 0x000fe40003f26270 */
[----:B------:R-:W2:Y:S01]  /*1dda0*/  LDL.LU R53, [R1+0x15f4] ;  /* 0x0015f40001357983 */ /* 0x000ea20000300800 */
[----:B------:R-:W-:-:S04]  /*1ddb0*/  IMAD.HI.U32 R8, R49, R6, RZ ;  /* 0x0000000631087227 */ /* 0x000fc800078e00ff */
[----:B------:R-:W-:-:S04]  /*1ddc0*/  IMAD.MOV R8, RZ, RZ, -R8 ;  /* 0x000000ffff087224 */ /* 0x000fc800078e0a08 */
[----:B------:R-:W-:-:S05]  /*1ddd0*/  IMAD R6, R0, R8, R6 ;  /* 0x0000000800067224 */ /* 0x000fca00078e0206 */
[----:B------:R-:W-:Y:S02]  /*1dde0*/  ISETP.GT.U32.AND P5, PT, R0, R6, PT ;  /* 0x000000060000720c */ /* 0x000fe40003fa4070 */
[----:B------:R-:W-:-:S05]  /*1ddf0*/  IABS R40, R46 ;  /* 0x0000002e00287213 */ /* 0x000fca0000000000 */
[----:B------:R-:W-:Y:S01]  /*1de00*/  IMAD.HI.U32 R8, R49, R40, RZ ;  /* 0x0000002831087227 */ /* 0x000fe200078e00ff */
[----:B------:R-:W-:-:S03]  /*1de10*/  IABS R39, R44 ;  /* 0x0000002c00277213 */ /* 0x000fc60000000000 */
[----:B------:R-:W-:Y:S02]  /*1de20*/  IMAD.MOV R8, RZ, RZ, -R8 ;  /* 0x000000ffff087224 */ /* 0x000fe400078e0a08 */
[----:B------:R-:W-:Y:S01]  /*1de30*/  @!P5 IMAD.IADD R6, R6, 0x1, -R0 ;  /* 0x000000010606d824 */ /* 0x000fe200078e0a00 */
[C---:B------:R-:W-:Y:S01]  /*1de40*/  ISETP.GT.U32.AND P5, PT, R0.reuse, R7, PT ;  /* 0x000000070000720c */ /* 0x040fe20003fa4070 */
[C---:B------:R-:W-:Y:S02]  /*1de50*/  IMAD R40, R0.reuse, R8, R40 ;  /* 0x0000000800287224 */ /* 0x040fe400078e0228 */
[----:B------:R-:W-:Y:S01]  /*1de60*/  IMAD.HI.U32 R8, R49, R39, RZ ;  /* 0x0000002731087227 */ /* 0x000fe200078e00ff */
[----:B------:R-:W-:-:S03]  /*1de70*/  ISETP.GT.U32.AND P6, PT, R0, R6, PT ;  /* 0x000000060000720c */ /* 0x000fc60003fc4070 */
[----:B------:R-:W-:-:S04]  /*1de80*/  IMAD.MOV R8, RZ, RZ, -R8 ;  /* 0x000000ffff087224 */ /* 0x000fc800078e0a08 */
[C---:B------:R-:W-:Y:S02]  /*1de90*/  IMAD R39, R0.reuse, R8, R39 ;  /* 0x0000000800277224 */ /* 0x040fe400078e0227 */
[----:B------:R-:W-:Y:S01]  /*1dea0*/  @!P5 IMAD.IADD R7, R7, 0x1, -R0 ;  /* 0x000000010707d824 */ /* 0x000fe200078e0a00 */
[----:B------:R-:W-:-:S03]  /*1deb0*/  ISETP.GT.U32.AND P5, PT, R0, R40, PT ;  /* 0x000000280000720c */ /* 0x000fc60003fa4070 */
[----:B------:R-:W-:Y:S01]  /*1dec0*/  @!P6 IMAD.IADD R6, R6, 0x1, -R0 ;  /* 0x000000010606e824 */ /* 0x000fe200078e0a00 */
[----:B------:R-:W-:Y:S01]  /*1ded0*/  ISETP.GT.U32.AND P6, PT, R0, R39, PT ;  /* 0x000000270000720c */ /* 0x000fe20003fc4070 */
[----:B------:R-:W-:Y:S01]  /*1dee0*/  @!P0 IMAD.MOV R7, RZ, RZ, -R7 ;  /* 0x000000ffff078224 */ /* 0x000fe200078e0a07 */
[----:B---3--:R-:W-:-:S05]  /*1def0*/  IABS R42, R55 ;  /* 0x00000037002a7213 */ /* 0x008fca0000000000 */
[----:B------:R-:W-:-:S04]  /*1df00*/  IMAD.MOV.U32 R4, RZ, RZ, R42 ;  /* 0x000000ffff047224 */ /* 0x000fc800078e002a */
[----:B------:R-:W-:Y:S01]  /*1df10*/  IMAD.HI.U32 R42, R49, R4, RZ ;  /* 0x00000004312a7227 */ /* 0x000fe200078e00ff */
[----:B------:R0:W-:Y:S03]  /*1df20*/  STL [R1+0x164], R7 ;  /* 0x0001640701007387 */ /* 0x0001e60000100800 */
[----:B------:R-:W-:Y:S02]  /*1df30*/  IMAD.MOV R42, RZ, RZ, -R42 ;  /* 0x000000ffff2a7224 */ /* 0x000fe400078e0a2a */
[----:B------:R-:W-:Y:S02]  /*1df40*/  @!P5 IMAD.IADD R40, R40, 0x1, -R0 ;  /* 0x000000012828d824 */ /* 0x000fe400078e0a00 */
[----:B------:R-:W-:Y:S02]  /*1df50*/  IMAD R4, R0, R42, R4 ;  /* 0x0000002a00047224 */ /* 0x000fe400078e0204 */
[----:B0-----:R-:W-:-:S02]  /*1df60*/  IMAD.MOV.U32 R7, RZ, RZ, R6 ;  /* 0x000000ffff077224 */ /* 0x001fc400078e0006 */
[----:B------:R-:W-:Y:S01]  /*1df70*/  @!P6 IMAD.IADD R39, R39, 0x1, -R0 ;  /* 0x000000012727e824 */ /* 0x000fe200078e0a00 */
[C---:B------:R-:W-:Y:S01]  /*1df80*/  ISETP.GT.U32.AND P6, PT, R0.reuse, R40, PT ;  /* 0x000000280000720c */ /* 0x040fe20003fc4070 */
[----:B------:R-:W-:Y:S01]  /*1df90*/  @!P2 IMAD.MOV R7, RZ, RZ, -R7 ;  /* 0x000000ffff07a224 */ /* 0x000fe200078e0a07 */
[----:B------:R-:W-:Y:S01]  /*1dfa0*/  ISETP.GT.U32.AND P2, PT, R0, R4, PT ;  /* 0x000000040000720c */ /* 0x000fe20003f44070 */
[----:B------:R-:W-:-:S04]  /*1dfb0*/  IMAD.HI.U32 R38, R49, R41, RZ ;  /* 0x0000002931267227 */ /* 0x000fc800078e00ff */
[----:B------:R-:W-:Y:S01]  /*1dfc0*/  IMAD.MOV R38, RZ, RZ, -R38 ;  /* 0x000000ffff267224 */ /* 0x000fe200078e0a26 */
[----:B------:R-:W-:Y:S03]  /*1dfd0*/  STL [R1+0x168], R7 ;  /* 0x0001680701007387 */ /* 0x000fe60000100800 */
[----:B------:R-:W-:Y:S02]  /*1dfe0*/  IMAD R41, R0, R38, R41 ;  /* 0x0000002600297224 */ /* 0x000fe400078e0229 */
[--C-:B------:R-:W-:Y:S01]  /*1dff0*/  @!P6 IMAD.IADD R40, R40, 0x1, -R0.reuse ;  /* 0x000000012828e824 */ /* 0x100fe200078e0a00 */
[----:B------:R-:W-:Y:S01]  /*1e000*/  ISETP.GE.AND P6, PT, R44, RZ, PT ;  /* 0x000000ff2c00720c */ /* 0x000fe20003fc6270 */
[----:B------:R-:W-:Y:S01]  /*1e010*/  @!P2 IMAD.IADD R4, R4, 0x1, -R0 ;  /* 0x000000010404a824 */ /* 0x000fe200078e0a00 */
[----:B------:R-:W-:Y:S01]  /*1e020*/  ISETP.GE.AND P2, PT, R55, RZ, PT ;  /* 0x000000ff3700720c */ /* 0x000fe20003f46270 */
[----:B------:R-:W3:Y:S01]  /*1e030*/  LDL.LU R44, [R1+0x15f8] ;  /* 0x0015f800012c7983 */ /* 0x000ee20000300800 */
[----:B------:R-:W-:-:S03]  /*1e040*/  ISETP.GT.U32.AND P4, PT, R0, R41, PT ;  /* 0x000000290000720c */ /* 0x000fc60003f84070 */
[----:B------:R-:W3:Y:S10]  /*1e050*/  LDL.LU R55, [R1+0x15fc] ;  /* 0x0015fc0001377983 */ /* 0x000ef40000300800 */
[----:B------:R-:W-:-:S05]  /*1e060*/  @!P4 IMAD.IADD R41, R41, 0x1, -R0 ;  /* 0x000000012929c824 */ /* 0x000fca00078e0a00 */
[C---:B------:R-:W-:Y:S02]  /*1e070*/  ISETP.GT.U32.AND P5, PT, R0.reuse, R41, PT ;  /* 0x000000290000720c */ /* 0x040fe40003fa4070 */
[----:B------:R-:W-:-:S11]  /*1e080*/  ISETP.GT.U32.AND P4, PT, R0, R2, PT ;  /* 0x000000020000720c */ /* 0x000fd60003f84070 */
[--C-:B------:R-:W-:Y:S02]  /*1e090*/  @!P5 IMAD.IADD R41, R41, 0x1, -R0.reuse ;  /* 0x000000012929d824 */ /* 0x100fe400078e0a00 */
[----:B------:R-:W-:Y:S01]  /*1e0a0*/  @!P4 IMAD.IADD R2, R2, 0x1, -R0 ;  /* 0x000000010202c824 */ /* 0x000fe200078e0a00 */
[----:B------:R-:W-:-:S03]  /*1e0b0*/  ISETP.GE.AND P4, PT, R46, RZ, PT ;  /* 0x000000ff2e00720c */ /* 0x000fc60003f86270 */
[----:B------:R-:W-:Y:S01]  /*1e0c0*/  IMAD.MOV.U32 R10, RZ, RZ, R2 ;  /* 0x000000ffff0a7224 */ /* 0x000fe200078e0002 */
[----:B------:R-:W-:-:S03]  /*1e0d0*/  ISETP.GT.U32.AND P0, PT, R0, R39, PT ;  /* 0x000000270000720c */ /* 0x000fc60003f04070 */
[----:B------:R-:W-:Y:S02]  /*1e0e0*/  @!P3 IMAD.MOV R10, RZ, RZ, -R10 ;  /* 0x000000ffff0ab224 */ /* 0x000fe400078e0a0a */
[----:B------:R-:W-:-:S04]  /*1e0f0*/  IMAD.MOV.U32 R9, RZ, RZ, R41 ;  /* 0x000000ffff097224 */ /* 0x000fc800078e0029 */
[----:B------:R-:W-:-:S04]  /*1e100*/  @!P1 IMAD.MOV R9, RZ, RZ, -R9 ;  /* 0x000000ffff099224 */ /* 0x000fc800078e0a09 */
[----:B------:R-:W-:Y:S01]  /*1e110*/  @!P0 IMAD.IADD R39, R39, 0x1, -R0 ;  /* 0x0000000127278824 */ /* 0x000fe200078e0a00 */
[----:B----4-:R-:W-:-:S05]  /*1e120*/  IABS R38, R52 ;  /* 0x0000003400267213 */ /* 0x010fca0000000000 */
[----:B------:R-:W-:-:S04]  /*1e130*/  IMAD.HI.U32 R5, R49, R38, RZ ;  /* 0x0000002631057227 */ /* 0x000fc800078e00ff */
[----:B------:R-:W-:-:S04]  /*1e140*/  IMAD.MOV R5, RZ, RZ, -R5 ;  /* 0x000000ffff057224 */ /* 0x000fc800078e0a05 */
[----:B------:R-:W-:-:S05]  /*1e150*/  IMAD R38, R0, R5, R38 ;  /* 0x0000000500267224 */ /* 0x000fca00078e0226 */
[----:B------:R-:W-:Y:S02]  /*1e160*/  ISETP.GT.U32.AND P5, PT, R0, R38, PT ;  /* 0x000000260000720c */ /* 0x000fe40003fa4070 */
[----:B-----5:R-:W-:-:S11]  /*1e170*/  IABS R6, R43 ;  /* 0x0000002b00067213 */ /* 0x020fd60000000000 */
[----:B------:R-:W-:Y:S01]  /*1e180*/  @!P5 IMAD.IADD R38, R38, 0x1, -R0 ;  /* 0x000000012626d824 */ /* 0x000fe200078e0a00 */
[----:B------:R-:W-:Y:S02]  /*1e190*/  ISETP.GE.AND P5, PT, R52, RZ, PT ;  /* 0x000000ff3400720c */ /* 0x000fe40003fa6270 */
[----:B------:R-:W4:Y:S01]  /*1e1a0*/  LDL.LU R52, [R1+0x1600] ;  /* 0x0016000001347983 */ /* 0x000f220000300800 */
[----:B------:R-:W-:-:S04]  /*1e1b0*/  IMAD.HI.U32 R42, R49, R6, RZ ;  /* 0x00000006312a7227 */ /* 0x000fc800078e00ff */
[----:B------:R-:W-:Y:S01]  /*1e1c0*/  IMAD.MOV R42, RZ, RZ, -R42 ;  /* 0x000000ffff2a7224 */ /* 0x000fe200078e0a2a */
[----:B------:R0:W-:Y:S03]  /*1e1d0*/  STL [R1+0x13c], R10 ;  /* 0x00013c0a01007387 */ /* 0x0001e60000100800 */
[----:B------:R-:W-:Y:S01]  /*1e1e0*/  IMAD R6, R0, R42, R6 ;  /* 0x0000002a00067224 */ /* 0x000fe200078e0206 */
[----:B------:R-:W-:Y:S01]  /*1e1f0*/  IABS R8, R45 ;  /* 0x0000002d00087213 */ /* 0x000fe20000000000 */
[----:B0-----:R-:W-:-:S04]  /*1e200*/  IMAD.MOV.U32 R10, RZ, RZ, R40 ;  /* 0x000000ffff0a7224 */ /* 0x001fc800078e0028 */
[----:B------:R-:W-:Y:S01]  /*1e210*/  @!P4 IMAD.MOV R10, RZ, RZ, -R10 ;  /* 0x000000ffff0ac224 */ /* 0x000fe200078e0a0a */
[----:B------:R-:W-:Y:S01]  /*1e220*/  ISETP.GT.U32.AND P4, PT, R0, R6, PT ;  /* 0x000000060000720c */ /* 0x000fe20003f84070 */
[----:B------:R0:W-:Y:S01]  /*1e230*/  STL [R1+0x148], R9 ;  /* 0x0001480901007387 */ /* 0x0001e20000100800 */
[----:B------:R-:W-:-:S04]  /*1e240*/  IMAD.HI.U32 R5, R49, R8, RZ ;  /* 0x0000000831057227 */ /* 0x000fc800078e00ff */
[----:B------:R-:W-:Y:S02]  /*1e250*/  IMAD.MOV R5, RZ, RZ, -R5 ;  /* 0x000000ffff057224 */ /* 0x000fe400078e0a05 */
[----:B0-----:R-:W-:-:S04]  /*1e260*/  IMAD.MOV.U32 R9, RZ, RZ, R39 ;  /* 0x000000ffff097224 */ /* 0x001fc800078e0027 */
[----:B------:R-:W-:Y:S01]  /*1e270*/  @!P6 IMAD.MOV R9, RZ, RZ, -R9 ;  /* 0x000000ffff09e224 */ /* 0x000fe200078e0a09 */
[----:B------:R-:W-:Y:S01]  /*1e280*/  STL [R1+0x154], R10 ;  /* 0x0001540a01007387 */ /* 0x000fe20000100800 */
[----:B------:R-:W-:Y:S01]  /*1e290*/  IMAD R8, R0, R5, R8 ;  /* 0x0000000500087224 */ /* 0x000fe200078e0208 */
[----:B--2---:R-:W-:Y:S01]  /*1e2a0*/  IABS R5, R53 ;  /* 0x0000003500057213 */ /* 0x004fe20000000000 */
[----:B------:R-:W-:Y:S01]  /*1e2b0*/  @!P4 IMAD.IADD R6, R6, 0x1, -R0 ;  /* 0x000000010606c824 */ /* 0x000fe200078e0a00 */
[----:B------:R0:W-:Y:S01]  /*1e2c0*/  STL [R1+0x160], R9 ;  /* 0x0001600901007387 */ /* 0x0001e20000100800 */
[----:B------:R-:W-:-:S03]  /*1e2d0*/  ISETP.GE.AND P4, PT, R53, RZ, PT ;  /* 0x000000ff3500720c */ /* 0x000fc60003f86270 */
[----:B------:R-:W2:Y:S01]  /*1e2e0*/  LDL.LU R53, [R1+0x1604] ;  /* 0x0016040001357983 */ /* 0x000ea20000300800 */
[----:B------:R-:W-:-:S13]  /*1e2f0*/  ISETP.GT.U32.AND P0, PT, R0, R8, PT ;  /* 0x000000080000720c */ /* 0x000fda0003f04070 */
[----:B------:R-:W-:Y:S01]  /*1e300*/  @!P0 IMAD.IADD R8, R8, 0x1, -R0 ;  /* 0x0000000108088824 */ /* 0x000fe200078e0a00 */
[----:B------:R-:W-:-:S04]  /*1e310*/  ISETP.GT.U32.AND P0, PT, R0, R4, PT ;  /* 0x000000040000720c */ /* 0x000fc80003f04070 */
[C---:B------:R-:W-:Y:S02]  /*1e320*/  ISETP.GT.U32.AND P3, PT, R0.reuse, R8, PT ;  /* 0x000000080000720c */ /* 0x040fe40003f64070 */
[----:B------:R-:W-:Y:S02]  /*1e330*/  IABS R7, R54 ;  /* 0x0000003600077213 */ /* 0x000fe40000000000 */
[----:B------:R-:W-:-:S05]  /*1e340*/  ISETP.GT.U32.AND P1, PT, R0, R38, PT ;  /* 0x000000260000720c */ /* 0x000fca0003f24070 */
[--C-:B------:R-:W-:Y:S01]  /*1e350*/  @!P0 IMAD.IADD R4, R4, 0x1, -R0.reuse ;  /* 0x0000000104048824 */ /* 0x100fe200078e0a00 */
[----:B------:R-:W-:Y:S02]  /*1e360*/  ISETP.GE.AND P0, PT, R43, RZ, PT ;  /* 0x000000ff2b00720c */ /* 0x000fe40003f06270 */
[----:B------:R-:W5:Y:S01]  /*1e370*/  LDL.LU R43, [R1+0x1608] ;  /* 0x00160800012b7983 */ /* 0x000f620000300800 */
[----:B------:R-:W-:Y:S01]  /*1e380*/  @!P3 IMAD.IADD R8, R8, 0x1, -R0 ;  /* 0x000000010808b824 */ /* 0x000fe200078e0a00 */
[----:B------:R-:W-:Y:S01]  /*1e390*/  ISETP.GE.AND P3, PT, R54, RZ, PT ;  /* 0x000000ff3600720c */ /* 0x000fe20003f66270 */
[----:B------:R-:W-:Y:S01]  /*1e3a0*/  IMAD.HI.U32 R2, R49, R7, RZ ;  /* 0x0000000731027227 */ /* 0x000fe200078e00ff */
[----:B0-----:R-:W5:Y:S04]  /*1e3b0*/  LDL.LU R9, [R1+0x1738] ;  /* 0x0017380001097983 */ /* 0x001f680000300800 */
[----:B------:R-:W5:Y:S01]  /*1e3c0*/  LDL.LU R54, [R1+0x160c] ;  /* 0x00160c0001367983 */ /* 0x000f620000300800 */
[----:B------:R-:W-:-:S04]  /*1e3d0*/  IMAD.MOV R2, RZ, RZ, -R2 ;  /* 0x000000ffff027224 */ /* 0x000fc800078e0a02 */
[----:B------:R-:W-:Y:S02]  /*1e3e0*/  IMAD R7, R0, R2, R7 ;  /* 0x0000000200077224 */ /* 0x000fe400078e0207 */
[----:B------:R-:W-:-:S03]  /*1e3f0*/  @!P1 IMAD.IADD R38, R38, 0x1, -R0 ;  /* 0x0000000126269824 */ /* 0x000fc600078e0a00 */
[----:B------:R-:W-:Y:S01]  /*1e400*/  ISETP.GT.U32.AND P1, PT, R0, R7, PT ;  /* 0x000000070000720c */ /* 0x000fe20003f24070 */
[----:B------:R-:W-:Y:S01]  /*1e410*/  IMAD.MOV.U32 R11, RZ, RZ, R4 ;  /* 0x000000ffff0b7224 */ /* 0x000fe200078e0004 */
[----:B------:R-:W-:Y:S01]  /*1e420*/  ISETP.GE.AND P6, PT, R45, RZ, PT ;  /* 0x000000ff2d00720c */ /* 0x000fe20003fc6270 */
[----:B------:R-:W-:Y:S02]  /*1e430*/  IMAD.MOV.U32 R10, RZ, RZ, R38 ;  /* 0x000000ffff0a7224 */ /* 0x000fe400078e0026 */
[----:B------:R-:W-:Y:S02]  /*1e440*/  @!P2 IMAD.MOV R11, RZ, RZ, -R11 ;  /* 0x000000ffff0ba224 */ /* 0x000fe400078e0a0b */
[----:B------:R-:W-:-:S06]  /*1e450*/  @!P5 IMAD.MOV R10, RZ, RZ, -R10 ;  /* 0x000000ffff0ad224 */ /* 0x000fcc00078e0a0a */
[----:B------:R-:W-:Y:S01]  /*1e460*/  @!P1 IMAD.IADD R7, R7, 0x1, -R0 ;  /* 0x0000000107079824 */ /* 0x000fe200078e0a00 */
[----:B------:R-:W-:Y:S04]  /*1e470*/  STL [R1+0x15c], R11 ;  /* 0x00015c0b01007387 */ /* 0x000fe80000100800 */
[----:B------:R-:W-:Y:S01]  /*1e480*/  ISETP.GT.U32.AND P5, PT, R0, R7, PT ;  /* 0x000000070000720c */ /* 0x000fe20003fa4070 */
[----:B------:R0:W-:Y:S02]  /*1e490*/  STL [R1+0x158], R10 ;  /* 0x0001580a01007387 */ /* 0x0001e40000100800 */
[----:B0-----:R-:W-:-:S04]  /*1e4a0*/  IMAD.MOV.U32 R10, RZ, RZ, R8 ;  /* 0x000000ffff0a7224 */ /* 0x001fc800078e0008 */
[----:B------:R-:W-:-:S06]  /*1e4b0*/  @!P6 IMAD.MOV R10, RZ, RZ, -R10 ;  /* 0x000000ffff0ae224 */ /* 0x000fcc00078e0a0a */
[----:B------:R-:W-:Y:S01]  /*1e4c0*/  @!P5 IMAD.IADD R7, R7, 0x1, -R0 ;  /* 0x000000010707d824 */ /* 0x000fe200078e0a00 */
[----:B------:R-:W-:Y:S01]  /*1e4d0*/  STL [R1+0x150], R10 ;  /* 0x0001500a01007387 */ /* 0x000fe20000100800 */
[----:B---3--:R-:W-:Y:S02]  /*1e4e0*/  IABS R42, R55 ;  /* 0x00000037002a7213 */ /* 0x008fe40000000000 */
[----:B------:R-:W-:Y:S02]  /*1e4f0*/  ISETP.GE.AND P5, PT, R55, RZ, PT ;  /* 0x000000ff3700720c */ /* 0x000fe40003fa6270 */
[----:B------:R-:W3:Y:S01]  /*1e500*/  LDL.LU R55, [R1+0x1610] ;  /* 0x0016100001377983 */ /* 0x000ee20000300800 */
[----:B------:R-:W-:Y:S01]  /*1e510*/  IMAD.HI.U32 R39, R49, R5, RZ ;  /* 0x0000000531277227 */ /* 0x000fe200078e00ff */
[----:B------:R-:W-:-:S03]  /*1e520*/  ISETP.GT.U32.AND P1, PT, R0, R6, PT ;  /* 0x000000060000720c */ /* 0x000fc60003f24070 */
[----:B------:R-:W-:Y:S01]  /*1e530*/  IMAD.MOV R39, RZ, RZ, -R39 ;  /* 0x000000ffff277224 */ /* 0x000fe200078e0a27 */
[----:B------:R-:W-:-:S03]  /*1e540*/  IABS R2, R44 ;  /* 0x0000002c00027213 */ /* 0x000fc60000000000 */
[----:B------:R-:W-:Y:S02]  /*1e550*/  IMAD R5, R0, R39, R5 ;  /* 0x0000002700057224 */ /* 0x000fe400078e0205 */
[----:B------:R-:W-:-:S03]  /*1e560*/  IMAD.HI.U32 R4, R49, R2, RZ ;  /* 0x0000000231047227 */ /* 0x000fc600078e00ff */
[----:B------:R-:W-:Y:S01]  /*1e570*/  ISETP.GT.U32.AND P2, PT, R0, R5, PT ;  /* 0x000000050000720c */ /* 0x000fe20003f44070 */
[----:B------:R-:W-:Y:S02]  /*1e580*/  @!P1 IMAD.IADD R6, R6, 0x1, -R0 ;  /* 0x0000000106069824 */ /* 0x000fe400078e0a00 */
[----:B------:R-:W-:Y:S02]  /*1e590*/  IMAD.MOV R4, RZ, RZ, -R4 ;  /* 0x000000ffff047224 */ /* 0x000fe400078e0a04 */
[----:B------:R-:W-:Y:S02]  /*1e5a0*/  @!P0 IMAD.MOV R6, RZ, RZ, -R6 ;  /* 0x000000ffff068224 */ /* 0x000fe400078e0a06 */
[----:B------:R-:W-:-:S03]  /*1e5b0*/  IMAD R2, R0, R4, R2 ;  /* 0x0000000400027224 */ /* 0x000fc600078e0202 */
[----:B------:R-:W-:Y:S03]  /*1e5c0*/  STL [R1+0x2e0], R6 ;  /* 0x0002e00601007387 */ /* 0x000fe60000100800 */
[----:B------:R-:W-:Y:S01]  /*1e5d0*/  @!P2 IMAD.IADD R5, R5, 0x1, -R0 ;  /* 0x000000010505a824 */ /* 0x000fe200078e0a00 */
[----:B------:R-:W-:-:S13]  /*1e5e0*/  ISETP.GT.U32.AND P1, PT, R0, R2, PT ;  /* 0x000000020000720c */ /* 0x000fda0003f24070 */
[----:B------:R-:W-:-:S05]  /*1e5f0*/  @!P1 IMAD.IADD R2, R2, 0x1, -R0 ;  /* 0x0000000102029824 */ /* 0x000fca00078e0a00 */
[----:B------:R-:W-:Y:S01]  /*1e600*/  ISETP.GT.U32.AND P0, PT, R0, R2, PT ;  /* 0x000000020000720c */ /* 0x000fe20003f04070 */
[----:B------:R-:W-:-:S12]  /*1e610*/  @!P3 IMAD.MOV R7, RZ, RZ, -R7 ;  /* 0x000000ffff07b224 */ /* 0x000fd800078e0a07 */
[----:B------:R-:W-:Y:S01]  /*1e620*/  @!P0 IMAD.IADD R2, R2, 0x1, -R0 ;  /* 0x0000000102028824 */ /* 0x000fe200078e0a00 */
[----:B----4-:R-:W-:Y:S02]  /*1e630*/  IABS R41, R52 ;  /* 0x0000003400297213 */ /* 0x010fe40000000000 */
[----:B------:R-:W-:Y:S02]  /*1e640*/  ISETP.GE.AND P2, PT, R52, RZ, PT ;  /* 0x000000ff3400720c */ /* 0x000fe40003f46270 */
[----:B------:R-:W4:Y:S04]  /*1e650*/  LDL.LU R52, [R1+0x1614] ;  /* 0x0016140001347983 */ /* 0x000f280000300800 */
[----:B------:R-:W-:Y:S01]  /*1e660*/  STL [R1+0x14c], R7 ;  /* 0x00014c0701007387 */ /* 0x000fe20000100800 */
[----:B--2---:R-:W-:-:S02]  /*1e670*/  IABS R40, R53 ;  /* 0x0000003500287213 */ /* 0x004fc40000000000 */
[----:B------:R-:W-:Y:S02]  /*1e680*/  ISETP.GE.AND P0, PT, R53, RZ, PT ;  /* 0x000000ff3500720c */ /* 0x000fe40003f06270 */
[----:B------:R-:W2:Y:S01]  /*1e690*/  LDL.LU R53, [R1+0x1618] ;  /* 0x0016180001357983 */ /* 0x000ea20000300800 */
[----:B------:R-:W-:Y:S01]  /*1e6a0*/  ISETP.GT.U32.AND P1, PT, R0, R5, PT ;  /* 0x000000050000720c */ /* 0x000fe20003f24070 */
[----:B------:R-:W-:Y:S01]  /*1e6b0*/  IMAD.HI.U32 R8, R49, R42, RZ ;  /* 0x0000002a31087227 */ /* 0x000fe200078e00ff */
[----:B------:R-:W-:-:S03]  /*1e6c0*/  ISETP.GE.AND P6, PT, R44, RZ, PT ;  /* 0x000000ff2c00720c */ /* 0x000fc60003fc6270 */
[----:B------:R-:W-:-:S08]  /*1e6d0*/  IMAD.MOV R8, RZ, RZ, -R8 ;  /* 0x000000ffff087224 */ /* 0x000fd000078e0a08 */
[----:B------:R-:W-:-:S04]  /*1e6e0*/  @!P1 IMAD.IADD R5, R5, 0x1, -R0 ;  /* 0x0000000105059824 */ /* 0x000fc800078e0a00 */
[----:B------:R-:W-:Y:S02]  /*1e6f0*/  @!P4 IMAD.MOV R5, RZ, RZ, -R5 ;  /* 0x000000ffff05c224 */ /* 0x000fe400078e0a05 */
[----:B------:R-:W-:-:S03]  /*1e700*/  IMAD R42, R0, R8, R42 ;  /* 0x00000008002a7224 */ /* 0x000fc600078e022a */
[----:B------:R0:W-:Y:S04]  /*1e710*/  STL [R1+0x144], R5 ;  /* 0x0001440501007387 */ /* 0x0001e80000100800 */
[----:B------:R-:W2:Y:S01]  /*1e720*/  LDL.LU R47, [R1+0x161c] ;  /* 0x00161c00012f7983 */ /* 0x000ea20000300800 */
[----:B------:R-:W-:-:S03]  /*1e730*/  ISETP.GT.U32.AND P3, PT, R0, R42, PT ;  /* 0x0000002a0000720c */ /* 0x000fc60003f64070 */
[----:B------:R-:W2:Y:S01]  /*1e740*/  LDL.LU R45, [R1+0x1620] ;  /* 0x00162000012d7983 */ /* 0x000ea20000300800 */
[----:B0-----:R-:W-:-:S04]  /*1e750*/  IMAD.MOV.U32 R5, RZ, RZ, R2 ;  /* 0x000000ffff057224 */ /* 0x001fc800078e0002 */
[----:B------:R-:W-:-:S05]  /*1e760*/  @!P6 IMAD.MOV R5, RZ, RZ, -R5 ;  /* 0x000000ffff05e224 */ /* 0x000fca00078e0a05 */
[----:B------:R-:W-:Y:S04]  /*1e770*/  STL [R1+0x140], R5 ;  /* 0x0001400501007387 */ /* 0x000fe80000100800 */
[----:B------:R-:W2:Y:S01]  /*1e780*/  LDL.LU R44, [R1+0x1624] ;  /* 0x00162400012c7983 */ /* 0x000ea20000300800 */
[----:B------:R-:W-:Y:S02]  /*1e790*/  @!P3 IMAD.IADD R42, R42, 0x1, -R0 ;  /* 0x000000012a2ab824 */ /* 0x000fe400078e0a00 */
[----:B------:R-:W-:-:S03]  /*1e7a0*/  IMAD.HI.U32 R38, R49, R40, RZ ;  /* 0x0000002831267227 */ /* 0x000fc600078e00ff */
[----:B------:R-:W-:Y:S01]  /*1e7b0*/  ISETP.GT.U32.AND P3, PT, R0, R42, PT ;  /* 0x0000002a0000720c */ /* 0x000fe20003f64070 */
[----:B------:R-:W-:-:S04]  /*1e7c0*/  IMAD.MOV R38, RZ, RZ, -R38 ;  /* 0x000000ffff267224 */ /* 0x000fc800078e0a26 */
[----:B------:R-:W-:Y:S02]  /*1e7d0*/  IMAD R40, R0, R38, R40 ;  /* 0x0000002600287224 */ /* 0x000fe400078e0228 */
[----:B------:R-:W-:-:S03]  /*1e7e0*/  IMAD.HI.U32 R4, R49, R41, RZ ;  /* 0x0000002931047227 */ /* 0x000fc600078e00ff */
[----:B------:R-:W-:-:S03]  /*1e7f0*/  ISETP.GT.U32.AND P6, PT, R0, R40, PT ;  /* 0x000000280000720c */ /* 0x000fc60003fc4070 */
[----:B------:R-:W-:Y:S02]  /*1e800*/  @!P3 IMAD.IADD R42, R42, 0x1, -R0 ;  /* 0x000000012a2ab824 */ /* 0x000fe400078e0a00 */
[----:B------:R-:W-:Y:S02]  /*1e810*/  IMAD.MOV R4, RZ, RZ, -R4 ;  /* 0x000000ffff047224 */ /* 0x000fe400078e0a04 */
[----:B------:R-:W-:Y:S02]  /*1e820*/  IMAD.MOV.U32 R11, RZ, RZ, R42 ;  /* 0x000000ffff0b7224 */ /* 0x000fe400078e002a */
[----:B------:R-:W-:Y:S02]  /*1e830*/  IMAD R41, R0, R4, R41 ;  /* 0x0000000400297224 */ /* 0x000fe400078e0229 */
[----:B------:R-:W-:Y:S01]  /*1e840*/  @!P5 IMAD.MOV R11, RZ, RZ, -R11 ;  /* 0x000000ffff0bd224 */ /* 0x000fe200078e0a0b */
[----:B-----5:R-:W-:Y:S01]  /*1e850*/  IABS R6, R54 ;  /* 0x0000003600067213 */ /* 0x020fe20000000000 */
[----:B------:R-:W-:Y:S01]  /*1e860*/  @!P6 IMAD.IADD R40, R40, 0x1, -R0 ;  /* 0x000000012828e824 */ /* 0x000fe200078e0a00 */
[----:B------:R-:W-:-:S02]  /*1e870*/  ISETP.GE.AND P6, PT, R54, RZ, PT ;  /* 0x000000ff3600720c */ /* 0x000fc40003fc6270 */
[----:B------:R-:W-:Y:S01]  /*1e880*/  STL [R1+0x124], R11 ;  /* 0x0001240b01007387 */ /* 0x000fe20000100800 */
[----:B------:R-:W-:-:S03]  /*1e890*/  ISETP.GT.U32.AND P1, PT, R0, R41, PT ;  /* 0x000000290000720c */ /* 0x000fc60003f24070 */
[----:B------:R-:W5:Y:S10]  /*1e8a0*/  LDL.LU R54, [R1+0x1628] ;  /* 0x0016280001367983 */ /* 0x000f740000300800 */
[----:B------:R-:W-:-:S05]  /*1e8b0*/  @!P1 IMAD.IADD R41, R41, 0x1, -R0 ;  /* 0x0000000129299824 */ /* 0x000fca00078e0a00 */
[----:B------:R-:W-:Y:S02]  /*1e8c0*/  ISETP.GT.U32.AND P4, PT, R0, R41, PT ;  /* 0x000000290000720c */ /* 0x000fe40003f84070 */
[----:B------:R-:W-:Y:S02]  /*1e8d0*/  IABS R4, R9 ;  /* 0x0000000900047213 */ /* 0x000fe40000000000 */
[----:B------:R-:W-:-:S03]  /*1e8e0*/  IABS R39, R43 ;  /* 0x0000002b00277213 */ /* 0x000fc60000000000 */
[----:B------:R-:W-:-:S06]  /*1e8f0*/  IMAD.HI.U32 R8, R49, R4, RZ ;  /* 0x0000000431087227 */ /* 0x000fcc00078e00ff */
[----:B------:R-:W-:-:S04]  /*1e900*/  @!P4 IMAD.IADD R41, R41, 0x1, -R0 ;  /* 0x000000012929c824 */ /* 0x000fc800078e0a00 */
[----:B------:R-:W-:Y:S02]  /*1e910*/  IMAD.MOV.U32 R10, RZ, RZ, R41 ;  /* 0x000000ffff0a7224 */ /* 0x000fe400078e0029 */
[----:B------:R-:W-:Y:S02]  /*1e920*/  IMAD.MOV R8, RZ, RZ, -R8 ;  /* 0x000000ffff087224 */ /* 0x000fe400078e0a08 */
[----:B------:R-:W-:Y:S02]  /*1e930*/  @!P2 IMAD.MOV R10, RZ, RZ, -R10 ;  /* 0x000000ffff0aa224 */ /* 0x000fe400078e0a0a */
[----:B------:R-:W-:Y:S01]  /*1e940*/  IMAD.HI.U32 R7, R49, R39, RZ ;  /* 0x0000002731077227 */ /* 0x000fe200078e00ff */
[----:B---3--:R-:W-:Y:S02]  /*1e950*/  IABS R2, R55 ;  /* 0x0000003700027213 */ /* 0x008fe40000000000 */
[----:B------:R-:W-:Y:S01]  /*1e960*/  ISETP.GE.AND P5, PT, R55, RZ, PT ;  /* 0x000000ff3700720c */ /* 0x000fe20003fa6270 */
[----:B------:R-:W-:Y:S01]  /*1e970*/  IMAD R4, R0, R8, R4 ;  /* 0x0000000800047224 */ /* 0x000fe200078e0204 */
[----:B------:R0:W-:Y:S01]  /*1e980*/  STL [R1+0x138], R10 ;  /* 0x0001380a01007387 */ /* 0x0001e20000100800 */
[----:B------:R-:W-:-:S03]  /*1e990*/  IMAD.MOV R7, RZ, RZ, -R7 ;  /* 0x000000ffff077224 */ /* 0x000fc600078e0a07 */
[----:B------:R-:W3:Y:S01]  /*1e9a0*/  LDL.LU R55, [R1+0x162c] ;  /* 0x00162c0001377983 */ /* 0x000ee20000300800 */
[----:B------:R-:W-:Y:S01]  /*1e9b0*/  ISETP.GT.U32.AND P1, PT, R0, R4, PT ;  /* 0x000000040000720c */ /* 0x000fe20003f24070 */
[----:B------:R-:W-:-:S04]  /*1e9c0*/  IMAD.HI.U32 R8, R49, R6, RZ ;  /* 0x0000000631087227 */ /* 0x000fc800078e00ff */
[----:B------:R-:W-:Y:S02]  /*1e9d0*/  IMAD R39, R0, R7, R39 ;  /* 0x0000000700277224 */ /* 0x000fe400078e0227 */
[----:B------:R-:W-:-:S03]  /*1e9e0*/  IMAD.MOV R8, RZ, RZ, -R8 ;  /* 0x000000ffff087224 */ /* 0x000fc600078e0a08 */
[C---:B------:R-:W-:Y:S01]  /*1e9f0*/  ISETP.GT.U32.AND P3, PT, R0.reuse, R39, PT ;  /* 0x000000270000720c */ /* 0x040fe20003f64070 */
[----:B------:R-:W-:Y:S02]  /*1ea00*/  IMAD R6, R0, R8, R6 ;  /* 0x0000000800067224 */ /* 0x000fe400078e0206 */
[----:B------:R-:W-:-:S03]  /*1ea10*/  @!P1 IMAD.IADD R4, R4, 0x1, -R0 ;  /* 0x0000000104049824 */ /* 0x000fc600078e0a00 */
[----:B------:R-:W-:-:S07]  /*1ea20*/  ISETP.GT.U32.AND P1, PT, R0, R6, PT ;  /* 0x000000060000720c */ /* 0x000fce0003f24070 */
[----:B------:R-:W-:Y:S01]  /*1ea30*/  @!P3 IMAD.IADD R39, R39, 0x1, -R0 ;  /* 0x000000012727b824 */ /* 0x000fe200078e0a00 */
[----:B------:R-:W-:-:S05]  /*1ea40*/  ISETP.GT.U32.AND P3, PT, R0, R40, PT ;  /* 0x000000280000720c */ /* 0x000fca0003f64070 */
[----:B------:R-:W-:-:S05]  /*1ea50*/  @!P1 IMAD.IADD R6, R6, 0x1, -R0 ;  /* 0x0000000106069824 */ /* 0x000fca00078e0a00 */
[----:B------:R-:W-:-:S03]  /*1ea60*/  ISETP.GT.U32.AND P2, PT, R0, R6, PT ;  /* 0x000000060000720c */ /* 0x000fc60003f44070 */
[----:B------:R-:W-:-:S04]  /*1ea70*/  @!P3 IMAD.IADD R40, R40, 0x1, -R0 ;  /* 0x000000012828b824 */ /* 0x000fc800078e0a00 */
[----:B0-----:R-:W-:-:S04]  /*1ea80*/  IMAD.MOV.U32 R10, RZ, RZ, R40 ;  /* 0x000000ffff0a7224 */ /* 0x001fc800078e0028 */
[----:B------:R-:W-:Y:S02]  /*1ea90*/  @!P0 IMAD.MOV R10, RZ, RZ, -R10 ;  /* 0x000000ffff0a8224 */ /* 0x000fe400078e0a0a */
[----:B------:R-:W-:-:S03]  /*1eaa0*/  @!P2 IMAD.IADD R6, R6, 0x1, -R0 ;  /* 0x000000010606a824 */ /* 0x000fc600078e0a00 */
[----:B------:R0:W-:Y:S01]  /*1eab0*/  STL [R1+0x130], R10 ;  /* 0x0001300a01007387 */ /* 0x0001e20000100800 */
[----:B----4-:R-:W-:Y:S02]  /*1eac0*/  IABS R7, R52 ;  /* 0x0000003400077213 */ /* 0x010fe40000000000 */
[----:B------:R-:W-:Y:S02]  /*1ead0*/  ISETP.GE.AND P2, PT, R52, RZ, PT ;  /* 0x000000ff3400720c */ /* 0x000fe40003f46270 */
[----:B------:R-:W4:Y:S01]  /*1eae0*/  LDL.LU R52, [R1+0x1630] ;  /* 0x0016300001347983 */ /* 0x000f220000300800 */
[----:B--2---:R-:W-:Y:S02]  /*1eaf0*/  IABS R5, R53 ;  /* 0x0000003500057213 */ /* 0x004fe40000000000 */
[----:B------:R-:W-:Y:S02]  /*1eb00*/  ISETP.GE.AND P0, PT, R53, RZ, PT ;  /* 0x000000ff3500720c */ /* 0x000fe40003f06270 */
[----:B------:R-:W2:Y:S01]  /*1eb10*/  LDL.LU R53, [R1+0x1634] ;  /* 0x0016340001357983 */ /* 0x000ea20000300800 */
[----:B------:R-:W-:Y:S01]  /*1eb20*/  IMAD.HI.U32 R38, R49, R2, RZ ;  /* 0x0000000231267227 */ /* 0x000fe200078e00ff */
[----:B------:R-:W-:-:S02]  /*1eb30*/  ISETP.GT.U32.AND P1, PT, R0, R39, PT ;  /* 0x000000270000720c */ /* 0x000fc40003f24070 */
[----:B------:R-:W-:Y:S01]  /*1eb40*/  ISETP.GE.AND P4, PT, R43, RZ, PT ;  /* 0x000000ff2b00720c */ /* 0x000fe20003f86270 */
[----:B------:R-:W-:Y:S01]  /*1eb50*/  IMAD.HI.U32 R8, R49, R7, RZ ;  /* 0x0000000731087227 */ /* 0x000fe200078e00ff */
[----:B------:R-:W2:Y:S03]  /*1eb60*/  LDL.LU R46, [R1+0x1638] ;  /* 0x00163800012e7983 */ /* 0x000ea60000300800 */
[----:B------:R-:W-:Y:S02]  /*1eb70*/  IMAD.MOV R38, RZ, RZ, -R38 ;  /* 0x000000ffff267224 */ /* 0x000fe400078e0a26 */
[----:B------:R-:W-:Y:S02]  /*1eb80*/  IMAD.MOV R8, RZ, RZ, -R8 ;  /* 0x000000ffff087224 */ /* 0x000fe400078e0a08 */
[C---:B------:R-:W-:Y:S02]  /*1eb90*/  IMAD R2, R0.reuse, R38, R2 ;  /* 0x0000002600027224 */ /* 0x040fe400078e0202 */
[----:B------:R-:W-:-:S03]  /*1eba0*/  IMAD R7, R0, R8, R7 ;  /* 0x0000000800077224 */ /* 0x000fc600078e0207 */
[C---:B------:R-:W-:Y:S01]  /*1ebb0*/  ISETP.GT.U32.AND P3, PT, R0.reuse, R2, PT ;  /* 0x000000020000720c */ /* 0x040fe20003f64070 */
[----:B------:R-:W-:Y:S01]  /*1ebc0*/  @!P1 IMAD.IADD R39, R39, 0x1, -R0 ;  /* 0x0000000127279824 */ /* 0x000fe200078e0a00 */
[----:B------:R-:W-:Y:S01]  /*1ebd0*/  ISETP.GT.U32.AND P1, PT, R0, R7, PT ;  /* 0x000000070000720c */ /* 0x000fe20003f24070 */
[----:B------:R-:W-:-:S04]  /*1ebe0*/  IMAD.HI.U32 R8, R49, R5, RZ ;  /* 0x0000000531087227 */ /* 0x000fc800078e00ff */
[----:B------:R-:W-:Y:S01]  /*1ebf0*/  IMAD.MOV R8, RZ, RZ, -R8 ;  /* 0x000000ffff087224 */ /* 0x000fe200078e0a08 */
[----:B------:R-:W-:-:S05]  /*1ec00*/  IABS R38, R47 ;  /* 0x0000002f00267213 */ /* 0x000fca0000000000 */
[--C-:B------:R-:W-:Y:S02]  /*1ec10*/  @!P3 IMAD.IADD R2, R2, 0x1, -R0.reuse ;  /* 0x000000010202b824 */ /* 0x100fe400078e0a00 */
[----:B------:R-:W-:Y:S02]  /*1ec20*/  @!P1 IMAD.IADD R7, R7, 0x1, -R0 ;  /* 0x0000000107079824 */ /* 0x000fe400078e0a00 */
[C---:B------:R-:W-:Y:S01]  /*1ec30*/  IMAD R5, R0.reuse, R8, R5 ;  /* 0x0000000800057224 */ /* 0x040fe200078e0205 */
[C---:B------:R-:W-:Y:S01]  /*1ec40*/  ISETP.GT.U32.AND P1, PT, R0.reuse, R2, PT ;  /* 0x000000020000720c */ /* 0x040fe20003f24070 */
[----:B------:R-:W-:Y:S01]  /*1ec50*/  IMAD.HI.U32 R43, R49, R38, RZ ;  /* 0x00000026312b7227 */ /* 0x000fe200078e00ff */
[----:B------:R-:W-:Y:S02]  /*1ec60*/  IABS R41, R45 ;  /* 0x0000002d00297213 */ /* 0x000fe40000000000 */
[----:B------:R-:W-:Y:S01]  /*1ec70*/  ISETP.GT.U32.AND P3, PT, R0, R5, PT ;  /* 0x000000050000720c */ /* 0x000fe20003f64070 */
[----:B0-----:R-:W-:-:S02]  /*1ec80*/  IMAD.MOV.U32 R10, RZ, RZ, R39 ;  /* 0x000000ffff0a7224 */ /* 0x001fc400078e0027 */
[----:B------:R-:W-:Y:S01]  /*1ec90*/  IMAD.HI.U32 R42, R49, R41, RZ ;  /* 0x00000029312a7227 */ /* 0x000fe200078e00ff */
[----:B------:R-:W-:-:S03]  /*1eca0*/  IABS R8, R44 ;  /* 0x0000002c00087213 */ /* 0x000fc60000000000 */
[----:B------:R-:W-:Y:S02]  /*1ecb0*/  IMAD.MOV R43, RZ, RZ, -R43 ;  /* 0x000000ffff2b7224 */ /* 0x000fe400078e0a2b */
[----:B------:R-:W-:Y:S01]  /*1ecc0*/  @!P4 IMAD.MOV R10, RZ, RZ, -R10 ;  /* 0x000000ffff0ac224 */ /* 0x000fe200078e0a0a */
[C---:B------:R-:W-:Y:S01]  /*1ecd0*/  ISETP.GT.U32.AND P4, PT, R0.reuse, R7, PT ;  /* 0x000000070000720c */ /* 0x040fe20003f84070 */
[----:B------:R-:W-:Y:S02]  /*1ece0*/  IMAD.MOV R42, RZ, RZ, -R42 ;  /* 0x000000ffff2a7224 */ /* 0x000fe400078e0a2a */
[----:B------:R-:W-:Y:S02]  /*1ecf0*/  IMAD R38, R0, R43, R38 ;  /* 0x0000002b00267224 */ /* 0x000fe400078e0226 */
[----:B------:R-:W-:Y:S01]  /*1ed00*/  @!P1 IMAD.IADD R2, R2, 0x1, -R0 ;  /* 0x0000000102029824 */ /* 0x000fe200078e0a00 */
[----:B------:R0:W-:Y:S01]  /*1ed10*/  STL [R1+0x11c], R10 ;  /* 0x00011c0a01007387 */ /* 0x0001e20000100800 */
[----:B------:R-:W-:Y:S01]  /*1ed20*/  IMAD.MOV.U32 R43, RZ, RZ, R8 ;  /* 0x000000ffff2b7224 */ /* 0x000fe200078e0008 */
[C---:B------:R-:W-:Y:S01]  /*1ed30*/  ISETP.GT.U32.AND P1, PT, R0.reuse, R38, PT ;  /* 0x000000260000720c */ /* 0x040fe20003f24070 */
[----:B------:R-:W-:-:S02]  /*1ed40*/  IMAD R8, R0, R42, R41 ;  /* 0x0000002a00087224 */ /* 0x000fc400078e0229 */
[----:B------:R-:W-:Y:S02]  /*1ed50*/  @!P3 IMAD.IADD R5, R5, 0x1, -R0 ;  /* 0x000000010505b824 */ /* 0x000fe400078e0a00 */
[----:B------:R-:W-:Y:S02]  /*1ed60*/  @!P6 IMAD.MOV R6, RZ, RZ, -R6 ;  /* 0x000000ffff06e224 */ /* 0x000fe400078e0a06 */
[----:B0-----:R-:W-:Y:S01]  /*1ed70*/  IMAD.MOV.U32 R10, RZ, RZ, R2 ;  /* 0x000000ffff0a7224 */ /* 0x001fe200078e0002 */
[C---:B------:R-:W-:Y:S01]  /*1ed80*/  ISETP.GT.U32.AND P3, PT, R0.reuse, R5, PT ;  /* 0x000000050000720c */ /* 0x040fe20003f64070 */
[----:B------:R-:W-:Y:S02]  /*1ed90*/  @!P4 IMAD.IADD R7, R7, 0x1, -R0 ;  /* 0x000000010707c824 */ /* 0x000fe400078e0a00 */
[----:B------:R-:W-:Y:S01]  /*1eda0*/  @!P5 IMAD.MOV R10, RZ, RZ, -R10 ;  /* 0x000000ffff0ad224 */ /* 0x000fe200078e0a0a */
[----:B------:R-:W-:Y:S01]  /*1edb0*/  ISETP.GT.U32.AND P5, PT, R0, R8, PT ;  /* 0x000000080000720c */ /* 0x000fe20003fa4070 */
[----:B------:R-:W-:Y:S04]  /*1edc0*/  STL [R1+0x118], R6 ;  /* 0x0001180601007387 */ /* 0x000fe80000100800 */
[----:B------:R0:W-:Y:S01]  /*1edd0*/  STL [R1+0x114], R10 ;  /* 0x0001140a01007387 */ /* 0x0001e20000100800 */
[----:B------:R-:W-:-:S02]  /*1ede0*/  @!P1 IMAD.IADD R38, R38, 0x1, -R0 ;  /* 0x0000000126269824 */ /* 0x000fc400078e0a00 */
[----:B0-----:R-:W-:-:S04]  /*1edf0*/  IMAD.MOV.U32 R10, RZ, RZ, R7 ;  /* 0x000000ffff0a7224 */ /* 0x001fc800078e0007 */
[----:B------:R-:W-:Y:S01]  /*1ee00*/  @!P2 IMAD.MOV R10, RZ, RZ, -R10 ;  /* 0x000000ffff0aa224 */ /* 0x000fe200078e0a0a */
[----:B------:R-:W-:Y:S01]  /*1ee10*/  ISETP.GE.AND P1, PT, R44, RZ, PT ;  /* 0x000000ff2c00720c */ /* 0x000fe20003f26270 */
[--C-:B------:R-:W-:Y:S01]  /*1ee20*/  @!P5 IMAD.IADD R8, R8, 0x1, -R0.reuse ;  /* 0x000000010808d824 */ /* 0x100fe200078e0a00 */
[----:B------:R-:W-:Y:S01]  /*1ee30*/  ISETP.GT.U32.AND P5, PT, R0, R38, PT ;  /* 0x000000260000720c */ /* 0x000fe20003fa4070 */
[----:B------:R-:W-:Y:S01]  /*1ee40*/  @!P3 IMAD.IADD R5, R5, 0x1, -R0 ;  /* 0x000000010505b824 */ /* 0x000fe200078e0a00 */
[----:B------:R0:W-:Y:S04]  /*1ee50*/  STL [R1+0x110], R10 ;  /* 0x0001100a01007387 */ /* 0x0001e80000100800 */
[----:B------:R-:W2:Y:S01]  /*1ee60*/  LDL.LU R44, [R1+0x163c] ;  /* 0x00163c00012c7983 */ /* 0x000ea20000300800 */
[----:B------:R-:W-:-:S03]  /*1ee70*/  ISETP.GE.AND P4, PT, R45, RZ, PT ;  /* 0x000000ff2d00720c */ /* 0x000fc60003f86270 */
[----:B------:R-:W2:Y:S01]  /*1ee80*/  LDL.LU R45, [R1+0x1640] ;  /* 0x00164000012d7983 */ /* 0x000ea20000300800 */
[----:B0-----:R-:W-:Y:S02]  /*1ee90*/  IMAD.MOV.U32 R10, RZ, RZ, R5 ;  /* 0x000000ffff0a7224 */ /* 0x001fe400078e0005 */
[----:B------:R-:W-:-:S04]  /*1eea0*/  IMAD.HI.U32 R39, R49, R43, RZ ;  /* 0x0000002b31277227 */ /* 0x000fc800078e00ff */
[----:B------:R-:W-:Y:S01]  /*1eeb0*/  @!P0 IMAD.MOV R10, RZ, RZ, -R10 ;  /* 0x000000ffff0a8224 */ /* 0x000fe200078e0a0a */
[----:B-----5:R-:W-:Y:S01]  /*1eec0*/  IABS R40, R54 ;  /* 0x0000003600287213 */ /* 0x020fe20000000000 */
[----:B------:R-:W-:Y:S01]  /*1eed0*/  @!P5 IMAD.IADD R38, R38, 0x1, -R0 ;  /* 0x000000012626d824 */ /* 0x000fe200078e0a00 */
[----:B------:R-:W-:Y:S01]  /*1eee0*/  ISETP.GE.AND P5, PT, R54, RZ, PT ;  /* 0x000000ff3600720c */ /* 0x000fe20003fa6270 */
[----:B------:R-:W-:Y:S01]  /*1eef0*/  IMAD.MOV R39, RZ, RZ, -R39 ;  /* 0x000000ffff277224 */ /* 0x000fe200078e0a27 */
[----:B------:R0:W-:Y:S04]  /*1ef00*/  STL [R1+0x10c], R10 ;  /* 0x00010c0a01007387 */ /* 0x0001e80000100800 */
[----:B------:R-:W5:Y:S01]  /*1ef10*/  LDL.LU R54, [R1+0x1644] ;  /* 0x0016440001367983 */ /* 0x000f620000300800 */
[----:B------:R-:W-:-:S05]  /*1ef20*/  IMAD R6, R0, R39, R43 ;  /* 0x0000002700067224 */ /* 0x000fca00078e022b */
[----:B------:R-:W-:Y:S02]  /*1ef30*/  ISETP.GT.U32.AND P3, PT, R0, R6, PT ;  /* 0x000000060000720c */ /* 0x000fe40003f64070 */
[----:B------:R-:W-:-:S11]  /*1ef40*/  ISETP.GE.AND P6, PT, R47, RZ, PT ;  /* 0x000000ff2f00720c */ /* 0x000fd60003fc6270 */
[----:B------:R-:W-:Y:S01]  /*1ef50*/  @!P3 IMAD.IADD R6, R6, 0x1, -R0 ;  /* 0x000000010606b824 */ /* 0x000fe200078e0a00 */
[----:B------:R-:W-:-:S04]  /*1ef60*/  ISETP.GT.U32.AND P3, PT, R0, R8, PT ;  /* 0x000000080000720c */ /* 0x000fc80003f64070 */
[----:B------:R-:W-:Y:S01]  /*1ef70*/  ISETP.GT.U32.AND P2, PT, R0, R6, PT ;  /* 0x000000060000720c */ /* 0x000fe20003f44070 */
[----:B0-----:R-:W-:-:S04]  /*1ef80*/  IMAD.MOV.U32 R10, RZ, RZ, R38 ;  /* 0x000000ffff0a7224 */ /* 0x001fc800078e0026 */
[----:B------:R-:W-:-:S04]  /*1ef90*/  @!P6 IMAD.MOV R10, RZ, RZ, -R10 ;  /* 0x000000ffff0ae224 */ /* 0x000fc800078e0a0a */
[----:B------:R-:W-:-:S04]  /*1efa0*/  @!P3 IMAD.IADD R8, R8, 0x1, -R0 ;  /* 0x000000010808b824 */ /* 0x000fc800078e0a00 */
[----:B------:R-:W-:Y:S01]  /*1efb0*/  @!P4 IMAD.MOV R8, RZ, RZ, -R8 ;  /* 0x000000ffff08c224 */ /* 0x000fe200078e0a08 */
[----:B------:R-:W-:Y:S01]  /*1efc0*/  STL [R1+0x108], R10 ;  /* 0x0001080a01007387 */ /* 0x000fe20000100800 */
[----:B------:R-:W-:Y:S01]  /*1efd0*/  @!P2 IMAD.IADD R6, R6, 0x1, -R0 ;  /* 0x000000010606a824 */ /* 0x000fe200078e0a00 */
[----:B---3--:R-:W-:Y:S02]  /*1efe0*/  IABS R41, R55 ;  /* 0x0000003700297213 */ /* 0x008fe40000000000 */
[----:B------:R-:W-:Y:S01]  /*1eff0*/  ISETP.GE.AND P2, PT, R55, RZ, PT ;  /* 0x000000ff3700720c */ /* 0x000fe20003f46270 */
[----:B------:R0:W-:Y:S04]  /*1f000*/  STL [R1+0x104], R8 ;  /* 0x0001040801007387 */ /* 0x0001e80000100800 */
[----:B------:R-:W3:Y:S01]  /*1f010*/  LDL.LU R55, [R1+0x1648] ;  /* 0x0016480001377983 */ /* 0x000ee20000300800 */
        /* <DEDUP_REMOVED lines=8> */
[----:B------:R-:W-:-:S10]  /*1f0a0*/  @!P0 IMAD.IADD R2, R2, 0x1, -R0 ;  /* 0x0000000102028824 */ /* 0x000fd400078e0a00 */
[----:B------:R-:W-:-:S05]  /*1f0b0*/  @!P3 IMAD.IADD R7, R7, 0x1, -R0 ;  /* 0x000000010707b824 */ /* 0x000fca00078e0a00 */
[----:B------:R-:W-:Y:S01]  /*1f0c0*/  ISETP.GT.U32.AND P6, PT, R0, R7, PT ;  /* 0x000000070000720c */ /* 0x000fe20003fc4070 */
[----:B0-----:R-:W-:-:S04]  /*1f0d0*/  IMAD.MOV.U32 R8, RZ, RZ, R6 ;  /* 0x000000ffff087224 */ /* 0x001fc800078e0006 */
[----:B------:R-:W-:-:S08]  /*1f0e0*/  @!P1 IMAD.MOV R8, RZ, RZ, -R8 ;  /* 0x000000ffff089224 */ /* 0x000fd000078e0a08 */
[----:B------:R-:W-:Y:S01]  /*1f0f0*/  @!P6 IMAD.IADD R7, R7, 0x1, -R0 ;  /* 0x000000010707e824 */ /* 0x000fe200078e0a00 */
[----:B----4-:R-:W-:Y:S02]  /*1f100*/  IABS R40, R52 ;  /* 0x0000003400287213 */ /* 0x010fe40000000000 */
[----:B------:R-:W-:Y:S02]  /*1f110*/  ISETP.GE.AND P0, PT, R52, RZ, PT ;  /* 0x000000ff3400720c */ /* 0x000fe40003f06270 */
[----:B------:R-:W4:Y:S04]  /*1f120*/  LDL.LU R52, [R1+0x164c] ;  /* 0x00164c0001347983 */ /* 0x000f280000300800 */
[----:B------:R0:W-:Y:S01]  /*1f130*/  STL [R1+0x100], R8 ;  /* 0x0001000801007387 */ /* 0x0001e20000100800 */
[----:B--2---:R-:W-:-:S02]  /*1f140*/  IABS R42, R53 ;  /* 0x00000035002a7213 */ /* 0x004fc40000000000 */
[----:B------:R-:W-:Y:S02]  /*1f150*/  ISETP.GE.AND P6, PT, R53, RZ, PT ;  /* 0x000000ff3500720c */ /* 0x000fe40003fc6270 */
[----:B------:R-:W2:Y:S01]  /*1f160*/  LDL.LU R53, [R1+0x1650] ;  /* 0x0016500001357983 */ /* 0x000ea20000300800 */
[----:B------:R-:W-:Y:S01]  /*1f170*/  IMAD.HI.U32 R43, R49, R40, RZ ;  /* 0x00000028312b7227 */ /* 0x000fe200078e00ff */
[----:B------:R-:W-:Y:S02]  /*1f180*/  IABS R39, R46 ;  /* 0x0000002e00277213 */ /* 0x000fe40000000000 */
[C---:B------:R-:W-:Y:S01]  /*1f190*/  ISETP.GT.U32.AND P3, PT, R0.reuse, R2, PT ;  /* 0x000000020000720c */ /* 0x040fe20003f64070 */
[----:B------:R-:W-:Y:S01]  /*1f1a0*/  IMAD.MOV R43, RZ, RZ, -R43 ;  /* 0x000000ffff2b7224 */ /* 0x000fe200078e0a2b */
[----:B------:R-:W2:Y:S01]  /*1f1b0*/  LDL.LU R47, [R1+0x1654] ;  /* 0x00165400012f7983 */ /* 0x000ea20000300800 */
[----:B------:R-:W-:Y:S02]  /*1f1c0*/  IMAD.MOV.U32 R5, RZ, RZ, R42 ;  /* 0x000000ffff057224 */ /* 0x000fe400078e002a */
[----:B------:R-:W-:-:S02]  /*1f1d0*/  IMAD R40, R0, R43, R40 ;  /* 0x0000002b00287224 */ /* 0x000fc400078e0228 */
[----:B------:R-:W-:-:S03]  /*1f1e0*/  IMAD.HI.U32 R42, R49, R5, RZ ;  /* 0x00000005312a7227 */ /* 0x000fc600078e00ff */
[----:B------:R-:W-:Y:S01]  /*1f1f0*/  ISETP.GT.U32.AND P4, PT, R0, R40, PT ;  /* 0x000000280000720c */ /* 0x000fe20003f84070 */
[----:B------:R-:W-:Y:S02]  /*1f200*/  IMAD.MOV R42, RZ, RZ, -R42 ;  /* 0x000000ffff2a7224 */ /* 0x000fe400078e0a2a */
[----:B------:R-:W-:-:S04]  /*1f210*/  IMAD.HI.U32 R41, R49, R39, RZ ;  /* 0x0000002731297227 */ /* 0x000fc800078e00ff */
[----:B------:R-:W-:Y:S02]  /*1f220*/  IMAD R5, R0, R42, R5 ;  /* 0x0000002a00057224 */ /* 0x000fe400078e0205 */
[----:B------:R-:W-:-:S03]  /*1f230*/  IMAD.MOV R41, RZ, RZ, -R41 ;  /* 0x000000ffff297224 */ /* 0x000fc600078e0a29 */
[C---:B------:R-:W-:Y:S01]  /*1f240*/  ISETP.GT.U32.AND P1, PT, R0.reuse, R5, PT ;  /* 0x000000050000720c */ /* 0x040fe20003f24070 */
[----:B------:R-:W-:Y:S02]  /*1f250*/  IMAD R38, R0, R41, R39 ;  /* 0x0000002900267224 */ /* 0x000fe400078e0227 */
[----:B------:R-:W-:-:S05]  /*1f260*/  @!P4 IMAD.IADD R40, R40, 0x1, -R0 ;  /* 0x000000012828c824 */ /* 0x000fca00078e0a00 */
[----:B------:R-:W-:Y:S01]  /*1f270*/  ISETP.GT.U32.AND P4, PT, R0, R40, PT ;  /* 0x000000280000720c */ /* 0x000fe20003f84070 */
[----:B------:R-:W-:Y:S01]  /*1f280*/  @!P3 IMAD.IADD R2, R2, 0x1, -R0 ;  /* 0x000000010202b824 */ /* 0x000fe200078e0a00 */
[----:B------:R-:W-:-:S03]  /*1f290*/  ISETP.GT.U32.AND P3, PT, R0, R38, PT ;  /* 0x000000260000720c */ /* 0x000fc60003f64070 */
[----:B------:R-:W-:Y:S02]  /*1f2a0*/  @!P1 IMAD.IADD R5, R5, 0x1, -R0 ;  /* 0x0000000105059824 */ /* 0x000fe400078e0a00 */
[----:B------:R-:W-:-:S03]  /*1f2b0*/  @!P5 IMAD.MOV R2, RZ, RZ, -R2 ;  /* 0x000000ffff02d224 */ /* 0x000fc600078e0a02 */
[----:B------:R-:W-:Y:S02]  /*1f2c0*/  ISETP.GT.U32.AND P1, PT, R0, R5, PT ;  /* 0x000000050000720c */ /* 0x000fe40003f24070 */
[----:B------:R1:W-:Y:S01]  /*1f2d0*/  STL [R1+0xfc], R2 ;  /* 0x0000fc0201007387 */ /* 0x0003e20000100800 */
[--C-:B------:R-:W-:Y:S02]  /*1f2e0*/  @!P4 IMAD.IADD R40, R40, 0x1, -R0.reuse ;  /* 0x000000012828c824 */ /* 0x100fe400078e0a00 */
[----:B------:R-:W-:Y:S01]  /*1f2f0*/  @!P3 IMAD.IADD R38, R38, 0x1, -R0 ;  /* 0x000000012626b824 */ /* 0x000fe200078e0a00 */
[----:B------:R-:W-:Y:S02]  /*1f300*/  ISETP.GE.AND P5, PT, R46, RZ, PT ;  /* 0x000000ff2e00720c */ /* 0x000fe40003fa6270 */
[----:B------:R-:W2:Y:S02]  /*1f310*/  LDL.LU R46, [R1+0x1658] ;  /* 0x00165800012e7983 */ /* 0x000ea40000300800 */
[----:B------:R-:W-:-:S03]  /*1f320*/  ISETP.GT.U32.AND P3, PT, R0, R38, PT ;  /* 0x000000260000720c */ /* 0x000fc60003f64070 */
[----:B------:R-:W-:Y:S02]  /*1f330*/  @!P1 IMAD.IADD R5, R5, 0x1, -R0 ;  /* 0x0000000105059824 */ /* 0x000fe400078e0a00 */
[----:B------:R-:W-:Y:S01]  /*1f340*/  IMAD.MOV.U32 R11, RZ, RZ, R7 ;  /* 0x000000ffff0b7224 */ /* 0x000fe200078e0007 */
[----:B------:R-:W-:Y:S02]  /*1f350*/  IABS R41, R44 ;  /* 0x0000002c00297213 */ /* 0x000fe40000000000 */
[----:B------:R-:W-:-:S03]  /*1f360*/  IABS R6, R45 ;  /* 0x0000002d00067213 */ /* 0x000fc60000000000 */
[----:B0-----:R-:W-:-:S04]  /*1f370*/  IMAD.HI.U32 R8, R49, R41, RZ ;  /* 0x0000002931087227 */ /* 0x001fc800078e00ff */
[----:B------:R-:W-:Y:S02]  /*1f380*/  IMAD.MOV R8, RZ, RZ, -R8 ;  /* 0x000000ffff087224 */ /* 0x000fe400078e0a08 */
[----:B------:R-:W-:-:S04]  /*1f390*/  IMAD.HI.U32 R42, R49, R6, RZ ;  /* 0x00000006312a7227 */ /* 0x000fc800078e00ff */
[----:B------:R-:W-:Y:S02]  /*1f3a0*/  IMAD R8, R0, R8, R41 ;  /* 0x0000000800087224 */ /* 0x000fe400078e0229 */
[----:B------:R-:W-:Y:S01]  /*1f3b0*/  IMAD.MOV R42, RZ, RZ, -R42 ;  /* 0x000000ffff2a7224 */ /* 0x000fe200078e0a2a */
[----:B-----5:R-:W-:-:S03]  /*1f3c0*/  IABS R39, R54 ;  /* 0x0000003600277213 */ /* 0x020fc60000000000 */
[C---:B-1----:R-:W-:Y:S01]  /*1f3d0*/  IMAD R2, R0.reuse, R42, R6 ;  /* 0x0000002a00027224 */ /* 0x042fe200078e0206 */
[----:B------:R-:W-:Y:S01]  /*1f3e0*/  ISETP.GT.U32.AND P4, PT, R0, R8, PT ;  /* 0x000000080000720c */ /* 0x000fe20003f84070 */
[----:B------:R-:W-:-:S04]  /*1f3f0*/  IMAD.HI.U32 R42, R49, R39, RZ ;  /* 0x00000027312a7227 */ /* 0x000fc800078e00ff */
[----:B------:R-:W-:Y:S01]  /*1f400*/  IMAD.MOV R42, RZ, RZ, -R42 ;  /* 0x000000ffff2a7224 */ /* 0x000fe200078e0a2a */
[----:B------:R-:W-:-:S03]  /*1f410*/  ISETP.GT.U32.AND P1, PT, R0, R2, PT ;  /* 0x000000020000720c */ /* 0x000fc60003f24070 */
[----:B------:R-:W-:-:S04]  /*1f420*/  IMAD R39, R0, R42, R39 ;  /* 0x0000002a00277224 */ /* 0x000fc800078e0227 */
[----:B------:R-:W-:Y:S01]  /*1f430*/  @!P4 IMAD.IADD R8, R8, 0x1, -R0 ;  /* 0x000000010808c824 */ /* 0x000fe200078e0a00 */
[----:B------:R-:W-:Y:S01]  /*1f440*/  ISETP.GT.U32.AND P4, PT, R0, R39, PT ;  /* 0x000000270000720c */ /* 0x000fe20003f84070 */
[----:B------:R-:W-:-:S03]  /*1f450*/  @!P2 IMAD.MOV R11, RZ, RZ, -R11 ;  /* 0x000000ffff0ba224 */ /* 0x000fc600078e0a0b */
[----:B------:R-:W-:Y:S01]  /*1f460*/  ISETP.GT.U32.AND P2, PT, R0, R8, PT ;  /* 0x000000080000720c */ /* 0x000fe20003f44070 */
[----:B------:R-:W-:Y:S02]  /*1f470*/  IMAD.MOV.U32 R10, RZ, RZ, R40 ;  /* 0x000000ffff0a7224 */ /* 0x000fe400078e0028 */
[--C-:B------:R-:W-:Y:S01]  /*1f480*/  @!P3 IMAD.IADD R38, R38, 0x1, -R0.reuse ;  /* 0x000000012626b824 */ /* 0x100fe200078e0a00 */
[----:B------:R-:W-:Y:S01]  /*1f490*/  ISETP.GE.AND P3, PT, R44, RZ, PT ;  /* 0x000000ff2c00720c */ /* 0x000fe20003f66270 */
[----:B------:R-:W-:Y:S02]  /*1f4a0*/  @!P1 IMAD.IADD R2, R2, 0x1, -R0 ;  /* 0x0000000102029824 */ /* 0x000fe400078e0a00 */
[----:B------:R-:W-:Y:S01]  /*1f4b0*/  @!P0 IMAD.MOV R10, RZ, RZ, -R10 ;  /* 0x000000ffff0a8224 */ /* 0x000fe200078e0a0a */
[----:B------:R-:W-:Y:S02]  /*1f4c0*/  ISETP.GE.AND P1, PT, R45, RZ, PT ;  /* 0x000000ff2d00720c */ /* 0x000fe40003f26270 */
[----:B------:R-:W5:Y:S01]  /*1f4d0*/  LDL.LU R45, [R1+0x165c] ;  /* 0x00165c00012d7983 */ /* 0x000f620000300800 */
[----:B------:R-:W-:Y:S01]  /*1f4e0*/  @!P4 IMAD.IADD R39, R39, 0x1, -R0 ;  /* 0x000000012727c824 */ /* 0x000fe200078e0a00 */
[----:B------:R-:W-:-:S02]  /*1f4f0*/  ISETP.GT.U32.AND P4, PT, R0, R2, PT ;  /* 0x000000020000720c */ /* 0x000fc40003f84070 */
[----:B------:R-:W-:Y:S01]  /*1f500*/  STL [R1+0xf8], R11 ;  /* 0x0000f80b01007387 */ /* 0x000fe20000100800 */
[----:B------:R-:W-:-:S03]  /*1f510*/  @!P2 IMAD.IADD R8, R8, 0x1, -R0 ;  /* 0x000000010808a824 */ /* 0x000fc600078e0a00 */
[----:B------:R0:W-:Y:S01]  /*1f520*/  STL [R1+0xf4], R10 ;  /* 0x0000f40a01007387 */ /* 0x0001e20000100800 */
[----:B------:R-:W-:Y:S02]  /*1f530*/  @!P6 IMAD.MOV R5, RZ, RZ, -R5 ;  /* 0x000000ffff05e224 */ /* 0x000fe400078e0a05 */
[----:B------:R-:W-:Y:S02]  /*1f540*/  @!P3 IMAD.MOV R8, RZ, RZ, -R8 ;  /* 0x000000ffff08b224 */ /* 0x000fe400078e0a08 */
[----:B0-----:R-:W-:-:S04]  /*1f550*/  IMAD.MOV.U32 R10, RZ, RZ, R38 ;  /* 0x000000ffff0a7224 */ /* 0x001fc800078e0026 */
[----:B------:R-:W-:Y:S01]  /*1f560*/  @!P5 IMAD.MOV R10, RZ, RZ, -R10 ;  /* 0x000000ffff0ad224 */ /* 0x000fe200078e0a0a */
[----:B------:R-:W-:Y:S01]  /*1f570*/  STL [R1+0xf0], R5 ;  /* 0x0000f00501007387 */ /* 0x000fe20000100800 */
[----:B------:R-:W-:Y:S01]  /*1f580*/  ISETP.GE.AND P5, PT, R54, RZ, PT ;  /* 0x000000ff3600720c */ /* 0x000fe20003fa6270 */
[----:B------:R-:W-:Y:S02]  /*1f590*/  @!P4 IMAD.IADD R2, R2, 0x1, -R0 ;  /* 0x000000010202c824 */ /* 0x000fe400078e0a00 */
[----:B------:R-:W-:Y:S01]  /*1f5a0*/  STL [R1+0xec], R10 ;  /* 0x0000ec0a01007387 */ /* 0x000fe20000100800 */
[----:B---3--:R-:W-:Y:S02]  /*1f5b0*/  IABS R6, R55 ;  /* 0x0000003700067213 */ /* 0x008fe40000000000 */
[----:B------:R-:W-:Y:S01]  /*1f5c0*/  ISETP.GE.AND P4, PT, R55, RZ, PT ;  /* 0x000000ff3700720c */ /* 0x000fe20003f86270 */
[----:B------:R0:W-:Y:S04]  /*1f5d0*/  STL [R1+0xe8], R8 ;  /* 0x0000e80801007387 */ /* 0x0001e80000100800 */
[----:B------:R-:W3:Y:S04]  /*1f5e0*/  LDL.LU R54, [R1+0x1660] ;  /* 0x0016600001367983 */ /* 0x000ee80000300800 */
[----:B------:R-:W3:Y:S01]  /*1f5f0*/  LDL.LU R55, [R1+0x1664] ;  /* 0x0016640001377983 */ /* 0x000ee20000300800 */
[----:B----4-:R-:W-:-:S02]  /*1f600*/  IABS R41, R52 ;  /* 0x0000003400297213 */ /* 0x010fc40000000000 */
[----:B------:R-:W-:Y:S02]  /*1f610*/  ISETP.GE.AND P3, PT, R52, RZ, PT ;  /* 0x000000ff3400720c */ /* 0x000fe40003f66270 */
[----:B------:R-:W4:Y:S01]  /*1f620*/  LDL.LU R52, [R1+0x1668] ;  /* 0x0016680001347983 */ /* 0x000f220000300800 */
        /* <DEDUP_REMOVED lines=8> */
[----:B------:R-:W-:-:S04]  /*1f6b0*/  IMAD.HI.U32 R42, R49, R6, RZ ;  /* 0x00000006312a7227 */ /* 0x000fc800078e00ff */
[----:B------:R-:W-:-:S04]  /*1f6c0*/  IMAD.MOV R42, RZ, RZ, -R42 ;  /* 0x000000ffff2a7224 */ /* 0x000fc800078e0a2a */
[----:B------:R-:W-:-:S05]  /*1f6d0*/  IMAD R6, R0, R42, R6 ;  /* 0x0000002a00067224 */ /* 0x000fca00078e0206 */
[C---:B------:R-:W-:Y:S01]  /*1f6e0*/  ISETP.GT.U32.AND P6, PT, R0.reuse, R6, PT ;  /* 0x000000060000720c */ /* 0x040fe20003fc4070 */
[----:B------:R-:W-:Y:S01]  /*1f6f0*/  IMAD.HI.U32 R7, R49, R43, RZ ;  /* 0x0000002b31077227 */ /* 0x000fe200078e00ff */
[----:B------:R-:W-:Y:S02]  /*1f700*/  IABS R42, R47 ;  /* 0x0000002f002a7213 */ /* 0x000fe40000000000 */
[----:B------:R-:W-:Y:S01]  /*1f710*/  ISETP.GT.U32.AND P0, PT, R0, R39, PT ;  /* 0x000000270000720c */ /* 0x000fe20003f04070 */
[----:B------:R-:W-:-:S08]  /*1f720*/  IMAD.MOV R7, RZ, RZ, -R7 ;  /* 0x000000ffff077224 */ /* 0x000fd000078e0a07 */
[----:B------:R-:W-:Y:S02]  /*1f730*/  @!P6 IMAD.IADD R6, R6, 0x1, -R0 ;  /* 0x000000010606e824 */ /* 0x000fe400078e0a00 */
[----:B------:R-:W-:-:S03]  /*1f740*/  IMAD R43, R0, R7, R43 ;  /* 0x00000007002b7224 */ /* 0x000fc600078e022b */
[----:B------:R-:W-:Y:S01]  /*1f750*/  ISETP.GT.U32.AND P6, PT, R0, R6, PT ;  /* 0x000000060000720c */ /* 0x000fe20003fc4070 */
[----:B------:R-:W-:Y:S02]  /*1f760*/  IMAD.MOV.U32 R7, RZ, RZ, R42 ;  /* 0x000000ffff077224 */ /* 0x000fe400078e002a */
[----:B0-----:R-:W-:Y:S02]  /*1f770*/  IMAD.MOV.U32 R8, RZ, RZ, R2 ;  /* 0x000000ffff087224 */ /* 0x001fe400078e0002 */
[----:B------:R-:W-:-:S04]  /*1f780*/  IMAD.HI.U32 R5, R49, R7, RZ ;  /* 0x0000000731057227 */ /* 0x000fc800078e00ff */
[----:B------:R-:W-:Y:S01]  /*1f790*/  @!P0 IMAD.IADD R39, R39, 0x1, -R0 ;  /* 0x0000000127278824 */ /* 0x000fe200078e0a00 */
[----:B------:R-:W-:Y:S01]  /*1f7a0*/  ISETP.GT.U32.AND P0, PT, R0, R43, PT ;  /* 0x0000002b0000720c */ /* 0x000fe20003f04070 */
[----:B------:R-:W-:Y:S02]  /*1f7b0*/  IMAD.MOV R5, RZ, RZ, -R5 ;  /* 0x000000ffff057224 */ /* 0x000fe400078e0a05 */
[----:B------:R-:W-:Y:S02]  /*1f7c0*/  @!P1 IMAD.MOV R8, RZ, RZ, -R8 ;  /* 0x000000ffff089224 */ /* 0x000fe400078e0a08 */
[----:B------:R-:W-:Y:S02]  /*1f7d0*/  @!P6 IMAD.IADD R6, R6, 0x1, -R0 ;  /* 0x000000010606e824 */ /* 0x000fe400078e0a00 */
[----:B------:R-:W-:Y:S01]  /*1f7e0*/  IMAD R7, R0, R5, R7 ;  /* 0x0000000500077224 */ /* 0x000fe200078e0207 */
[----:B------:R0:W-:Y:S01]  /*1f7f0*/  STL [R1+0xe4], R8 ;  /* 0x0000e40801007387 */ /* 0x0001e20000100800 */
[----:B------:R-:W-:-:S04]  /*1f800*/  IMAD.MOV.U32 R5, RZ, RZ, R39 ;  /* 0x000000ffff057224 */ /* 0x000fc800078e0027 */
[----:B------:R-:W-:Y:S02]  /*1f810*/  @!P5 IMAD.MOV R5, RZ, RZ, -R5 ;  /* 0x000000ffff05d224 */ /* 0x000fe400078e0a05 */
[----:B0-----:R-:W-:-:S04]  /*1f820*/  IMAD.MOV.U32 R8, RZ, RZ, R6 ;  /* 0x000000ffff087224 */ /* 0x001fc800078e0006 */
[----:B------:R-:W-:Y:S01]  /*1f830*/  @!P4 IMAD.MOV R8, RZ, RZ, -R8 ;  /* 0x000000ffff08c224 */ /* 0x000fe200078e0a08 */
[----:B------:R0:W-:Y:S01]  /*1f840*/  STL [R1+0xe0], R5 ;  /* 0x0000e00501007387 */ /* 0x0001e20000100800 */
[----:B------:R-:W-:Y:S01]  /*1f850*/  @!P0 IMAD.IADD R43, R43, 0x1, -R0 ;  /* 0x000000012b2b8824 */ /* 0x000fe200078e0a00 */
[----:B------:R-:W-:Y:S02]  /*1f860*/  IABS R38, R46 ;  /* 0x0000002e00267213 */ /* 0x000fe40000000000 */
[----:B------:R-:W-:Y:S01]  /*1f870*/  ISETP.GE.AND P4, PT, R46, RZ, PT ;  /* 0x000000ff2e00720c */ /* 0x000fe20003f86270 */
[----:B------:R-:W-:Y:S01]  /*1f880*/  STL [R1+0xdc], R8 ;  /* 0x0000dc0801007387 */ /* 0x000fe20000100800 */
[----:B------:R-:W-:-:S03]  /*1f890*/  ISETP.GT.U32.AND P1, PT, R0, R43, PT ;  /* 0x0000002b0000720c */ /* 0x000fc60003f24070 */
[----:B------:R-:W2:Y:S01]  /*1f8a0*/  LDL.LU R46, [R1+0x1670] ;  /* 0x00167000012e7983 */ /* 0x000ea20000300800 */
[----:B------:R-:W-:Y:S01]  /*1f8b0*/  IMAD.HI.U32 R2, R49, R38, RZ ;  /* 0x0000002631027227 */ /* 0x000fe200078e00ff */
[----:B------:R-:W-:-:S03]  /*1f8c0*/  ISETP.GT.U32.AND P0, PT, R0, R41, PT ;  /* 0x000000290000720c */ /* 0x000fc60003f04070 */
[----:B------:R-:W-:-:S04]  /*1f8d0*/  IMAD.MOV R2, RZ, RZ, -R2 ;  /* 0x000000ffff027224 */ /* 0x000fc800078e0a02 */
[C---:B------:R-:W-:Y:S01]  /*1f8e0*/  IMAD R38, R0.reuse, R2, R38 ;  /* 0x0000000200267224 */ /* 0x040fe200078e0226 */
[----:B------:R-:W-:Y:S01]  /*1f8f0*/  ISETP.GT.U32.AND P6, PT, R0, R7, PT ;  /* 0x000000070000720c */ /* 0x000fe20003fc4070 */
[----:B------:R-:W-:-:S03]  /*1f900*/  @!P1 IMAD.IADD R43, R43, 0x1, -R0 ;  /* 0x000000012b2b9824 */ /* 0x000fc600078e0a00 */
[----:B------:R-:W-:Y:S01]  /*1f910*/  ISETP.GT.U32.AND P1, PT, R0, R38, PT ;  /* 0x000000260000720c */ /* 0x000fe20003f24070 */
[----:B------:R-:W-:-:S04]  /*1f920*/  @!P0 IMAD.IADD R41, R41, 0x1, -R0 ;  /* 0x0000000129298824 */ /* 0x000fc800078e0a00 */
[----:B------:R-:W-:-:S04]  /*1f930*/  IMAD.MOV.U32 R10, RZ, RZ, R41 ;  /* 0x000000ffff0a7224 */ /* 0x000fc800078e0029 */
[----:B------:R-:W-:Y:S02]  /*1f940*/  @!P3 IMAD.MOV R10, RZ, RZ, -R10 ;  /* 0x000000ffff0ab224 */ /* 0x000fe400078e0a0a */
[--C-:B------:R-:W-:Y:S02]  /*1f950*/  @!P6 IMAD.IADD R7, R7, 0x1, -R0.reuse ;  /* 0x000000010707e824 */ /* 0x100fe400078e0a00 */
[----:B------:R-:W-:-:S05]  /*1f960*/  @!P1 IMAD.IADD R38, R38, 0x1, -R0 ;  /* 0x0000000126269824 */ /* 0x000fca00078e0a00 */
[C---:B------:R-:W-:Y:S02]  /*1f970*/  ISETP.GT.U32.AND P1, PT, R0.reuse, R38, PT ;  /* 0x000000260000720c */ /* 0x040fe40003f24070 */
[----:B------:R-:W-:-:S11]  /*1f980*/  ISETP.GT.U32.AND P3, PT, R0, R7, PT ;  /* 0x000000070000720c */ /* 0x000fd60003f64070 */
[----:B------:R-:W-:Y:S01]  /*1f990*/  @!P1 IMAD.IADD R38, R38, 0x1, -R0 ;  /* 0x0000000126269824 */ /* 0x000fe200078e0a00 */
[----:B-----5:R-:W-:Y:S02]  /*1f9a0*/  IABS R42, R45 ;  /* 0x0000002d002a7213 */ /* 0x020fe40000000000 */
[----:B------:R-:W-:Y:S02]  /*1f9b0*/  ISETP.GE.AND P0, PT, R45, RZ, PT ;  /* 0x000000ff2d00720c */ /* 0x000fe40003f06270 */
[----:B------:R-:W5:Y:S04]  /*1f9c0*/  LDL.LU R45, [R1+0x1674] ;  /* 0x00167400012d7983 */ /* 0x000f680000300800 */
[----:B------:R1:W-:Y:S01]  /*1f9d0*/  STL [R1+0xd8], R10 ;  /* 0x0000d80a01007387 */ /* 0x0003e20000100800 */
[----:B0-----:R-:W-:-:S04]  /*1f9e0*/  IMAD.HI.U32 R5, R49, R42, RZ ;  /* 0x0000002a31057227 */ /* 0x001fc800078e00ff */
[----:B------:R-:W-:-:S04]  /*1f9f0*/  IMAD.MOV R5, RZ, RZ, -R5 ;  /* 0x000000ffff057224 */ /* 0x000fc800078e0a05 */
[----:B------:R-:W-:Y:S02]  /*1fa00*/  IMAD R42, R0, R5, R42 ;  /* 0x00000005002a7224 */ /* 0x000fe400078e022a */
[----:B-1----:R-:W-:Y:S01]  /*1fa10*/  IMAD.MOV.U32 R10, RZ, RZ, R43 ;  /* 0x000000ffff0a7224 */ /* 0x002fe200078e002b */
[----:B---3--:R-:W-:Y:S02]  /*1fa20*/  ISETP.GE.AND P6, PT, R54, RZ, PT ;  /* 0x000000ff3600720c */ /* 0x008fe40003fc6270 */
[----:B------:R-:W-:Y:S02]  /*1fa30*/  IABS R2, R54 ;  /* 0x0000003600027213 */ /* 0x000fe40000000000 */
[----:B------:R-:W-:Y:S01]  /*1fa40*/  IABS R40, R55 ;  /* 0x0000003700287213 */ /* 0x000fe20000000000 */
[----:B------:R-:W3:Y:S04]  /*1fa50*/  LDL.LU R54, [R1+0x1678] ;  /* 0x0016780001367983 */ /* 0x000ee80000300800 */
[----:B------:R-:W-:-:S04]  /*1fa60*/  IMAD.HI.U32 R8, R49, R40, RZ ;  /* 0x0000002831087227 */ /* 0x000fc800078e00ff */
[----:B------:R-:W-:-:S04]  /*1fa70*/  IMAD.MOV R8, RZ, RZ, -R8 ;  /* 0x000000ffff087224 */ /* 0x000fc800078e0a08 */
[C---:B------:R-:W-:Y:S02]  /*1fa80*/  IMAD R40, R0.reuse, R8, R40 ;  /* 0x0000000800287224 */ /* 0x040fe400078e0228 */
[----:B------:R-:W-:Y:S01]  /*1fa90*/  @!P2 IMAD.MOV R10, RZ, RZ, -R10 ;  /* 0x000000ffff0aa224 */ /* 0x000fe200078e0a0a */
[C---:B------:R-:W-:Y:S02]  /*1faa0*/  ISETP.GT.U32.AND P2, PT, R0.reuse, R42, PT ;  /* 0x0000002a0000720c */ /* 0x040fe40003f44070 */
[----:B------:R-:W-:Y:S02]  /*1fab0*/  ISETP.GT.U32.AND P1, PT, R0, R40, PT ;  /* 0x000000280000720c */ /* 0x000fe40003f24070 */
[----:B------:R-:W-:Y:S01]  /*1fac0*/  ISETP.GE.AND P5, PT, R47, RZ, PT ;  /* 0x000000ff2f00720c */ /* 0x000fe20003fa6270 */
[----:B------:R0:W-:Y:S08]  /*1fad0*/  STL [R1+0xd4], R10 ;  /* 0x0000d40a01007387 */ /* 0x0001f00000100800 */
[----:B------:R-:W-:-:S02]  /*1fae0*/  @!P2 IMAD.IADD R42, R42, 0x1, -R0 ;  /* 0x000000012a2aa824 */ /* 0x000fc400078e0a00 */
[--C-:B------:R-:W-:Y:S01]  /*1faf0*/  @!P1 IMAD.IADD R40, R40, 0x1, -R0.reuse ;  /* 0x0000000128289824 */ /* 0x100fe200078e0a00 */
[----:B------:R-:W-:Y:S02]  /*1fb00*/  ISETP.GE.AND P2, PT, R55, RZ, PT ;  /* 0x000000ff3700720c */ /* 0x000fe40003f46270 */
[----:B------:R-:W3:Y:S02]  /*1fb10*/  LDL.LU R55, [R1+0x167c] ;  /* 0x00167c0001377983 */ /* 0x000ee40000300800 */
[----:B------:R-:W-:Y:S02]  /*1fb20*/  ISETP.GT.U32.AND P1, PT, R0, R40, PT ;  /* 0x000000280000720c */ /* 0x000fe40003f24070 */
[----:B------:R-:W3:Y:S01]  /*1fb30*/  LDL.LU R47, [R1+0x1680] ;  /* 0x00168000012f7983 */ /* 0x000ee20000300800 */
[----:B------:R-:W-:-:S04]  /*1fb40*/  @!P3 IMAD.IADD R7, R7, 0x1, -R0 ;  /* 0x000000010707b824 */ /* 0x000fc800078e0a00 */
[----:B------:R-:W-:-:S05]  /*1fb50*/  @!P5 IMAD.MOV R7, RZ, RZ, -R7 ;  /* 0x000000ffff07d224 */ /* 0x000fca00078e0a07 */
[----:B------:R-:W-:Y:S01]  /*1fb60*/  STL [R1+0xcc], R7 ;  /* 0x0000cc0701007387 */ /* 0x000fe20000100800 */
[----:B------:R-:W-:Y:S02]  /*1fb70*/  @!P1 IMAD.IADD R40, R40, 0x1, -R0 ;  /* 0x0000000128289824 */ /* 0x000fe400078e0a00 */
[----:B------:R-:W-:Y:S01]  /*1fb80*/  @!P4 IMAD.MOV R38, RZ, RZ, -R38 ;  /* 0x000000ffff26c224 */ /* 0x000fe200078e0a26 */
[----:B----4-:R-:W-:Y:S02]  /*1fb90*/  IABS R5, R52 ;  /* 0x0000003400057213 */ /* 0x010fe40000000000 */
        /* <DEDUP_REMOVED lines=13> */
[----:B------:R-:W-:-:S13]  /*1fc70*/  ISETP.GT.U32.AND P3, PT, R0, R41, PT ;  /* 0x000000290000720c */ /* 0x000fda0003f64070 */
[----:B------:R-:W-:Y:S01]  /*1fc80*/  @!P3 IMAD.IADD R41, R41, 0x1, -R0 ;  /* 0x000000012929b824 */ /* 0x000fe200078e0a00 */
[----:B------:R-:W-:Y:S01]  /*1fc90*/  ISETP.GT.U32.AND P3, PT, R0, R42, PT ;  /* 0x0000002a0000720c */ /* 0x000fe20003f64070 */
[----:B------:R-:W-:-:S03]  /*1fca0*/  IMAD.HI.U32 R2, R49, R6, RZ ;  /* 0x0000000631027227 */ /* 0x000fc600078e00ff */
[----:B------:R-:W-:Y:S01]  /*1fcb0*/  ISETP.GT.U32.AND P5, PT, R0, R41, PT ;  /* 0x000000290000720c */ /* 0x000fe20003fa4070 */
[----:B------:R-:W-:-:S08]  /*1fcc0*/  IMAD.MOV R2, RZ, RZ, -R2 ;  /* 0x000000ffff027224 */ /* 0x000fd000078e0a02 */
[----:B------:R-:W-:-:S04]  /*1fcd0*/  @!P3 IMAD.IADD R42, R42, 0x1, -R0 ;  /* 0x000000012a2ab824 */ /* 0x000fc800078e0a00 */
[----:B0-----:R-:W-:Y:S02]  /*1fce0*/  IMAD.MOV.U32 R10, RZ, RZ, R42 ;  /* 0x000000ffff0a7224 */ /* 0x001fe400078e002a */
[----:B------:R-:W-:Y:S02]  /*1fcf0*/  IMAD R6, R0, R2, R6 ;  /* 0x0000000200067224 */ /* 0x000fe400078e0206 */
[----:B------:R-:W-:Y:S02]  /*1fd00*/  @!P0 IMAD.MOV R10, RZ, RZ, -R10 ;  /* 0x000000ffff0a8224 */ /* 0x000fe400078e0a0a */
[----:B------:R-:W-:-:S03]  /*1fd10*/  @!P5 IMAD.IADD R41, R41, 0x1, -R0 ;  /* 0x000000012929d824 */ /* 0x000fc600078e0a00 */
[----:B------:R0:W-:Y:S01]  /*1fd20*/  STL [R1+0xb8], R10 ;  /* 0x0000b80a01007387 */ /* 0x0001e20000100800 */
[----:B------:R-:W-:Y:S01]  /*1fd30*/  IMAD.MOV.U32 R11, RZ, RZ, R41 ;  /* 0x000000ffff0b7224 */ /* 0x000fe200078e0029 */
[----:B------:R-:W-:-:S05]  /*1fd40*/  IABS R8, R46 ;  /* 0x0000002e00087213 */ /* 0x000fca0000000000 */
[----:B------:R-:W-:-:S04]  /*1fd50*/  IMAD.HI.U32 R2, R49, R8, RZ ;  /* 0x0000000831027227 */ /* 0x000fc800078e00ff */
[----:B------:R-:W-:Y:S02]  /*1fd60*/  IMAD.MOV R2, RZ, RZ, -R2 ;  /* 0x000000ffff027224 */ /* 0x000fe400078e0a02 */
[----:B0-----:R-:W-:Y:S02]  /*1fd70*/  IMAD.MOV.U32 R10, RZ, RZ, R40 ;  /* 0x000000ffff0a7224 */ /* 0x001fe400078e0028 */
[C---:B------:R-:W-:Y:S02]  /*1fd80*/  IMAD R8, R0.reuse, R2, R8 ;  /* 0x0000000200087224 */ /* 0x040fe400078e0208 */
[----:B------:R-:W-:Y:S02]  /*1fd90*/  @!P6 IMAD.MOV R11, RZ, RZ, -R11 ;  /* 0x000000ffff0be224 */ /* 0x000fe400078e0a0b */
[----:B------:R-:W-:Y:S01]  /*1fda0*/  @!P2 IMAD.MOV R10, RZ, RZ, -R10 ;  /* 0x000000ffff0aa224 */ /* 0x000fe200078e0a0a */
[C---:B------:R-:W-:Y:S02]  /*1fdb0*/  ISETP.GT.U32.AND P3, PT, R0.reuse, R6, PT ;  /* 0x000000060000720c */ /* 0x040fe40003f64070 */
[----:B------:R-:W-:Y:S01]  /*1fdc0*/  ISETP.GT.U32.AND P5, PT, R0, R8, PT ;  /* 0x000000080000720c */ /* 0x000fe20003fa4070 */
[----:B------:R-:W-:Y:S01]  /*1fdd0*/  STL [R1+0xc4], R11 ;  /* 0x0000c40b01007387 */ /* 0x000fe20000100800 */
[----:B------:R-:W-:-:S03]  /*1fde0*/  ISETP.GE.AND P6, PT, R46, RZ, PT ;  /* 0x000000ff2e00720c */ /* 0x000fc60003fc6270 */
[----:B------:R0:W-:Y:S04]  /*1fdf0*/  STL [R1+0xc8], R10 ;  /* 0x0000c80a01007387 */ /* 0x0001e80000100800 */
[----:B------:R-:W2:Y:S02]  /*1fe00*/  LDL.LU R46, [R1+0x168c] ;  /* 0x00168c00012e7983 */ /* 0x000ea40000300800 */
[--C-:B------:R-:W-:Y:S02]  /*1fe10*/  @!P3 IMAD.IADD R6, R6, 0x1, -R0.reuse ;  /* 0x000000010606b824 */ /* 0x100fe400078e0a00 */
[----:B------:R-:W-:Y:S01]  /*1fe20*/  @!P5 IMAD.IADD R8, R8, 0x1, -R0 ;  /* 0x000000010808d824 */ /* 0x000fe200078e0a00 */
[C---:B------:R-:W-:Y:S02]  /*1fe30*/  ISETP.GT.U32.AND P3, PT, R0.reuse, R5, PT ;  /* 0x000000050000720c */ /* 0x040fe40003f64070 */
[----:B------:R-:W-:-:S02]  /*1fe40*/  ISETP.GT.U32.AND P0, PT, R0, R6, PT ;  /* 0x000000060000720c */ /* 0x000fc40003f04070 */
[----:B------:R-:W-:-:S09]  /*1fe50*/  ISETP.GT.U32.AND P5, PT, R0, R8, PT ;  /* 0x000000080000720c */ /* 0x000fd20003fa4070 */
[--C-:B------:R-:W-:Y:S02]  /*1fe60*/  @!P3 IMAD.IADD R5, R5, 0x1, -R0.reuse ;  /* 0x000000010505b824 */ /* 0x100fe400078e0a00 */
[--C-:B------:R-:W-:Y:S02]  /*1fe70*/  @!P0 IMAD.IADD R6, R6, 0x1, -R0.reuse ;  /* 0x0000000106068824 */ /* 0x100fe400078e0a00 */
[----:B------:R-:W-:Y:S01]  /*1fe80*/  @!P5 IMAD.IADD R8, R8, 0x1, -R0 ;  /* 0x000000010808d824 */ /* 0x000fe200078e0a00 */
[----:B-----5:R-:W-:-:S05]  /*1fe90*/  IABS R39, R45 ;  /* 0x0000002d00277213 */ /* 0x020fca0000000000 */
[----:B------:R-:W-:-:S04]  /*1fea0*/  IMAD.MOV.U32 R7, RZ, RZ, R39 ;  /* 0x000000ffff077224 */ /* 0x000fc800078e0027 */
[----:B------:R-:W-:Y:S01]  /*1feb0*/  IMAD.HI.U32 R39, R49, R7, RZ ;  /* 0x0000000731277227 */ /* 0x000fe200078e00ff */
[----:B------:R-:W-:Y:S02]  /*1fec0*/  ISETP.GE.AND P3, PT, R45, RZ, PT ;  /* 0x000000ff2d00720c */ /* 0x000fe40003f66270 */
[----:B------:R-:W5:Y:S01]  /*1fed0*/  LDL.LU R45, [R1+0x1690] ;  /* 0x00169000012d7983 */ /* 0x000f620000300800 */
[----:B------:R-:W-:-:S04]  /*1fee0*/  IMAD.MOV R39, RZ, RZ, -R39 ;  /* 0x000000ffff277224 */ /* 0x000fc800078e0a27 */
[----:B------:R-:W-:Y:S01]  /*1fef0*/  IMAD R7, R0, R39, R7 ;  /* 0x0000002700077224 */ /* 0x000fe200078e0207 */
[----:B---3--:R-:W-:-:S05]  /*1ff00*/  IABS R43, R54 ;  /* 0x00000036002b7213 */ /* 0x008fca0000000000 */
[----:B------:R-:W-:-:S04]  /*1ff10*/  IMAD.HI.U32 R2, R49, R43, RZ ;  /* 0x0000002b31027227 */ /* 0x000fc800078e00ff */
[----:B------:R-:W-:-:S04]  /*1ff20*/  IMAD.MOV R2, RZ, RZ, -R2 ;  /* 0x000000ffff027224 */ /* 0x000fc800078e0a02 */
[----:B------:R-:W-:Y:S01]  /*1ff30*/  IMAD R43, R0, R2, R43 ;  /* 0x00000002002b7224 */ /* 0x000fe200078e022b */
[----:B------:R-:W-:Y:S02]  /*1ff40*/  ISETP.GE.AND P5, PT, R54, RZ, PT ;  /* 0x000000ff3600720c */ /* 0x000fe40003fa6270 */
[----:B------:R-:W3:Y:S02]  /*1ff50*/  LDL.LU R54, [R1+0x1694] ;  /* 0x0016940001367983 */ /* 0x000ee40000300800 */
[C---:B------:R-:W-:Y:S02]  /*1ff60*/  ISETP.GT.U32.AND P0, PT, R0.reuse, R43, PT ;  /* 0x0000002b0000720c */ /* 0x040fe40003f04070 */
[----:B------:R-:W-:Y:S01]  /*1ff70*/  ISETP.GT.U32.AND P2, PT, R0, R7, PT ;  /* 0x000000070000720c */ /* 0x000fe20003f44070 */
[----:B0-----:R-:W-:-:S04]  /*1ff80*/  IMAD.MOV.U32 R10, RZ, RZ, R6 ;  /* 0x000000ffff0a7224 */ /* 0x001fc800078e0006 */
[----:B------:R-:W-:-:S06]  /*1ff90*/  @!P4 IMAD.MOV R10, RZ, RZ, -R10 ;  /* 0x000000ffff0ac224 */ /* 0x000fcc00078e0a0a */
[--C-:B------:R-:W-:Y:S01]  /*1ffa0*/  @!P0 IMAD.IADD R43, R43, 0x1, -R0.reuse ;  /* 0x000000012b2b8824 */ /* 0x100fe200078e0a00 */
[----:B------:R-:W-:Y:S01]  /*1ffb0*/  IABS R39, R55 ;  /* 0x0000003700277213 */ /* 0x000fe20000000000 */
[----:B------:R-:W-:-:S03]  /*1ffc0*/  @!P2 IMAD.IADD R7, R7, 0x1, -R0 ;  /* 0x000000010707a824 */ /* 0x000fc600078e0a00 */
[C---:B------:R-:W-:Y:S01]  /*1ffd0*/  ISETP.GT.U32.AND P4, PT, R0.reuse, R43, PT ;  /* 0x0000002b0000720c */ /* 0x040fe20003f84070 */
[----:B------:R-:W-:Y:S01]  /*1ffe0*/  IMAD.MOV.U32 R11, RZ, RZ, R5 ;  /* 0x000000ffff0b7224 */ /* 0x000fe200078e0005 */
[----:B------:R-:W-:Y:S01]  /*1fff0*/  IABS R40, R47 ;  /* 0x0000002f00287213 */ /* 0x000fe20000000000 */
[----:B------:R-:W-:Y:S01]  /*20000*/  IMAD.HI.U32 R2, R49, R39, RZ ;  /* 0x0000002731027227 */ /* 0x000fe200078e00ff */
[----:B------:R-:W-:-:S03]  /*20010*/  ISETP.GT.U32.AND P0, PT, R0, R7, PT ;  /* 0x000000070000720c */ /* 0x000fc60003f04070 */
[----:B------:R-:W-:Y:S02]  /*20020*/  IMAD.MOV R2, RZ, RZ, -R2 ;  /* 0x000000ffff027224 */ /* 0x000fe400078e0a02 */
[----:B------:R-:W-:Y:S01]  /*20030*/  IMAD.HI.U32 R41, R49, R40, RZ ;  /* 0x0000002831297227 */ /* 0x000fe200078e00ff */
[----:B------:R-:W-:Y:S02]  /*20040*/  ISETP.GE.AND P2, PT, R55, RZ, PT ;  /* 0x000000ff3700720c */ /* 0x000fe40003f46270 */
[----:B------:R-:W3:Y:S01]  /*20050*/  LDL.LU R55, [R1+0x1698] ;  /* 0x0016980001377983 */ /* 0x000ee20000300800 */
[----:B------:R-:W-:Y:S02]  /*20060*/  @!P1 IMAD.MOV R11, RZ, RZ, -R11 ;  /* 0x000000ffff0b9224 */ /* 0x000fe400078e0a0b */
[----:B------:R-:W-:Y:S02]  /*20070*/  @!P6 IMAD.MOV R8, RZ, RZ, -R8 ;  /* 0x000000ffff08e224 */ /* 0x000fe400078e0a08 */
[----:B------:R-:W-:Y:S01]  /*20080*/  IMAD R39, R0, R2, R39 ;  /* 0x0000000200277224 */ /* 0x000fe200078e0227 */
[----:B------:R-:W-:Y:S01]  /*20090*/  STL [R1+0xc0], R11 ;  /* 0x0000c00b01007387 */ /* 0x000fe20000100800 */
[----:B------:R-:W-:-:S02]  /*200a0*/  IMAD.MOV R6, RZ, RZ, -R41 ;  /* 0x000000ffff067224 */ /* 0x000fc400078e0a29 */
[----:B------:R-:W-:Y:S01]  /*200b0*/  @!P4 IMAD.IADD R43, R43, 0x1, -R0 ;  /* 0x000000012b2bc824 */ /* 0x000fe200078e0a00 */
[----:B------:R0:W-:Y:S01]  /*200c0*/  STL [R1+0xbc], R10 ;  /* 0x0000bc0a01007387 */ /* 0x0001e20000100800 */
[C---:B------:R-:W-:Y:S01]  /*200d0*/  IMAD R40, R0.reuse, R6, R40 ;  /* 0x0000000600287224 */ /* 0x040fe200078e0228 */
[C---:B------:R-:W-:Y:S02]  /*200e0*/  ISETP.GT.U32.AND P1, PT, R0.reuse, R39, PT ;  /* 0x000000270000720c */ /* 0x040fe40003f24070 */
[----:B------:R-:W-:Y:S01]  /*200f0*/  STL [R1+0xb4], R8 ;  /* 0x0000b40801007387 */ /* 0x000fe20000100800 */
[----:B------:R-:W-:Y:S01]  /*20100*/  @!P0 IMAD.IADD R7, R7, 0x1, -R0 ;  /* 0x0000000107078824 */ /* 0x000fe200078e0a00 */
[----:B------:R-:W-:Y:S02]  /*20110*/  ISETP.GT.U32.AND P0, PT, R0, R40, PT ;  /* 0x000000280000720c */ /* 0x000fe40003f04070 */
[----:B----4-:R-:W-:Y:S02]  /*20120*/  IABS R42, R52 ;  /* 0x00000034002a7213 */ /* 0x010fe40000000000 */
[----:B------:R-:W-:-:S02]  /*20130*/  ISETP.GE.AND P4, PT, R52, RZ, PT ;  /* 0x000000ff3400720c */ /* 0x000fc40003f86270 */
[----:B------:R-:W4:Y:S03]  /*20140*/  LDL.LU R52, [R1+0x169c] ;  /* 0x00169c0001347983 */ /* 0x000f260000300800 */
[--C-:B------:R-:W-:Y:S02]  /*20150*/  @!P1 IMAD.IADD R39, R39, 0x1, -R0.reuse ;  /* 0x0000000127279824 */ /* 0x100fe400078e0a00 */
[----:B0-----:R-:W-:Y:S02]  /*20160*/  IMAD.MOV.U32 R10, RZ, RZ, R7 ;  /* 0x000000ffff0a7224 */ /* 0x001fe400078e0007 */
[----:B------:R-:W-:Y:S01]  /*20170*/  @!P0 IMAD.IADD R40, R40, 0x1, -R0 ;  /* 0x0000000128288824 */ /* 0x000fe200078e0a00 */
[----:B------:R-:W-:Y:S01]  /*20180*/  ISETP.GT.U32.AND P0, PT, R0, R39, PT ;  /* 0x000000270000720c */ /* 0x000fe20003f04070 */
        /* <DEDUP_REMOVED lines=10> */
[----:B------:R-:W-:-:S04]  /*20230*/  IMAD.HI.U32 R6, R49, R2, RZ ;  /* 0x0000000231067227 */ /* 0x000fc800078e00ff */
[----:B------:R-:W-:Y:S02]  /*20240*/  IMAD.MOV R5, RZ, RZ, -R5 ;  /* 0x000000ffff057224 */ /* 0x000fe400078e0a05 */
[----:B------:R-:W-:Y:S02]  /*20250*/  IMAD.MOV R6, RZ, RZ, -R6 ;  /* 0x000000ffff067224 */ /* 0x000fe400078e0a06 */
[C---:B------:R-:W-:Y:S02]  /*20260*/  IMAD R42, R0.reuse, R5, R42 ;  /* 0x00000005002a7224 */ /* 0x040fe400078e022a */
[C---:B------:R-:W-:Y:S01]  /*20270*/  IMAD R2, R0.reuse, R6, R2 ;  /* 0x0000000600027224 */ /* 0x040fe200078e0202 */
[C---:B------:R-:W-:Y:S02]  /*20280*/  ISETP.GT.U32.AND P3, PT, R0.reuse, R40, PT ;  /* 0x000000280000720c */ /* 0x040fe40003f64070 */
[C---:B------:R-:W-:Y:S02]  /*20290*/  ISETP.GT.U32.AND P1, PT, R0.reuse, R42, PT ;  /* 0x0000002a0000720c */ /* 0x040fe40003f24070 */
[----:B------:R-:W-:Y:S01]  /*202a0*/  ISETP.GT.U32.AND P5, PT, R0, R2, PT ;  /* 0x000000020000720c */ /* 0x000fe20003fa4070 */
[----:B------:R-:W-:Y:S01]  /*202b0*/  @!P2 IMAD.MOV R39, RZ, RZ, -R39 ;  /* 0x000000ffff27a224 */ /* 0x000fe200078e0a27 */
[----:B------:R-:W-:-:S07]  /*202c0*/  ISETP.GE.AND P6, PT, R47, RZ, PT ;  /* 0x000000ff2f00720c */ /* 0x000fce0003fc6270 */
[--C-:B------:R-:W-:Y:S02]  /*202d0*/  @!P3 IMAD.IADD R40, R40, 0x1, -R0.reuse ;  /* 0x000000012828b824 */ /* 0x100fe400078e0a00 */
[--C-:B------:R-:W-:Y:S02]  /*202e0*/  @!P1 IMAD.IADD R42, R42, 0x1, -R0.reuse ;  /* 0x000000012a2a9824 */ /* 0x100fe400078e0a00 */
[----:B------:R-:W-:-:S03]  /*202f0*/  @!P5 IMAD.IADD R2, R2, 0x1, -R0 ;  /* 0x000000010202d824 */ /* 0x000fc600078e0a00 */
[C---:B------:R-:W-:Y:S02]  /*20300*/  ISETP.GT.U32.AND P1, PT, R0.reuse, R42, PT ;  /* 0x0000002a0000720c */ /* 0x040fe40003f24070 */
[----:B------:R-:W-:Y:S01]  /*20310*/  ISETP.GT.U32.AND P2, PT, R0, R2, PT ;  /* 0x000000020000720c */ /* 0x000fe20003f44070 */
[----:B------:R-:W-:-:S10]  /*20320*/  @!P6 IMAD.MOV R40, RZ, RZ, -R40 ;  /* 0x000000ffff28e224 */ /* 0x000fd400078e0a28 */
[--C-:B------:R-:W-:Y:S02]  /*20330*/  @!P1 IMAD.IADD R42, R42, 0x1, -R0.reuse ;  /* 0x000000012a2a9824 */ /* 0x100fe400078e0a00 */
[----:B------:R-:W-:Y:S02]  /*20340*/  @!P2 IMAD.IADD R2, R2, 0x1, -R0 ;  /* 0x000000010202a824 */ /* 0x000fe400078e0a00 */
[----:B------:R-:W-:Y:S01]  /*20350*/  IMAD.MOV.U32 R11, RZ, RZ, R42 ;  /* 0x000000ffff0b7224 */ /* 0x000fe200078e002a */
[----:B------:R-:W-:-:S05]  /*20360*/  IABS R5, R46 ;  /* 0x0000002e00057213 */ /* 0x000fca0000000000 */
[----:B------:R-:W-:-:S04]  /*20370*/  IMAD.HI.U32 R44, R49, R5, RZ ;  /* 0x00000005312c7227 */ /* 0x000fc800078e00ff */
[----:B------:R-:W-:-:S04]  /*20380*/  IMAD.MOV R44, RZ, RZ, -R44 ;  /* 0x000000ffff2c7224 */ /* 0x000fc800078e0a2c */
[----:B------:R-:W-:-:S05]  /*20390*/  IMAD R5, R0, R44, R5 ;  /* 0x0000002c00057224 */ /* 0x000fca00078e0205 */
[----:B------:R-:W-:Y:S02]  /*203a0*/  ISETP.GT.U32.AND P3, PT, R0, R5, PT ;  /* 0x000000050000720c */ /* 0x000fe40003f64070 */
[----:B------:R-:W-:Y:S02]  /*203b0*/  ISETP.GE.AND P5, PT, R46, RZ, PT ;  /* 0x000000ff2e00720c */ /* 0x000fe40003fa6270 */
[----:B------:R-:W2:Y:S09]  /*203c0*/  LDL.LU R46, [R1+0x16a4] ;  /* 0x0016a400012e7983 */ /* 0x000eb20000300800 */
[----:B------:R-:W-:-:S02]  /*203d0*/  @!P3 IMAD.IADD R5, R5, 0x1, -R0 ;  /* 0x000000010505b824 */ /* 0x000fc400078e0a00 */
[----:B0-----:R-:W-:-:S03]  /*203e0*/  IMAD.MOV.U32 R10, RZ, RZ, R2 ;  /* 0x000000ffff0a7224 */ /* 0x001fc600078e0002 */
[----:B------:R-:W-:Y:S01]  /*203f0*/  ISETP.GT.U32.AND P6, PT, R0, R5, PT ;  /* 0x000000050000720c */ /* 0x000fe20003fc4070 */
[----:B------:R-:W-:Y:S02]  /*20400*/  @!P4 IMAD.MOV R11, RZ, RZ, -R11 ;  /* 0x000000ffff0bc224 */ /* 0x000fe400078e0a0b */
[----:B------:R-:W-:Y:S01]  /*20410*/  @!P0 IMAD.MOV R10, RZ, RZ, -R10 ;  /* 0x000000ffff0a8224 */ /* 0x000fe200078e0a0a */
[----:B-----5:R-:W-:Y:S02]  /*20420*/  IABS R8, R45 ;  /* 0x0000002d00087213 */ /* 0x020fe40000000000 */
[----:B------:R-:W-:Y:S02]  /*20430*/  ISETP.GE.AND P3, PT, R45, RZ, PT ;  /* 0x000000ff2d00720c */ /* 0x000fe40003f66270 */
[----:B------:R-:W5:Y:S01]  /*20440*/  LDL.LU R45, [R1+0x16a8] ;  /* 0x0016a800012d7983 */ /* 0x000f620000300800 */
[----:B------:R-:W-:-:S03]  /*20450*/  IMAD.HI.U32 R7, R49, R8, RZ ;  /* 0x0000000831077227 */ /* 0x000fc600078e00ff */
[----:B------:R-:W-:Y:S01]  /*20460*/  STL [R1+0x98], R11 ;  /* 0x0000980b01007387 */ /* 0x000fe20000100800 */
[----:B------:R-:W-:Y:S02]  /*20470*/  IMAD.MOV R7, RZ, RZ, -R7 ;  /* 0x000000ffff077224 */ /* 0x000fe400078e0a07 */
[----:B------:R-:W-:Y:S01]  /*20480*/  @!P6 IMAD.IADD R5, R5, 0x1, -R0 ;  /* 0x000000010505e824 */ /* 0x000fe200078e0a00 */
[----:B------:R0:W-:Y:S01]  /*20490*/  STL [R1+0xa0], R10 ;  /* 0x0000a00a01007387 */ /* 0x0001e20000100800 */
[----:B------:R-:W-:Y:S01]  /*204a0*/  IMAD R8, R0, R7, R8 ;  /* 0x0000000700087224 */ /* 0x000fe200078e0208 */
[----:B---3--:R-:W-:-:S05]  /*204b0*/  IABS R6, R54 ;  /* 0x0000003600067213 */ /* 0x008fca0000000000 */
[----:B------:R-:W-:-:S04]  /*204c0*/  IMAD.HI.U32 R44, R49, R6, RZ ;  /* 0x00000006312c7227 */ /* 0x000fc800078e00ff */
[----:B------:R-:W-:-:S04]  /*204d0*/  IMAD.MOV R44, RZ, RZ, -R44 ;  /* 0x000000ffff2c7224 */ /* 0x000fc800078e0a2c */
[----:B------:R-:W-:Y:S01]  /*204e0*/  IMAD R6, R0, R44, R6 ;  /* 0x0000002c00067224 */ /* 0x000fe200078e0206 */
[----:B------:R-:W-:Y:S02]  /*204f0*/  ISETP.GE.AND P4, PT, R54, RZ, PT ;  /* 0x000000ff3600720c */ /* 0x000fe40003f86270 */
[----:B------:R-:W3:Y:S02]  /*20500*/  LDL.LU R54, [R1+0x16ac] ;  /* 0x0016ac0001367983 */ /* 0x000ee40000300800 */
[C---:B------:R-:W-:Y:S01]  /*20510*/  ISETP.GT.U32.AND P2, PT, R0.reuse, R6, PT ;  /* 0x000000060000720c */ /* 0x040fe20003f44070 */
[----:B0-----:R-:W-:Y:S01]  /*20520*/  IMAD.MOV.U32 R10, RZ, RZ, R5 ;  /* 0x000000ffff0a7224 */ /* 0x001fe200078e0005 */
[----:B------:R-:W-:-:S03]  /*20530*/  ISETP.GT.U32.AND P1, PT, R0, R8, PT ;  /* 0x000000080000720c */ /* 0x000fc60003f24070 */
[----:B------:R-:W-:-:S08]  /*20540*/  @!P5 IMAD.MOV R10, RZ, RZ, -R10 ;  /* 0x000000ffff0ad224 */ /* 0x000fd000078e0a0a */
[--C-:B------:R-:W-:Y:S01]  /*20550*/  @!P2 IMAD.IADD R6, R6, 0x1, -R0.reuse ;  /* 0x000000010606a824 */ /* 0x100fe200078e0a00 */
[----:B------:R-:W-:Y:S02]  /*20560*/  IABS R41, R55 ;  /* 0x0000003700297213 */ /* 0x000fe40000000000 */
[----:B------:R-:W-:Y:S01]  /*20570*/  ISETP.GE.AND P6, PT, R55, RZ, PT ;  /* 0x000000ff3700720c */ /* 0x000fe20003fc6270 */
[----:B------:R-:W-:-:S05]  /*20580*/  @!P1 IMAD.IADD R8, R8, 0x1, -R0 ;  /* 0x0000000108089824 */ /* 0x000fca00078e0a00 */
[----:B------:R-:W-:Y:S02]  /*20590*/  ISETP.GT.U32.AND P1, PT, R0, R8, PT ;  /* 0x000000080000720c */ /* 0x000fe40003f24070 */
[----:B----4-:R-:W-:Y:S02]  /*205a0*/  IABS R7, R52 ;  /* 0x0000003400077213 */ /* 0x010fe40000000000 */
[----:B------:R-:W-:Y:S02]  /*205b0*/  ISETP.GE.AND P2, PT, R52, RZ, PT ;  /* 0x000000ff3400720c */ /* 0x000fe40003f46270 */
[----:B------:R-:W4:Y:S04]  /*205c0*/  LDL.LU R52, [R1+0x16b0] ;  /* 0x0016b00001347983 */ /* 0x000f280000300800 */
[----:B------:R0:W-:Y:S04]  /*205d0*/  STL [R1+0xa4], R10 ;  /* 0x0000a40a01007387 */ /* 0x0001e80000100800 */
[----:B------:R-:W4:Y:S01]  /*205e0*/  LDL.LU R55, [R1+0x16b4] ;  /* 0x0016b40001377983 */ /* 0x000f220000300800 */
[----:B------:R-:W-:-:S04]  /*205f0*/  @!P1 IMAD.IADD R8, R8, 0x1, -R0 ;  /* 0x0000000108089824 */ /* 0x000fc800078e0a00 */
[----:B------:R-:W-:Y:S01]  /*20600*/  @!P3 IMAD.MOV R8, RZ, RZ, -R8 ;  /* 0x000000ffff08b224 */ /* 0x000fe200078e0a08 */
[----:B--2---:R-:W-:Y:S02]  /*20610*/  IABS R2, R53 ;  /* 0x0000003500027213 */ /* 0x004fe40000000000 */
[----:B------:R-:W-:Y:S02]  /*20620*/  ISETP.GE.AND P3, PT, R53, RZ, PT ;  /* 0x000000ff3500720c */ /* 0x000fe40003f66270 */
[----:B------:R-:W2:Y:S01]  /*20630*/  LDL.LU R53, [R1+0x16b8] ;  /* 0x0016b80001357983 */ /* 0x000ea20000300800 */
[----:B------:R-:W-:-:S04]  /*20640*/  IMAD.HI.U32 R43, R49, R41, RZ ;  /* 0x00000029312b7227 */ /* 0x000fc800078e00ff */
[----:B------:R-:W-:-:S04]  /*20650*/  IMAD.MOV R43, RZ, RZ, -R43 ;  /* 0x000000ffff2b7224 */ /* 0x000fc800078e0a2b */
[C---:B------:R-:W-:Y:S01]  /*20660*/  IMAD R41, R0.reuse, R43, R41 ;  /* 0x0000002b00297224 */ /* 0x040fe200078e0229 */
[----:B------:R-:W-:-:S04]  /*20670*/  ISETP.GT.U32.AND P5, PT, R0, R6, PT ;  /* 0x000000060000720c */ /* 0x000fc80003fa4070 */
[----:B------:R-:W-:Y:S01]  /*20680*/  ISETP.GT.U32.AND P0, PT, R0, R41, PT ;  /* 0x000000290000720c */ /* 0x000fe20003f04070 */
[----:B------:R-:W-:-:S04]  /*20690*/  IMAD.HI.U32 R43, R49, R7, RZ ;  /* 0x00000007312b7227 */ /* 0x000fc800078e00ff */
[----:B------:R-:W-:-:S04]  /*206a0*/  IMAD.HI.U32 R5, R49, R2, RZ ;  /* 0x0000000231057227 */ /* 0x000fc800078e00ff */
[----:B------:R-:W-:Y:S02]  /*206b0*/  IMAD.MOV R43, RZ, RZ, -R43 ;  /* 0x000000ffff2b7224 */ /* 0x000fe400078e0a2b */
[----:B------:R-:W-:Y:S02]  /*206c0*/  IMAD.MOV R5, RZ, RZ, -R5 ;  /* 0x000000ffff057224 */ /* 0x000fe400078e0a05 */
[C---:B------:R-:W-:Y:S02]  /*206d0*/  IMAD R7, R0.reuse, R43, R7 ;  /* 0x0000002b00077224 */ /* 0x040fe400078e0207 */
[----:B------:R-:W-:Y:S02]  /*206e0*/  @!P0 IMAD.IADD R41, R41, 0x1, -R0 ;  /* 0x0000000129298824 */ /* 0x000fe400078e0a00 */
[C---:B------:R-:W-:Y:S01]  /*206f0*/  IMAD R2, R0.reuse, R5, R2 ;  /* 0x0000000500027224 */ /* 0x040fe200078e0202 */
[----:B------:R-:W-:Y:S01]  /*20700*/  ISETP.GT.U32.AND P1, PT, R0, R7, PT ;  /* 0x000000070000720c */ /* 0x000fe20003f24070 */
[----:B------:R-:W-:Y:S01]  /*20710*/  @!P5 IMAD.IADD R6, R6, 0x1, -R0 ;  /* 0x000000010606d824 */ /* 0x000fe200078e0a00 */
[----:B------:R-:W-:-:S02]  /*20720*/  ISETP.GT.U32.AND P0, PT, R0, R41, PT ;  /* 0x000000290000720c */ /* 0x000fc40003f04070 */
[----:B------:R-:W-:Y:S01]  /*20730*/  ISETP.GT.U32.AND P5, PT, R0, R2, PT ;  /* 0x000000020000720c */ /* 0x000fe20003fa4070 */
[----:B0-----:R-:W-:Y:S01]  /*20740*/  IMAD.MOV.U32 R10, RZ, RZ, R6 ;  /* 0x000000ffff0a7224 */ /* 0x001fe200078e0006 */
[----:B------:R-:W-:Y:S03]  /*20750*/  STL [R1+0x9c], R8 ;  /* 0x00009c0801007387 */ /* 0x000fe60000100800 */
[----:B------:R-:W-:-:S04]  /*20760*/  @!P4 IMAD.MOV R10, RZ, RZ, -R10 ;  /* 0x000000ffff0ac224 */ /* 0x000fc800078e0a0a */
[--C-:B------:R-:W-:Y:S02]  /*20770*/  @!P1 IMAD.IADD R7, R7, 0x1, -R0.reuse ;  /* 0x0000000107079824 */ /* 0x100fe400078e0a00 */
[--C-:B------:R-:W-:Y:S02]  /*20780*/  @!P0 IMAD.IADD R41, R41, 0x1, -R0.reuse ;  /* 0x0000000129298824 */ /* 0x100fe400078e0a00 */
[----:B------:R-:W-:Y:S01]  /*20790*/  @!P5 IMAD.IADD R2, R2, 0x1, -R0 ;  /* 0x000000010202d824 */ /* 0x000fe200078e0a00 */
[----:B------:R-:W-:-:S04]  /*207a0*/  ISETP.GT.U32.AND P1, PT, R0, R7, PT ;  /* 0x000000070000720c */ /* 0x000fc80003f24070 */
[----:B------:R-:W-:-:S09]  /*207b0*/  ISETP.GT.U32.AND P5, PT, R0, R2, PT ;  /* 0x000000020000720c */ /* 0x000fd20003fa4070 */
[----:B------:R-:W-:-:S04]  /*207c0*/  @!P1 IMAD.IADD R7, R7, 0x1, -R0 ;  /* 0x0000000107079824 */ /* 0x000fc800078e0a00 */
[----:B------:R-:W-:Y:S01]  /*207d0*/  @!P5 IMAD.IADD R2, R2, 0x1, -R0 ;  /* 0x000000010202d824 */ /* 0x000fe200078e0a00 */
[----:B------:R-:W-:Y:S02]  /*207e0*/  IABS R43, R46 ;  /* 0x0000002e002b7213 */ /* 0x000fe40000000000 */
[----:B------:R-:W-:Y:S02]  /*207f0*/  ISETP.GE.AND P0, PT, R46, RZ, PT ;  /* 0x000000ff2e00720c */ /* 0x000fe40003f06270 */
[----:B------:R-:W2:Y:S01]  /*20800*/  LDL.LU R46, [R1+0x16bc] ;  /* 0x0016bc00012e7983 */ /* 0x000ea20000300800 */
[----:B------:R-:W-:-:S03]  /*20810*/  IMAD.HI.U32 R5, R49, R43, RZ ;  /* 0x0000002b31057227 */ /* 0x000fc600078e00ff */
[----:B------:R0:W-:Y:S01]  /*20820*/  STL [R1+0x88], R10 ;  /* 0x0000880a01007387 */ /* 0x0001e20000100800 */
[----:B------:R-:W-:-:S04]  /*20830*/  IMAD.MOV R5, RZ, RZ, -R5 ;  /* 0x000000ffff057224 */ /* 0x000fc800078e0a05 */
[----:B------:R-:W-:Y:S02]  /*20840*/  IMAD R43, R0, R5, R43 ;  /* 0x00000005002b7224 */ /* 0x000fe400078e022b */
[----:B0-----:R-:W-:Y:S01]  /*20850*/  IMAD.MOV.U32 R10, RZ, RZ, R41 ;  /* 0x000000ffff0a7224 */ /* 0x001fe200078e0029 */
[----:B-----5:R-:W-:-:S05]  /*20860*/  IABS R42, R45 ;  /* 0x0000002d002a7213 */ /* 0x020fca0000000000 */
[----:B------:R-:W-:-:S04]  /*20870*/  IMAD.HI.U32 R44, R49, R42, RZ ;  /* 0x0000002a312c7227 */ /* 0x000fc800078e00ff */
[----:B------:R-:W-:-:S04]  /*20880*/  IMAD.MOV R44, RZ, RZ, -R44 ;  /* 0x000000ffff2c7224 */ /* 0x000fc800078e0a2c */
[C---:B------:R-:W-:Y:S02]  /*20890*/  IMAD R42, R0.reuse, R44, R42 ;  /* 0x0000002c002a7224 */ /* 0x040fe400078e022a */
[----:B------:R-:W-:Y:S01]  /*208a0*/  @!P6 IMAD.MOV R10, RZ, RZ, -R10 ;  /* 0x000000ffff0ae224 */ /* 0x000fe200078e0a0a */
[C---:B------:R-:W-:Y:S02]  /*208b0*/  ISETP.GT.U32.AND P4, PT, R0.reuse, R43, PT ;  /* 0x0000002b0000720c */ /* 0x040fe40003f84070 */
[----:B------:R-:W-:Y:S02]  /*208c0*/  ISETP.GT.U32.AND P6, PT, R0, R42, PT ;  /* 0x0000002a0000720c */ /* 0x000fe40003fc4070 */
[----:B------:R-:W-:Y:S02]  /*208d0*/  ISETP.GE.AND P1, PT, R45, RZ, PT ;  /* 0x000000ff2d00720c */ /* 0x000fe40003f26270 */
[----:B------:R-:W5:Y:S04]  /*208e0*/  LDL.LU R45, [R1+0x16c0] ;  /* 0x0016c000012d7983 */ /* 0x000f680000300800 */
[----:B------:R0:W-:Y:S03]  /*208f0*/  STL [R1+0x90], R10 ;  /* 0x0000900a01007387 */ /* 0x0001e60000100800 */
[----:B------:R-:W-:-:S02]  /*20900*/  @!P4 IMAD.IADD R43, R43, 0x1, -R0 ;  /* 0x000000012b2bc824 */ /* 0x000fc400078e0a00 */
[----:B------:R-:W-:Y:S02]  /*20910*/  @!P6 IMAD.IADD R42, R42, 0x1, -R0 ;  /* 0x000000012a2ae824 */ /* 0x000fe400078e0a00 */
[----:B0-----:R-:W-:Y:S01]  /*20920*/  IMAD.MOV.U32 R10, RZ, RZ, R2 ;  /* 0x000000ffff0a7224 */ /* 0x001fe200078e0002 */
[----:B---3--:R-:W-:-:S05]  /*20930*/  IABS R8, R54 ;  /* 0x0000003600087213 */ /* 0x008fca0000000000 */
[----:B------:R-:W-:-:S04]  /*20940*/  IMAD.HI.U32 R6, R49, R8, RZ ;  /* 0x0000000831067227 */ /* 0x000fc800078e00ff */
[----:B------:R-:W-:-:S04]  /*20950*/  IMAD.MOV R6, RZ, RZ, -R6 ;  /* 0x000000ffff067224 */ /* 0x000fc800078e0a06 */
[C---:B------:R-:W-:Y:S02]  /*20960*/  IMAD R8, R0.reuse, R6, R8 ;  /* 0x0000000600087224 */ /* 0x040fe400078e0208 */
[----:B------:R-:W-:Y:S01]  /*20970*/  @!P3 IMAD.MOV R10, RZ, RZ, -R10 ;  /* 0x000000ffff0ab224 */ /* 0x000fe200078e0a0a */
[C---:B------:R-:W-:Y:S02]  /*20980*/  ISETP.GT.U32.AND P3, PT, R0.reuse, R42, PT ;  /* 0x0000002a0000720c */ /* 0x040fe40003f64070 */
[----:B------:R-:W-:Y:S01]  /*20990*/  ISETP.GT.U32.AND P4, PT, R0, R43, PT ;  /* 0x0000002b0000720c */ /* 0x000fe20003f84070 */
[----:B------:R-:W-:-:S05]  /*209a0*/  @!P2 IMAD.MOV R7, RZ, RZ, -R7 ;  /* 0x000000ffff07a224 */ /* 0x000fca00078e0a07 */
[----:B------:R-:W-:Y:S05]  /*209b0*/  STL [R1+0x94], R7 ;  /* 0x0000940701007387 */ /* 0x000fea0000100800 */
[--C-:B------:R-:W-:Y:S02]  /*209c0*/  @!P3 IMAD.IADD R42, R42, 0x1, -R0.reuse ;  /* 0x000000012a2ab824 */ /* 0x100fe400078e0a00 */
[----:B------:R-:W-:Y:S01]  /*209d0*/  @!P4 IMAD.IADD R43, R43, 0x1, -R0 ;  /* 0x000000012b2bc824 */ /* 0x000fe200078e0a00 */
[----:B----4-:R-:W-:-:S05]  /*209e0*/  IABS R6, R55 ;  /* 0x0000003700067213 */ /* 0x010fca0000000000 */
[----:B------:R-:W-:-:S04]  /*209f0*/  IMAD.HI.U32 R2, R49, R6, RZ ;  /* 0x0000000631027227 */ /* 0x000fc800078e00ff */
[----:B------:R-:W-:-:S04]  /*20a00*/  IMAD.MOV R2, RZ, RZ, -R2 ;  /* 0x000000ffff027224 */ /* 0x000fc800078e0a02 */
[----:B------:R-:W-:Y:S01]  /*20a10*/  IMAD R6, R0, R2, R6 ;  /* 0x0000000200067224 */ /* 0x000fe200078e0206 */
[----:B------:R-:W-:Y:S02]  /*20a20*/  IABS R5, R52 ;  /* 0x0000003400057213 */ /* 0x000fe40000000000 */
[----:B------:R-:W-:Y:S02]  /*20a30*/  ISETP.GE.AND P6, PT, R52, RZ, PT ;  /* 0x000000ff3400720c */ /* 0x000fe40003fc6270 */
[----:B------:R-:W-:Y:S01]  /*20a40*/  ISETP.GT.U32.AND P3, PT, R0, R6, PT ;  /* 0x000000060000720c */ /* 0x000fe20003f64070 */
[----:B------:R-:W3:Y:S04]  /*20a50*/  LDL.LU R52, [R1+0x16c4] ;  /* 0x0016c40001347983 */ /* 0x000ee80000300800 */
        /* <DEDUP_REMOVED lines=8> */
[----:B------:R-:W-:-:S02]  /*20ae0*/  ISETP.GE.AND P2, PT, R54, RZ, PT ;  /* 0x000000ff3600720c */ /* 0x000fc40003f46270 */
[----:B------:R-:W-:Y:S01]  /*20af0*/  ISETP.GE.AND P0, PT, R55, RZ, PT ;  /* 0x000000ff3700720c */ /* 0x000fe20003f06270 */
[----:B------:R-:W4:Y:S04]  /*20b00*/  LDL.LU R54, [R1+0x16cc] ;  /* 0x0016cc0001367983 */ /* 0x000f280000300800 */
[----:B------:R-:W4:Y:S01]  /*20b10*/  LDL.LU R55, [R1+0x16d0] ;  /* 0x0016d00001377983 */ /* 0x000f220000300800 */
[----:B------:R-:W-:Y:S01]  /*20b20*/  ISETP.GT.U32.AND P5, PT, R0, R8, PT ;  /* 0x000000080000720c */ /* 0x000fe20003fa4070 */
[----:B------:R-:W-:-:S04]  /*20b30*/  IMAD.HI.U32 R41, R49, R5, RZ ;  /* 0x0000000531297227 */ /* 0x000fc800078e00ff */
[----:B------:R-:W-:-:S04]  /*20b40*/  IMAD.MOV R41, RZ, RZ, -R41 ;  /* 0x000000ffff297224 */ /* 0x000fc800078e0a29 */
[----:B------:R-:W-:-:S04]  /*20b50*/  IMAD R5, R0, R41, R5 ;  /* 0x0000002900057224 */ /* 0x000fc800078e0205 */
[----:B------:R-:W-:Y:S01]  /*20b60*/  @!P5 IMAD.IADD R8, R8, 0x1, -R0 ;  /* 0x000000010808d824 */ /* 0x000fe200078e0a00 */
[----:B------:R-:W-:Y:S01]  /*20b70*/  ISETP.GT.U32.AND P4, PT, R0, R5, PT ;  /* 0x000000050000720c */ /* 0x000fe20003f84070 */
[----:B------:R-:W-:-:S03]  /*20b80*/  IMAD.HI.U32 R44, R49, R7, RZ ;  /* 0x00000007312c7227 */ /* 0x000fc600078e00ff */
[----:B------:R-:W-:Y:S01]  /*20b90*/  ISETP.GT.U32.AND P5, PT, R0, R8, PT ;  /* 0x000000080000720c */ /* 0x000fe20003fa4070 */
[----:B------:R-:W-:-:S04]  /*20ba0*/  IMAD.MOV R44, RZ, RZ, -R44 ;  /* 0x000000ffff2c7224 */ /* 0x000fc800078e0a2c */
[----:B------:R-:W-:-:S04]  /*20bb0*/  IMAD R7, R0, R44, R7 ;  /* 0x0000002c00077224 */ /* 0x000fc800078e0207 */
[----:B------:R-:W-:-:S04]  /*20bc0*/  @!P4 IMAD.IADD R5, R5, 0x1, -R0 ;  /* 0x000000010505c824 */ /* 0x000fc800078e0a00 */
[----:B------:R-:W-:Y:S01]  /*20bd0*/  @!P5 IMAD.IADD R8, R8, 0x1, -R0 ;  /* 0x000000010808d824 */ /* 0x000fe200078e0a00 */
[C---:B------:R-:W-:Y:S02]  /*20be0*/  ISETP.GT.U32.AND P5, PT, R0.reuse, R7, PT ;  /* 0x000000070000720c */ /* 0x040fe40003fa4070 */
[----:B------:R-:W-:Y:S01]  /*20bf0*/  ISETP.GT.U32.AND P4, PT, R0, R5, PT ;  /* 0x000000050000720c */ /* 0x000fe20003f84070 */
[----:B0-----:R-:W-:-:S04]  /*20c00*/  IMAD.MOV.U32 R10, RZ, RZ, R42 ;  /* 0x000000ffff0a7224 */ /* 0x001fc800078e002a */
[----:B------:R-:W-:Y:S01]  /*20c10*/  @!P1 IMAD.MOV R10, RZ, RZ, -R10 ;  /* 0x000000ffff0a9224 */ /* 0x000fe200078e0a0a */
[----:B------:R-:W-:-:S05]  /*20c20*/  ISETP.GT.U32.AND P1, PT, R0, R6, PT ;  /* 0x000000060000720c */ /* 0x000fca0003f24070 */
[--C-:B------:R-:W-:Y:S02]  /*20c30*/  @!P5 IMAD.IADD R7, R7, 0x1, -R0.reuse ;  /* 0x000000010707d824 */ /* 0x100fe400078e0a00 */
[----:B------:R-:W-:Y:S01]  /*20c40*/  @!P4 IMAD.IADD R5, R5, 0x1, -R0 ;  /* 0x000000010505c824 */ /* 0x000fe200078e0a00 */
[----:B------:R0:W-:Y:S02]  /*20c50*/  STL [R1+0x70], R10 ;  /* 0x0000700a01007387 */ /* 0x0001e40000100800 */
[----:B------:R-:W-:Y:S01]  /*20c60*/  ISETP.GT.U32.AND P5, PT, R0, R7, PT ;  /* 0x000000070000720c */ /* 0x000fe20003fa4070 */
[----:B------:R-:W-:Y:S02]  /*20c70*/  @!P2 IMAD.MOV R8, RZ, RZ, -R8 ;  /* 0x000000ffff08a224 */ /* 0x000fe400078e0a08 */
[----:B0-----:R-:W-:-:S04]  /*20c80*/  IMAD.MOV.U32 R10, RZ, RZ, R5 ;  /* 0x000000ffff0a7224 */ /* 0x001fc800078e0005 */
[----:B------:R-:W-:Y:S01]  /*20c90*/  @!P6 IMAD.MOV R10, RZ, RZ, -R10 ;  /* 0x000000ffff0ae224 */ /* 0x000fe200078e0a0a */
[----:B------:R0:W-:Y:S01]  /*20ca0*/  STL [R1+0x74], R8 ;  /* 0x0000740801007387 */ /* 0x0001e20000100800 */
[----:B------:R-:W-:-:S03]  /*20cb0*/  @!P1 IMAD.IADD R6, R6, 0x1, -R0 ;  /* 0x0000000106069824 */ /* 0x000fc600078e0a00 */
[----:B------:R1:W-:Y:S01]  /*20cc0*/  STL [R1+0x7c], R10 ;  /* 0x00007c0a01007387 */ /* 0x0003e20000100800 */
[----:B------:R-:W-:Y:S02]  /*20cd0*/  @!P5 IMAD.IADD R7, R7, 0x1, -R0 ;  /* 0x000000010707d824 */ /* 0x000fe400078e0a00 */
[----:B------:R-:W-:Y:S01]  /*20ce0*/  @!P0 IMAD.MOV R6, RZ, RZ, -R6 ;  /* 0x000000ffff068224 */ /* 0x000fe200078e0a06 */
[----:B------:R-:W-:-:S05]  /*20cf0*/  IABS R41, R46 ;  /* 0x0000002e00297213 */ /* 0x000fca0000000000 */
[----:B------:R-:W-:-:S04]  /*20d00*/  IMAD.HI.U32 R44, R49, R41, RZ ;  /* 0x00000029312c7227 */ /* 0x000fc800078e00ff */
[----:B------:R-:W-:-:S04]  /*20d10*/  IMAD.MOV R44, RZ, RZ, -R44 ;  /* 0x000000ffff2c7224 */ /* 0x000fc800078e0a2c */
[----:B------:R-:W-:-:S05]  /*20d20*/  IMAD R41, R0, R44, R41 ;  /* 0x0000002c00297224 */ /* 0x000fca00078e0229 */
[----:B------:R-:W-:Y:S02]  /*20d30*/  ISETP.GT.U32.AND P4, PT, R0, R41, PT ;  /* 0x000000290000720c */ /* 0x000fe40003f84070 */
[----:B------:R-:W-:Y:S02]  /*20d40*/  ISETP.GE.AND P2, PT, R46, RZ, PT ;  /* 0x000000ff2e00720c */ /* 0x000fe40003f46270 */
[----:B------:R-:W4:Y:S09]  /*20d50*/  LDL.LU R46, [R1+0x16d4] ;  /* 0x0016d400012e7983 */ /* 0x000f320000300800 */
[----:B------:R-:W-:Y:S01]  /*20d60*/  @!P4 IMAD.IADD R41, R41, 0x1, -R0 ;  /* 0x000000012929c824 */ /* 0x000fe200078e0a00 */
[----:B---3--:R-:W-:-:S02]  /*20d70*/  IABS R42, R52 ;  /* 0x00000034002a7213 */ /* 0x008fc40000000000 */
[----:B------:R-:W-:Y:S02]  /*20d80*/  ISETP.GE.AND P5, PT, R52, RZ, PT ;  /* 0x000000ff3400720c */ /* 0x000fe40003fa6270 */
[----:B------:R-:W3:Y:S04]  /*20d90*/  LDL.LU R52, [R1+0x16d8] ;  /* 0x0016d80001347983 */ /* 0x000ee80000300800 */
[----:B------:R4:W-:Y:S01]  /*20da0*/  STL [R1+0x80], R6 ;  /* 0x0000800601007387 */ /* 0x0009e20000100800 */
[----:B--2---:R-:W-:Y:S02]  /*20db0*/  ISETP.GE.AND P4, PT, R53, RZ, PT ;  /* 0x000000ff3500720c */ /* 0x004fe40003f86270 */
[----:B0-----:R-:W-:Y:S02]  /*20dc0*/  IABS R8, R53 ;  /* 0x0000003500087213 */ /* 0x001fe40000000000 */
[----:B------:R-:W2:Y:S01]  /*20dd0*/  LDL.LU R53, [R1+0x16dc] ;  /* 0x0016dc0001357983 */ /* 0x000ea20000300800 */
[----:B-----5:R-:W-:-:S05]  /*20de0*/  IABS R2, R45 ;  /* 0x0000002d00027213 */ /* 0x020fca0000000000 */
[----:B------:R-:W-:-:S04]  /*20df0*/  IMAD.HI.U32 R43, R49, R2, RZ ;  /* 0x00000002312b7227 */ /* 0x000fc800078e00ff */
[----:B------:R-:W-:Y:S02]  /*20e00*/  IMAD.MOV R43, RZ, RZ, -R43 ;  /* 0x000000ffff2b7224 */ /* 0x000fe400078e0a2b */
[----:B-1----:R-:W-:Y:S02]  /*20e10*/  IMAD.MOV.U32 R10, RZ, RZ, R7 ;  /* 0x000000ffff0a7224 */ /* 0x002fe400078e0007 */
[----:B------:R-:W-:Y:S02]  /*20e20*/  IMAD R2, R0, R43, R2 ;  /* 0x0000002b00027224 */ /* 0x000fe400078e0202 */
[----:B------:R-:W-:-:S03]  /*20e30*/  @!P3 IMAD.MOV R10, RZ, RZ, -R10 ;  /* 0x000000ffff0ab224 */ /* 0x000fc600078e0a0a */
[C---:B------:R-:W-:Y:S02]  /*20e40*/  ISETP.GT.U32.AND P6, PT, R0.reuse, R2, PT ;  /* 0x000000020000720c */ /* 0x040fe40003fc4070 */
[----:B------:R0:W-:Y:S01]  /*20e50*/  STL [R1+0x78], R10 ;  /* 0x0000780a01007387 */ /* 0x0001e20000100800 */
[----:B------:R-:W-:-:S03]  /*20e60*/  ISETP.GT.U32.AND P0, PT, R0, R41, PT ;  /* 0x000000290000720c */ /* 0x000fc60003f04070 */
[----:B------:R-:W5:Y:S01]  /*20e70*/  LDL.LU R59, [R1+0x16e0] ;  /* 0x0016e000013b7983 */ /* 0x000f620000300800 */
[----:B------:R-:W-:Y:S01]  /*20e80*/  IMAD.HI.U32 R5, R49, R42, RZ ;  /* 0x0000002a31057227 */ /* 0x000fe200078e00ff */
[----:B----4-:R-:W-:Y:S02]  /*20e90*/  IABS R6, R54 ;  /* 0x0000003600067213 */ /* 0x010fe40000000000 */
[----:B------:R-:W4:Y:S03]  /*20ea0*/  LDL.LU R48, [R1+0x16e4] ;  /* 0x0016e40001307983 */ /* 0x000f260000300800 */
[----:B------:R-:W-:-:S03]  /*20eb0*/  @!P6 IMAD.IADD R2, R2, 0x1, -R0 ;  /* 0x000000010202e824 */ /* 0x000fc600078e0a00 */
[----:B------:R-:W-:Y:S02]  /*20ec0*/  @!P0 IMAD.IADD R41, R41, 0x1, -R0 ;  /* 0x0000000129298824 */ /* 0x000fe400078e0a00 */
[----:B------:R-:W-:Y:S02]  /*20ed0*/  ISETP.GT.U32.AND P6, PT, R0, R2, PT ;  /* 0x000000020000720c */ /* 0x000fe40003fc4070 */
[----:B0-----:R-:W-:Y:S02]  /*20ee0*/  IMAD.MOV.U32 R10, RZ, RZ, R41 ;  /* 0x000000ffff0a7224 */ /* 0x001fe400078e0029 */
[----:B------:R-:W-:Y:S02]  /*20ef0*/  IMAD.MOV R5, RZ, RZ, -R5 ;  /* 0x000000ffff057224 */ /* 0x000fe400078e0a05 */
[----:B------:R-:W-:Y:S01]  /*20f00*/  @!P2 IMAD.MOV R10, RZ, RZ, -R10 ;  /* 0x000000ffff0aa224 */ /* 0x000fe200078e0a0a */
[----:B------:R-:W-:Y:S01]  /*20f10*/  ISETP.GE.AND P0, PT, R54, RZ, PT ;  /* 0x000000ff3600720c */ /* 0x000fe20003f06270 */
[----:B------:R-:W-:Y:S01]  /*20f20*/  IMAD R42, R0, R5, R42 ;  /* 0x00000005002a7224 */ /* 0x000fe200078e022a */
[----:B------:R-:W4:Y:S01]  /*20f30*/  LDL.LU R54, [R1+0x16e8] ;  /* 0x0016e80001367983 */ /* 0x000f220000300800 */
[----:B------:R-:W-:-:S03]  /*20f40*/  IABS R5, R55 ;  /* 0x0000003700057213 */ /* 0x000fc60000000000 */
[----:B------:R-:W-:Y:S01]  /*20f50*/  @!P6 IMAD.IADD R2, R2, 0x1, -R0 ;  /* 0x000000010202e824 */ /* 0x000fe200078e0a00 */
[----:B------:R-:W-:Y:S01]  /*20f60*/  ISETP.GE.AND P6, PT, R55, RZ, PT ;  /* 0x000000ff3700720c */ /* 0x000fe20003fc6270 */
[----:B------:R0:W-:Y:S04]  /*20f70*/  STL [R1+0x68], R10 ;  /* 0x0000680a01007387 */ /* 0x0001e80000100800 */
[----:B------:R-:W4:Y:S01]  /*20f80*/  LDL.LU R55, [R1+0x16ec] ;  /* 0x0016ec0001377983 */ /* 0x000f220000300800 */
[----:B------:R-:W-:-:S13]  /*20f90*/  ISETP.GT.U32.AND P3, PT, R0, R42, PT ;  /* 0x0000002a0000720c */ /* 0x000fda0003f64070 */
[----:B------:R-:W-:-:S05]  /*20fa0*/  @!P3 IMAD.IADD R42, R42, 0x1, -R0 ;  /* 0x000000012a2ab824 */ /* 0x000fca00078e0a00 */
[----:B------:R-:W-:Y:S02]  /*20fb0*/  ISETP.GT.U32.AND P3, PT, R0, R42, PT ;  /* 0x0000002a0000720c */ /* 0x000fe40003f64070 */
[----:B------:R-:W-:Y:S01]  /*20fc0*/  ISETP.GE.AND P1, PT, R45, RZ, PT ;  /* 0x000000ff2d00720c */ /* 0x000fe20003f26270 */
[----:B------:R-:W-:-:S04]  /*20fd0*/  IMAD.HI.U32 R7, R49, R8, RZ ;  /* 0x0000000831077227 */ /* 0x000fc800078e00ff */
[----:B------:R-:W-:-:S04]  /*20fe0*/  IMAD.HI.U32 R43, R49, R6, RZ ;  /* 0x00000006312b7227 */ /* 0x000fc800078e00ff */
[----:B------:R-:W-:Y:S02]  /*20ff0*/  IMAD.MOV R7, RZ, RZ, -R7 ;  /* 0x000000ffff077224 */ /* 0x000fe400078e0a07 */
[----:B------:R-:W-:Y:S02]  /*21000*/  @!P3 IMAD.IADD R42, R42, 0x1, -R0 ;  /* 0x000000012a2ab824 */ /* 0x000fe400078e0a00 */
[----:B------:R-:W-:Y:S02]  /*21010*/  IMAD.MOV R43, RZ, RZ, -R43 ;  /* 0x000000ffff2b7224 */ /* 0x000fe400078e0a2b */
[----:B0-----:R-:W-:Y:S02]  /*21020*/  IMAD.MOV.U32 R10, RZ, RZ, R42 ;  /* 0x000000ffff0a7224 */ /* 0x001fe400078e002a */
[----:B------:R-:W-:Y:S02]  /*21030*/  IMAD R8, R0, R7, R8 ;  /* 0x0000000700087224 */ /* 0x000fe400078e0208 */
[----:B------:R-:W-:-:S02]  /*21040*/  @!P1 IMAD.MOV R2, RZ, RZ, -R2 ;  /* 0x000000ffff029224 */ /* 0x000fc400078e0a02 */
[----:B------:R-:W-:Y:S01]  /*21050*/  @!P5 IMAD.MOV R10, RZ, RZ, -R10 ;  /* 0x000000ffff0ad224 */ /* 0x000fe200078e0a0a */
[C---:B------:R-:W-:Y:S01]  /*21060*/  ISETP.GT.U32.AND P2, PT, R0.reuse, R8, PT ;  /* 0x000000080000720c */ /* 0x040fe20003f44070 */
[----:B------:R-:W-:Y:S01]  /*21070*/  IMAD.HI.U32 R44, R49, R5, RZ ;  /* 0x00000005312c7227 */ /* 0x000fe200078e00ff */
[----:B------:R-:W-:Y:S03]  /*21080*/  STL [R1+0x6c], R2 ;  /* 0x00006c0201007387 */ /* 0x000fe60000100800 */
[----:B------:R-:W-:Y:S01]  /*21090*/  IMAD R6, R0, R43, R6 ;  /* 0x0000002b00067224 */ /* 0x000fe200078e0206 */
[----:B------:R0:W-:Y:S01]  /*210a0*/  STL [R1+0x64], R10 ;  /* 0x0000640a01007387 */ /* 0x0001e20000100800 */
[----:B------:R-:W-:-:S03]  /*210b0*/  IMAD.MOV R44, RZ, RZ, -R44 ;  /* 0x000000ffff2c7224 */ /* 0x000fc600078e0a2c */
[----:B------:R-:W4:Y:S01]  /*210c0*/  LDL.LU R51, [R1+0x16f0] ;  /* 0x0016f00001337983 */ /* 0x000f220000300800 */
[C---:B------:R-:W-:Y:S01]  /*210d0*/  ISETP.GT.U32.AND P1, PT, R0.reuse, R6, PT ;  /* 0x000000060000720c */ /* 0x040fe20003f24070 */
[----:B------:R-:W-:Y:S02]  /*210e0*/  IMAD R5, R0, R44, R5 ;  /* 0x0000002c00057224 */ /* 0x000fe400078e0205 */
[----:B------:R-:W-:Y:S01]  /*210f0*/  @!P2 IMAD.IADD R8, R8, 0x1, -R0 ;  /* 0x000000010808a824 */ /* 0x000fe200078e0a00 */
[----:B------:R-:W4:Y:S02]  /*21100*/  LDL.LU R50, [R1+0x16f4] ;  /* 0x0016f40001327983 */ /* 0x000f240000300800 */
[----:B------:R-:W-:Y:S02]  /*21110*/  ISETP.GT.U32.AND P3, PT, R0, R5, PT ;  /* 0x000000050000720c */ /* 0x000fe40003f64070 */
[----:B------:R-:W-:-:S05]  /*21120*/  IABS R7, R46 ;  /* 0x0000002e00077213 */ /* 0x000fca0000000000 */
[----:B------:R-:W-:Y:S01]  /*21130*/  @!P1 IMAD.IADD R6, R6, 0x1, -R0 ;  /* 0x0000000106069824 */ /* 0x000fe200078e0a00 */
[----:B------:R-:W-:Y:S01]  /*21140*/  ISETP.GT.U32.AND P1, PT, R0, R8, PT ;  /* 0x000000080000720c */ /* 0x000fe20003f24070 */
[----:B------:R-:W-:-:S04]  /*21150*/  IMAD.HI.U32 R44, R49, R7, RZ ;  /* 0x00000007312c7227 */ /* 0x000fc800078e00ff */
[----:B------:R-:W-:Y:S01]  /*21160*/  IMAD.MOV R44, RZ, RZ, -R44 ;  /* 0x000000ffff2c7224 */ /* 0x000fe200078e0a2c */
[C---:B------:R-:W-:Y:S01]  /*21170*/  ISETP.GT.U32.AND P5, PT, R0.reuse, R6, PT ;  /* 0x000000060000720c */ /* 0x040fe20003fa4070 */
[----:B------:R-:W-:Y:S02]  /*21180*/  @!P3 IMAD.IADD R5, R5, 0x1, -R0 ;  /* 0x000000010505b824 */ /* 0x000fe400078e0a00 */
[----:B------:R-:W-:-:S04]  /*21190*/  IMAD R7, R0, R44, R7 ;  /* 0x0000002c00077224 */ /* 0x000fc800078e0207 */
[----:B------:R-:W-:Y:S01]  /*211a0*/  @!P1 IMAD.IADD R8, R8, 0x1, -R0 ;  /* 0x0000000108089824 */ /* 0x000fe200078e0a00 */
[----:B------:R-:W-:-:S03]  /*211b0*/  ISETP.GT.U32.AND P3, PT, R0, R5, PT ;  /* 0x000000050000720c */ /* 0x000fc60003f64070 */
[----:B0-----:R-:W-:Y:S02]  /*211c0*/  IMAD.MOV.U32 R10, RZ, RZ, R8 ;  /* 0x000000ffff0a7224 */ /* 0x001fe400078e0008 */
[----:B------:R-:W-:Y:S02]  /*211d0*/  @!P5 IMAD.IADD R6, R6, 0x1, -R0 ;  /* 0x000000010606d824 */ /* 0x000fe400078e0a00 */
[----:B------:R-:W-:Y:S02]  /*211e0*/  @!P4 IMAD.MOV R10, RZ, RZ, -R10 ;  /* 0x000000ffff0ac224 */ /* 0x000fe400078e0a0a */
[----:B------:R-:W-:-:S04]  /*211f0*/  @!P0 IMAD.MOV R6, RZ, RZ, -R6 ;  /* 0x000000ffff068224 */ /* 0x000fc800078e0a06 */
[----:B------:R-:W-:Y:S01]  /*21200*/  @!P3 IMAD.IADD R5, R5, 0x1, -R0 ;  /* 0x000000010505b824 */ /* 0x000fe200078e0a00 */
[----:B------:R-:W-:Y:S03]  /*21210*/  STL [R1+0x5c], R10 ;  /* 0x00005c0a01007387 */ /* 0x000fe60000100800 */
[----:B------:R-:W-:Y:S01]  /*21220*/  @!P6 IMAD.MOV R5, RZ, RZ, -R5 ;  /* 0x000000ffff05e224 */ /* 0x000fe200078e0a05 */
[----:B------:R0:W-:Y:S01]  /*21230*/  STL [R1+0x58], R6 ;  /* 0x0000580601007387 */ /* 0x0001e20000100800 */
[----:B---3--:R-:W-:-:S05]  /*21240*/  IABS R43, R52 ;  /* 0x00000034002b7213 */ /* 0x008fca0000000000 */
[----:B------:R-:W-:-:S04]  /*21250*/  IMAD.HI.U32 R41, R49, R43, RZ ;  /* 0x0000002b31297227 */ /* 0x000fc800078e00ff */
[----:B------:R-:W-:-:S04]  /*21260*/  IMAD.MOV R41, RZ, RZ, -R41 ;  /* 0x000000ffff297224 */ /* 0x000fc800078e0a29 */
[----:B------:R-:W-:Y:S01]  /*21270*/  IMAD R43, R0, R41, R43 ;  /* 0x00000029002b7224 */ /* 0x000fe200078e022b */
[----:B--2---:R-:W-:-:S05]  /*21280*/  IABS R2, R53 ;  /* 0x0000003500027213 */ /* 0x004fca0000000000 */
[----:B------:R-:W-:Y:S01]  /*21290*/  IMAD.HI.U32 R44, R49, R2, RZ ;  /* 0x00000002312c7227 */ /* 0x000fe200078e00ff */
[----:B------:R-:W-:-:S03]  /*212a0*/  ISETP.GT.U32.AND P1, PT, R0, R43, PT ;  /* 0x0000002b0000720c */ /* 0x000fc60003f24070 */
[----:B------:R-:W-:-:S04]  /*212b0*/  IMAD.MOV R44, RZ, RZ, -R44 ;  /* 0x000000ffff2c7224 */ /* 0x000fc800078e0a2c */
[----:B------:R-:W-:-:S05]  /*212c0*/  IMAD R2, R0, R44, R2 ;  /* 0x0000002c00027224 */ /* 0x000fca00078e0202 */
[----:B------:R-:W-:Y:S01]  /*212d0*/  ISETP.GT.U32.AND P5, PT, R0, R2, PT ;  /* 0x000000020000720c */ /* 0x000fe20003fa4070 */
[--C-:B------:R-:W-:Y:S01]  /*212e0*/  @!P1 IMAD.IADD R43, R43, 0x1, -R0.reuse ;  /* 0x000000012b2b9824 */ /* 0x100fe200078e0a00 */
[----:B------:R-:W-:Y:S02]  /*212f0*/  ISETP.GE.AND P1, PT, R52, RZ, PT ;  /* 0x000000ff3400720c */ /* 0x000fe40003f26270 */
[----:B------:R-:W2:Y:S04]  /*21300*/  LDL.LU R52, [R1+0x16f8] ;  /* 0x0016f80001347983 */ /* 0x000ea80000300800 */
[----:B------:R1:W-:Y:S05]  /*21310*/  STL [R1+0x54], R5 ;  /* 0x0000540501007387 */ /* 0x0003ea0000100800 */
[----:B------:R-:W-:Y:S01]  /*21320*/  @!P5 IMAD.IADD R2, R2, 0x1, -R0 ;  /* 0x000000010202d824 */ /* 0x000fe200078e0a00 */
[----:B------:R-:W-:-:S02]  /*21330*/  ISETP.GE.AND P5, PT, R53, RZ, PT ;  /* 0x000000ff3500720c */ /* 0x000fc40003fa6270 */
[----:B------:R-:W3:Y:S01]  /*21340*/  LDL.LU R53, [R1+0x16fc] ;  /* 0x0016fc0001357983 */ /* 0x000ee20000300800 */
[----:B------:R-:W-:Y:S02]  /*21350*/  ISETP.GT.U32.AND P2, PT, R0, R7, PT ;  /* 0x000000070000720c */ /* 0x000fe40003f44070 */
[----:B-----5:R-:W-:-:S05]  /*21360*/  IABS R41, R59 ;  /* 0x0000003b00297213 */ /* 0x020fca0000000000 */
[----:B------:R-:W-:-:S06]  /*21370*/  IMAD.HI.U32 R44, R49, R41, RZ ;  /* 0x00000029312c7227 */ /* 0x000fcc00078e00ff */
[----:B------:R-:W-:-:S05]  /*21380*/  @!P2 IMAD.IADD R7, R7, 0x1, -R0 ;  /* 0x000000010707a824 */ /* 0x000fca00078e0a00 */
[----:B------:R-:W-:Y:S01]  /*21390*/  ISETP.GT.U32.AND P2, PT, R0, R7, PT ;  /* 0x000000070000720c */ /* 0x000fe20003f44070 */
[----:B------:R-:W-:-:S04]  /*213a0*/  IMAD.MOV R44, RZ, RZ, -R44 ;  /* 0x000000ffff2c7224 */ /* 0x000fc800078e0a2c */
[----:B------:R-:W-:-:S08]  /*213b0*/  IMAD R41, R0, R44, R41 ;  /* 0x0000002c00297224 */ /* 0x000fd000078e0229 */
[----:B------:R-:W-:Y:S01]  /*213c0*/  @!P2 IMAD.IADD R7, R7, 0x1, -R0 ;  /* 0x000000010707a824 */ /* 0x000fe200078e0a00 */
[----:B------:R-:W-:Y:S02]  /*213d0*/  ISETP.GT.U32.AND P2, PT, R0, R41, PT ;  /* 0x000000290000720c */ /* 0x000fe40003f44070 */
[----:B----4-:R-:W-:Y:S02]  /*213e0*/  IABS R45, R48 ;  /* 0x00000030002d7213 */ /* 0x010fe40000000000 */
[----:B------:R-:W-:Y:S02]  /*213f0*/  ISETP.GE.AND P3, PT, R46, RZ, PT ;  /* 0x000000ff2e00720c */ /* 0x000fe40003f66270 */
[----:B------:R-:W-:Y:S01]  /*21400*/  IABS R46, R55 ;  /* 0x00000037002e7213 */ /* 0x000fe20000000000 */
[----:B------:R-:W-:-:S06]  /*21410*/  IMAD.HI.U32 R44, R49, R45, RZ ;  /* 0x0000002d312c7227 */ /* 0x000fcc00078e00ff */
[----:B------:R-:W-:Y:S01]  /*21420*/  @!P2 IMAD.IADD R41, R41, 0x1, -R0 ;  /* 0x000000012929a824 */ /* 0x000fe200078e0a00 */
[C---:B------:R-:W-:Y:S01]  /*21430*/  ISETP.GT.U32.AND P2, PT, R0.reuse, R43, PT ;  /* 0x0000002b0000720c */ /* 0x040fe20003f44070 */
[----:B------:R-:W-:Y:S01]  /*21440*/  IMAD.HI.U32 R8, R49, R46, RZ ;  /* 0x0000002e31087227 */ /* 0x000fe200078e00ff */
[----:B------:R-:W-:-:S03]  /*21450*/  ISETP.GT.U32.AND P4, PT, R0, R2, PT ;  /* 0x000000020000720c */ /* 0x000fc60003f84070 */
[----:B------:R-:W-:Y:S02]  /*21460*/  IMAD.MOV R44, RZ, RZ, -R44 ;  /* 0x000000ffff2c7224 */ /* 0x000fe400078e0a2c */
[----:B------:R-:W-:Y:S02]  /*21470*/  IMAD.MOV R8, RZ, RZ, -R8 ;  /* 0x000000ffff087224 */ /* 0x000fe400078e0a08 */
[C---:B------:R-:W-:Y:S02]  /*21480*/  IMAD R44, R0.reuse, R44, R45 ;  /* 0x0000002c002c7224 */ /* 0x040fe400078e022d */
[C---:B------:R-:W-:Y:S01]  /*21490*/  IMAD R46, R0.reuse, R8, R46 ;  /* 0x00000008002e7224 */ /* 0x040fe200078e022e */
[C---:B------:R-:W-:Y:S01]  /*214a0*/  ISETP.GT.U32.AND P0, PT, R0.reuse, R41, PT ;  /* 0x000000290000720c */ /* 0x040fe20003f04070 */
[----:B------:R-:W-:Y:S01]  /*214b0*/  @!P2 IMAD.IADD R43, R43, 0x1, -R0 ;  /* 0x000000012b2ba824 */ /* 0x000fe200078e0a00 */
[C---:B------:R-:W-:Y:S01]  /*214c0*/  ISETP.GT.U32.AND P6, PT, R0.reuse, R44, PT ;  /* 0x0000002c0000720c */ /* 0x040fe20003fc4070 */
[----:B0-----:R-:W-:Y:S01]  /*214d0*/  IMAD.MOV.U32 R6, RZ, RZ, R7 ;  /* 0x000000ffff067224 */ /* 0x001fe200078e0007 */
[----:B------:R-:W-:Y:S01]  /*214e0*/  ISETP.GT.U32.AND P2, PT, R0, R46, PT ;  /* 0x0000002e0000720c */ /* 0x000fe20003f44070 */
[----:B------:R-:W-:-:S02]  /*214f0*/  IMAD.MOV.U32 R8, RZ, RZ, R43 ;  /* 0x000000ffff087224 */ /* 0x000fc400078e002b */
[----:B------:R-:W-:Y:S02]  /*21500*/  @!P3 IMAD.MOV R6, RZ, RZ, -R6 ;  /* 0x000000ffff06b224 */ /* 0x000fe400078e0a06 */
[----:B------:R-:W-:Y:S02]  /*21510*/  @!P4 IMAD.IADD R2, R2, 0x1, -R0 ;  /* 0x000000010202c824 */ /* 0x000fe400078e0a00 */
[----:B------:R-:W-:Y:S01]  /*21520*/  @!P1 IMAD.MOV R8, RZ, RZ, -R8 ;  /* 0x000000ffff089224 */ /* 0x000fe200078e0a08 */
[----:B------:R-:W-:Y:S01]  /*21530*/  STL [R1+0x50], R6 ;  /* 0x0000500601007387 */ /* 0x000fe20000100800 */
[----:B------:R-:W-:Y:S02]  /*21540*/  @!P5 IMAD.MOV R2, RZ, RZ, -R2 ;  /* 0x000000ffff02d224 */ /* 0x000fe400078e0a02 */
[--C-:B------:R-:W-:Y:S01]  /*21550*/  @!P0 IMAD.IADD R41, R41, 0x1, -R0.reuse ;  /* 0x0000000129298824 */ /* 0x100fe200078e0a00 */
[----:B------:R-:W-:Y:S01]  /*21560*/  ISETP.GE.AND P0, PT, R48, RZ, PT ;  /* 0x000000ff3000720c */ /* 0x000fe20003f06270 */
[--C-:B------:R-:W-:Y:S01]  /*21570*/  @!P6 IMAD.IADD R44, R44, 0x1, -R0.reuse ;  /* 0x000000012c2ce824 */ /* 0x100fe200078e0a00 */
[----:B------:R-:W-:Y:S01]  /*21580*/  STL [R1+0x4c], R8 ;  /* 0x00004c0801007387 */ /* 0x000fe20000100800 */
[----:B------:R-:W-:Y:S01]  /*21590*/  IABS R42, R54 ;  /* 0x00000036002a7213 */ /* 0x000fe20000000000 */
[----:B------:R-:W-:Y:S01]  /*215a0*/  @!P2 IMAD.IADD R46, R46, 0x1, -R0 ;  /* 0x000000012e2ea824 */ /* 0x000fe200078e0a00 */
[----:B------:R-:W-:Y:S01]  /*215b0*/  ISETP.GE.AND P6, PT, R54, RZ, PT ;  /* 0x000000ff3600720c */ /* 0x000fe20003fc6270 */
[----:B------:R-:W4:Y:S01]  /*215c0*/  LDL.LU R48, [R1+0x1700] ;  /* 0x0017000001307983 */ /* 0x000f220000300800 */
[----:B------:R-:W-:-:S03]  /*215d0*/  ISETP.GE.AND P2, PT, R55, RZ, PT ;  /* 0x000000ff3700720c */ /* 0x000fc60003f46270 */
[----:B------:R-:W5:Y:S01]  /*215e0*/  LDL.LU R54, [R1+0x1704] ;  /* 0x0017040001367983 */ /* 0x000f620000300800 */
[----:B------:R-:W-:-:S03]  /*215f0*/  IMAD.HI.U32 R47, R49, R42, RZ ;  /* 0x0000002a312f7227 */ /* 0x000fc600078e00ff */
[----:B------:R-:W-:Y:S04]  /*21600*/  STL [R1+0x48], R2 ;  /* 0x0000480201007387 */ /* 0x000fe80000100800 */
[----:B------:R-:W4:Y:S01]  /*21610*/  LDL.LU R55, [R1+0x1708] ;  /* 0x0017080001377983 */ /* 0x000f220000300800 */
[----:B------:R-:W-:-:S04]  /*21620*/  IMAD.MOV R47, RZ, RZ, -R47 ;  /* 0x000000ffff2f7224 */ /* 0x000fc800078e0a2f */
[----:B------:R-:W-:-:S05]  /*21630*/  IMAD R42, R0, R47, R42 ;  /* 0x0000002f002a7224 */ /* 0x000fca00078e022a */
[----:B------:R-:W-:Y:S02]  /*21640*/  ISETP.GT.U32.AND P3, PT, R0, R42, PT ;  /* 0x0000002a0000720c */ /* 0x000fe40003f64070 */
[----:B------:R-:W-:-:S05]  /*21650*/  IABS R7, R51 ;  /* 0x0000003300077213 */ /* 0x000fca0000000000 */
[----:B-1----:R-:W-:-:S06]  /*21660*/  IMAD.HI.U32 R5, R49, R7, RZ ;  /* 0x0000000731057227 */ /* 0x002fcc00078e00ff */
[----:B------:R-:W-:Y:S01]  /*21670*/  @!P3 IMAD.IADD R42, R42, 0x1, -R0 ;  /* 0x000000012a2ab824 */ /* 0x000fe200078e0a00 */
[----:B------:R-:W-:Y:S01]  /*21680*/  ISETP.GT.U32.AND P3, PT, R0, R44, PT ;  /* 0x0000002c0000720c */ /* 0x000fe20003f64070 */
[----:B------:R-:W-:-:S04]  /*21690*/  IMAD.MOV R5, RZ, RZ, -R5 ;  /* 0x000000ffff057224 */ /* 0x000fc800078e0a05 */
[C---:B------:R-:W-:Y:S01]  /*216a0*/  IMAD R7, R0.reuse, R5, R7 ;  /* 0x0000000500077224 */ /* 0x040fe200078e0207 */
[----:B------:R-:W-:Y:S02]  /*216b0*/  ISETP.GE.AND P4, PT, R59, RZ, PT ;  /* 0x000000ff3b00720c */ /* 0x000fe40003f86270 */
[----:B------:R-:W-:-:S05]  /*216c0*/  ISETP.GT.U32.AND P1, PT, R0, R42, PT ;  /* 0x0000002a0000720c */ /* 0x000fca0003f24070 */
[----:B------:R-:W-:Y:S01]  /*216d0*/  @!P3 IMAD.IADD R44, R44, 0x1, -R0 ;  /* 0x000000012c2cb824 */ /* 0x000fe200078e0a00 */
[C---:B------:R-:W-:Y:S02]  /*216e0*/  ISETP.GT.U32.AND P3, PT, R0.reuse, R7, PT ;  /* 0x000000070000720c */ /* 0x040fe40003f64070 */
[----:B------:R-:W-:Y:S01]  /*216f0*/  ISETP.GT.U32.AND P5, PT, R0, R46, PT ;  /* 0x0000002e0000720c */ /* 0x000fe20003fa4070 */
[----:B------:R-:W-:-:S04]  /*21700*/  IMAD.MOV.U32 R10, RZ, RZ, R41 ;  /* 0x000000ffff0a7224 */ /* 0x000fc800078e0029 */
[----:B------:R-:W-:Y:S02]  /*21710*/  @!P1 IMAD.IADD R42, R42, 0x1, -R0 ;  /* 0x000000012a2a9824 */ /* 0x000fe400078e0a00 */
[----:B------:R-:W-:-:S04]  /*21720*/  @!P4 IMAD.MOV R10, RZ, RZ, -R10 ;  /* 0x000000ffff0ac224 */ /* 0x000fc800078e0a0a */
[----:B------:R-:W-:Y:S02]  /*21730*/  @!P3 IMAD.IADD R7, R7, 0x1, -R0 ;  /* 0x000000010707b824 */ /* 0x000fe400078e0a00 */
[----:B------:R-:W-:-:S03]  /*21740*/  IMAD.MOV.U32 R12, RZ, RZ, R44 ;  /* 0x000000ffff0c7224 */ /* 0x000fc600078e002c */
[----:B------:R-:W-:Y:S01]  /*21750*/  ISETP.GT.U32.AND P4, PT, R0, R7, PT ;  /* 0x000000070000720c */ /* 0x000fe20003f84070 */
[----:B------:R-:W-:Y:S02]  /*21760*/  @!P5 IMAD.IADD R46, R46, 0x1, -R0 ;  /* 0x000000012e2ed824 */ /* 0x000fe400078e0a00 */
[----:B------:R-:W-:Y:S01]  /*21770*/  IMAD.MOV.U32 R11, RZ, RZ, R42 ;  /* 0x000000ffff0b7224 */ /* 0x000fe200078e002a */
[----:B------:R0:W-:Y:S01]  /*21780*/  STL [R1+0x44], R10 ;  /* 0x0000440a01007387 */ /* 0x0001e20000100800 */
[----:B------:R-:W-:Y:S01]  /*21790*/  @!P0 IMAD.MOV R12, RZ, RZ, -R12 ;  /* 0x000000ffff0c8224 */ /* 0x000fe200078e0a0c */
[----:B------:R-:W-:Y:S01]  /*217a0*/  ISETP.GE.AND P1, PT, R51, RZ, PT ;  /* 0x000000ff3300720c */ /* 0x000fe20003f26270 */
[----:B------:R-:W-:-:S03]  /*217b0*/  @!P6 IMAD.MOV R11, RZ, RZ, -R11 ;  /* 0x000000ffff0be224 */ /* 0x000fc600078e0a0b */
[----:B------:R-:W-:Y:S01]  /*217c0*/  STL [R1+0x40], R12 ;  /* 0x0000400c01007387 */ /* 0x000fe20000100800 */
[----:B0-----:R-:W-:-:S03]  /*217d0*/  IMAD.MOV.U32 R10, RZ, RZ, R46 ;  /* 0x000000ffff0a7224 */ /* 0x001fc600078e002e */
[----:B------:R-:W-:Y:S01]  /*217e0*/  STL [R1+0x28], R11 ;  /* 0x0000280b01007387 */ /* 0x000fe20000100800 */
[----:B------:R-:W-:Y:S02]  /*217f0*/  @!P4 IMAD.IADD R7, R7, 0x1, -R0 ;  /* 0x000000010707c824 */ /* 0x000fe400078e0a00 */
[----:B------:R-:W-:Y:S01]  /*21800*/  @!P2 IMAD.MOV R10, RZ, RZ, -R10 ;  /* 0x000000ffff0aa224 */ /* 0x000fe200078e0a0a */
[----:B--2---:R-:W-:Y:S02]  /*21810*/  IABS R2, R52 ;  /* 0x0000003400027213 */ /* 0x004fe40000000000 */
[----:B------:R-:W-:Y:S02]  /*21820*/  ISETP.GE.AND P6, PT, R52, RZ, PT ;  /* 0x000000ff3400720c */ /* 0x000fe40003fc6270 */
[----:B------:R-:W2:Y:S01]  /*21830*/  LDL.LU R52, [R1+0x170c] ;  /* 0x00170c0001347983 */ /* 0x000ea20000300800 */
[----:B------:R-:W-:Y:S01]  /*21840*/  IMAD.MOV.U32 R5, RZ, RZ, R2 ;  /* 0x000000ffff057224 */ /* 0x000fe200078e0002 */
[----:B---3--:R-:W-:-:S02]  /*21850*/  IABS R2, R53 ;  /* 0x0000003500027213 */ /* 0x008fc40000000000 */
[----:B------:R-:W-:Y:S02]  /*21860*/  ISETP.GE.AND P2, PT, R53, RZ, PT ;  /* 0x000000ff3500720c */ /* 0x000fe40003f46270 */
[----:B------:R-:W3:Y:S04]  /*21870*/  LDL.LU R53, [R1+0x1710] ;  /* 0x0017100001357983 */ /* 0x000ee80000300800 */
[----:B------:R0:W-:Y:S04]  /*21880*/  STL [R1+0x38], R10 ;  /* 0x0000380a01007387 */ /* 0x0001e80000100800 */
[----:B------:R-:W3:Y:S04]  /*21890*/  LDL.LU R16, [R1+0x1714] ;  /* 0x0017140001107983 */ /* 0x000ee80000300800 */
[----:B------:R-:W3:Y:S01]  /*218a0*/  LDL.LU R15, [R1+0x1718] ;  /* 0x00171800010f7983 */ /* 0x000ee20000300800 */
[----:B0-----:R-:W-:-:S04]  /*218b0*/  IMAD.MOV.U32 R10, RZ, RZ, R7 ;  /* 0x000000ffff0a7224 */ /* 0x001fc800078e0007 */
[----:B------:R-:W-:-:S05]  /*218c0*/  @!P1 IMAD.MOV R10, RZ, RZ, -R10 ;  /* 0x000000ffff0a9224 */ /* 0x000fca00078e0a0a */
[----:B------:R0:W-:Y:S04]  /*218d0*/  STL [R1+0x3c], R10 ;  /* 0x00003c0a01007387 */ /* 0x0001e80000100800 */
[----:B------:R-:W3:Y:S01]  /*218e0*/  LDL.LU R59, [R1+0x171c] ;  /* 0x00171c00013b7983 */ /* 0x000ee20000300800 */
[----:B------:R-:W-:Y:S01]  /*218f0*/  IABS R6, R50 ;  /* 0x0000003200067213 */ /* 0x000fe20000000000 */
[----:B------:R-:W-:-:S04]  /*21900*/  IMAD.HI.U32 R8, R49, R5, RZ ;  /* 0x0000000531087227 */ /* 0x000fc800078e00ff */
[----:B------:R-:W-:-:S04]  /*21910*/  IMAD.HI.U32 R43, R49, R6, RZ ;  /* 0x00000006312b7227 */ /* 0x000fc800078e00ff */
[----:B------:R-:W-:Y:S02]  /*21920*/  IMAD.MOV R43, RZ, RZ, -R43 ;  /* 0x000000ffff2b7224 */ /* 0x000fe400078e0a2b */
[----:B------:R-:W-:Y:S02]  /*21930*/  IMAD.MOV R8, RZ, RZ, -R8 ;  /* 0x000000ffff087224 */ /* 0x000fe400078e0a08 */
[C---:B------:R-:W-:Y:S02]  /*21940*/  IMAD R6, R0.reuse, R43, R6 ;  /* 0x0000002b00067224 */ /* 0x040fe400078e0206 */
[----:B------:R-:W-:-:S03]  /*21950*/  IMAD R5, R0, R8, R5 ;  /* 0x0000000800057224 */ /* 0x000fc600078e0205 */
[C---:B------:R-:W-:Y:S02]  /*21960*/  ISETP.GT.U32.AND P3, PT, R0.reuse, R6, PT ;  /* 0x000000060000720c */ /* 0x040fe40003f64070 */
[----:B------:R-:W-:Y:S02]  /*21970*/  ISETP.GT.U32.AND P0, PT, R0, R5, PT ;  /* 0x000000050000720c */ /* 0x000fe40003f04070 */
[----:B------:R-:W-:-:S09]  /*21980*/  ISETP.GE.AND P5, PT, R50, RZ, PT ;  /* 0x000000ff3200720c */ /* 0x000fd20003fa6270 */
[--C-:B------:R-:W-:Y:S02]  /*21990*/  @!P3 IMAD.IADD R6, R6, 0x1, -R0.reuse ;  /* 0x000000010606b824 */ /* 0x100fe400078e0a00 */
[----:B------:R-:W-:-:S03]  /*219a0*/  @!P0 IMAD.IADD R5, R5, 0x1, -R0 ;  /* 0x0000000105058824 */ /* 0x000fc600078e0a00 */
[C---:B------:R-:W-:Y:S02]  /*219b0*/  ISETP.GT.U32.AND P3, PT, R0.reuse, R6, PT ;  /* 0x000000060000720c */ /* 0x040fe40003f64070 */
[----:B------:R-:W-:-:S11]  /*219c0*/  ISETP.GT.U32.AND P0, PT, R0, R5, PT ;  /* 0x000000050000720c */ /* 0x000fd60003f04070 */
[--C-:B------:R-:W-:Y:S02]  /*219d0*/  @!P3 IMAD.IADD R6, R6, 0x1, -R0.reuse ;  /* 0x000000010606b824 */ /* 0x100fe400078e0a00 */
[----:B------:R-:W-:Y:S02]  /*219e0*/  @!P0 IMAD.IADD R5, R5, 0x1, -R0 ;  /* 0x0000000105058824 */ /* 0x000fe400078e0a00 */
[----:B------:R-:W-:Y:S02]  /*219f0*/  @!P5 IMAD.MOV R6, RZ, RZ, -R6 ;  /* 0x000000ffff06d224 */ /* 0x000fe400078e0a06 */
[----:B------:R-:W-:-:S03]  /*21a00*/  @!P6 IMAD.MOV R5, RZ, RZ, -R5 ;  /* 0x000000ffff05e224 */ /* 0x000fc600078e0a05 */
[----:B------:R-:W-:Y:S01]  /*21a10*/  STL [R1+0x30], R6 ;  /* 0x0000300601007387 */ /* 0x000fe20000100800 */
[----:B----4-:R-:W-:-:S03]  /*21a20*/  IABS R43, R55 ;  /* 0x00000037002b7213 */ /* 0x010fc60000000000 */
[----:B------:R1:W-:Y:S01]  /*21a30*/  STL [R1+0x34], R5 ;  /* 0x0000340501007387 */ /* 0x0003e20000100800 */
[----:B------:R-:W-:-:S03]  /*21a40*/  ISETP.GE.AND P0, PT, R55, RZ, PT ;  /* 0x000000ff3700720c */ /* 0x000fc60003f06270 */
[----:B------:R-:W4:Y:S04]  /*21a50*/  LDL.LU R55, [R1+0x1720] ;  /* 0x0017200001377983 */ /* 0x000f280000300800 */
[----:B------:R-:W4:Y:S04]  /*21a60*/  LDL.LU R14, [R1+0x1724] ;  /* 0x00172400010e7983 */ /* 0x000f280000300800 */
[----:B------:R-:W4:Y:S01]  /*21a70*/  LDL.LU R13, [R1+0x1728] ;  /* 0x00172800010d7983 */ /* 0x000f220000300800 */
[----:B------:R-:W-:-:S03]  /*21a80*/  IMAD.HI.U32 R41, R49, R2, RZ ;  /* 0x0000000231297227 */ /* 0x000fc600078e00ff */
[----:B0-----:R-:W4:Y:S01]  /*21a90*/  LDL.LU R10, [R1+0x172c] ;  /* 0x00172c00010a7983 */ /* 0x001f220000300800 */
[----:B------:R-:W-:-:S03]  /*21aa0*/  IMAD.MOV R8, RZ, RZ, -R41 ;  /* 0x000000ffff087224 */ /* 0x000fc600078e0a29 */
[----:B------:R-:W4:Y:S01]  /*21ab0*/  LDL.LU R12, [R1+0x1730] ;  /* 0x00173000010c7983 */ /* 0x000f220000300800 */
[----:B------:R-:W-:-:S03]  /*21ac0*/  IMAD R2, R0, R8, R2 ;  /* 0x0000000800027224 */ /* 0x000fc600078e0202 */
[----:B------:R-:W4:Y:S02]  /*21ad0*/  LDL.LU R11, [R1+0x1734] ;  /* 0x00173400010b7983 */ /* 0x000f240000300800 */
[----:B------:R-:W-:Y:S02]  /*21ae0*/  ISETP.GT.U32.AND P4, PT, R0, R2, PT ;  /* 0x000000020000720c */ /* 0x000fe40003f84070 */
[----:B-----5:R-:W-:Y:S01]  /*21af0*/  IABS R42, R54 ;  /* 0x00000036002a7213 */ /* 0x020fe20000000000 */
[----:B------:R-:W5:Y:S10]  /*21b00*/  LDL.LU R56, [R1+0x173c] ;  /* 0x00173c0001387983 */ /* 0x000f740000300800 */
[----:B------:R-:W-:-:S05]  /*21b10*/  @!P4 IMAD.IADD R2, R2, 0x1, -R0 ;  /* 0x000000010202c824 */ /* 0x000fca00078e0a00 */
[----:B------:R-:W-:Y:S01]  /*21b20*/  ISETP.GT.U32.AND P4, PT, R0, R2, PT ;  /* 0x000000020000720c */ /* 0x000fe20003f84070 */
[----:B------:R-:W-:-:S04]  /*21b30*/  IMAD.HI.U32 R8, R49, R42, RZ ;  /* 0x0000002a31087227 */ /* 0x000fc800078e00ff */
[----:B------:R-:W-:-:S04]  /*21b40*/  IMAD.MOV R8, RZ, RZ, -R8 ;  /* 0x000000ffff087224 */ /* 0x000fc800078e0a08 */
[----:B------:R-:W-:-:S04]  /*21b50*/  IMAD R42, R0, R8, R42 ;  /* 0x00000008002a7224 */ /* 0x000fc800078e022a */
[----:B------:R-:W-:-:S04]  /*21b60*/  @!P4 IMAD.IADD R2, R2, 0x1, -R0 ;  /* 0x000000010202c824 */ /* 0x000fc800078e0a00 */
[----:B------:R-:W-:Y:S01]  /*21b70*/  IMAD.MOV.U32 R8, RZ, RZ, R2 ;  /* 0x000000ffff087224 */ /* 0x000fe200078e0002 */
[----:B------:R-:W-:-:S03]  /*21b80*/  IABS R41, R48 ;  /* 0x0000003000297213 */ /* 0x000fc60000000000 */
[----:B------:R-:W-:Y:S01]  /*21b90*/  @!P2 IMAD.MOV R8, RZ, RZ, -R8 ;  /* 0x000000ffff08a224 */ /* 0x000fe200078e0a08 */
[----:B------:R-:W-:Y:S01]  /*21ba0*/  ISETP.GT.U32.AND P2, PT, R0, R42, PT ;  /* 0x0000002a0000720c */ /* 0x000fe20003f44070 */
[----:B------:R-:W-:-:S03]  /*21bb0*/  IMAD.HI.U32 R44, R49, R41, RZ ;  /* 0x00000029312c7227 */ /* 0x000fc600078e00ff */
[----:B------:R0:W-:Y:S01]  /*21bc0*/  STL [R1+0x2c], R8 ;  /* 0x00002c0801007387 */ /* 0x0001e20000100800 */
[----:B------:R-:W-:Y:S02]  /*21bd0*/  IMAD.MOV R44, RZ, RZ, -R44 ;  /* 0x000000ffff2c7224 */ /* 0x000fe400078e0a2c */
[----:B------:R-:W-:Y:S01]  /*21be0*/  IMAD.HI.U32 R7, R49, R43, RZ ;  /* 0x0000002b31077227 */ /* 0x000fe200078e00ff */
[----:B------:R-:W5:Y:S04]  /*21bf0*/  LDL.LU R57, [R1+0x1740] ;  /* 0x0017400001397983 */ /* 0x000f680000300800 */
[----:B------:R-:W5:Y:S01]  /*21c00*/  LDL.LU R61, [R1+0x1744] ;  /* 0x00174400013d7983 */ /* 0x000f620000300800 */
[----:B------:R-:W-:Y:S02]  /*21c10*/  IMAD R41, R0, R44, R41 ;  /* 0x0000002c00297224 */ /* 0x000fe400078e0229 */
[--C-:B------:R-:W-:Y:S01]  /*21c20*/  @!P2 IMAD.IADD R42, R42, 0x1, -R0.reuse ;  /* 0x000000012a2aa824 */ /* 0x100fe200078e0a00 */
[----:B------:R-:W-:Y:S01]  /*21c30*/  ISETP.GE.AND P1, PT, R48, RZ, PT ;  /* 0x000000ff3000720c */ /* 0x000fe20003f26270 */
[----:B------:R-:W-:Y:S01]  /*21c40*/  IMAD.MOV R7, RZ, RZ, -R7 ;  /* 0x000000ffff077224 */ /* 0x000fe200078e0a07 */
[----:B------:R-:W5:Y:S02]  /*21c50*/  LDL.LU R58, [R1+0x1748] ;  /* 0x00174800013a7983 */ /* 0x000f640000300800 */
[C---:B------:R-:W-:Y:S01]  /*21c60*/  ISETP.GT.U32.AND P2, PT, R0.reuse, R42, PT ;  /* 0x0000002a0000720c */ /* 0x040fe20003f44070 */
[----:B------:R-:W-:Y:S01]  /*21c70*/  IMAD R43, R0, R7, R43 ;  /* 0x00000007002b7224 */ /* 0x000fe200078e022b */
[----:B------:R-:W5:Y:S11]  /*21c80*/  LDL.LU R60, [R1+0x174c] ;  /* 0x00174c00013c7983 */ /* 0x000f760000300800 */
[----:B------:R-:W-:Y:S01]  /*21c90*/  @!P2 IMAD.IADD R42, R42, 0x1, -R0 ;  /* 0x000000012a2aa824 */ /* 0x000fe200078e0a00 */
[----:B--2---:R-:W-:-:S05]  /*21ca0*/  IABS R44, R52 ;  /* 0x00000034002c7213 */ /* 0x004fca0000000000 */
[----:B------:R-:W-:-:S04]  /*21cb0*/  IMAD.HI.U32 R7, R49, R44, RZ ;  /* 0x0000002c31077227 */ /* 0x000fc800078e00ff */
[----:B------:R-:W-:Y:S01]  /*21cc0*/  IMAD.MOV R7, RZ, RZ, -R7 ;  /* 0x000000ffff077224 */ /* 0x000fe200078e0a07 */
[----:B---3--:R-:W-:-:S03]  /*21cd0*/  IABS R46, R16 ;  /* 0x00000010002e7213 */ /* 0x008fc60000000000 */
[----:B------:R-:W-:Y:S02]  /*21ce0*/  IMAD R44, R0, R7, R44 ;  /* 0x00000007002c7224 */ /* 0x000fe400078e022c */
[----:B-1----:R-:W-:-:S04]  /*21cf0*/  IMAD.HI.U32 R5, R49, R46, RZ ;  /* 0x0000002e31057227 */ /* 0x002fc800078e00ff */
[----:B------:R-:W-:Y:S01]  /*21d00*/  IMAD.MOV R5, RZ, RZ, -R5 ;  /* 0x000000ffff057224 */ /* 0x000fe200078e0a05 */
[----:B------:R-:W-:-:S03]  /*21d10*/  ISETP.GT.U32.AND P2, PT, R0, R44, PT ;  /* 0x0000002c0000720c */ /* 0x000fc60003f44070 */
[----:B------:R-:W-:Y:S01]  /*21d20*/  IMAD R46, R0, R5, R46 ;  /* 0x00000005002e7224 */ /* 0x000fe200078e022e */
[----:B------:R-:W-:-:S05]  /*21d30*/  IABS R48, R59 ;  /* 0x0000003b00307213 */ /* 0x000fca0000000000 */
[----:B------:R-:W-:-:S04]  /*21d40*/  IMAD.HI.U32 R5, R49, R48, RZ ;  /* 0x0000003031057227 */ /* 0x000fc800078e00ff */
[----:B------:R-:W-:-:S04]  /*21d50*/  IMAD.MOV R5, RZ, RZ, -R5 ;  /* 0x000000ffff057224 */ /* 0x000fc800078e0a05 */
[----:B------:R-:W-:Y:S02]  /*21d60*/  IMAD R48, R0, R5, R48 ;  /* 0x0000000500307224 */ /* 0x000fe400078e0230 */
[----:B------:R-:W-:-:S03]  /*21d70*/  @!P2 IMAD.IADD R44, R44, 0x1, -R0 ;  /* 0x000000012c2ca824 */ /* 0x000fc600078e0a00 */
[----:B------:R-:W-:-:S13]  /*21d80*/  ISETP.GT.U32.AND P2, PT, R0, R48, PT ;  /* 0x000000300000720c */ /* 0x000fda0003f44070 */
[----:B------:R-:W-:-:S05]  /*21d90*/  @!P2 IMAD.IADD R48, R48, 0x1, -R0 ;  /* 0x000000013030a824 */ /* 0x000fca00078e0a00 */
[----:B------:R-:W-:-:S13]  /*21da0*/  ISETP.GT.U32.AND P2, PT, R0, R48, PT ;  /* 0x000000300000720c */ /* 0x000fda0003f44070 */
[----:B------:R-:W-:Y:S01]  /*21db0*/  @!P2 IMAD.IADD R48, R48, 0x1, -R0 ;  /* 0x000000013030a824 */ /* 0x000fe200078e0a00 */
[----:B------:R-:W-:Y:S02]  /*21dc0*/  ISETP.GE.AND P2, PT, R16, RZ, PT ;  /* 0x000000ff1000720c */ /* 0x000fe40003f46270 */
[----:B------:R-:W2:Y:S01]  /*21dd0*/  LDL R16, [R1+0x120] ;  /* 0x0001200001107983 */ /* 0x000ea20000100800 */
[----:B------:R-:W-:-:S13]  /*21de0*/  ISETP.GT.U32.AND P6, PT, R0, R41, PT ;  /* 0x000000290000720c */ /* 0x000fda0003fc4070 */
[----:B------:R-:W-:-:S05]  /*21df0*/  @!P6 IMAD.IADD R41, R41, 0x1, -R0 ;  /* 0x000000012929e824 */ /* 0x000fca00078e0a00 */
[----:B------:R-:W-:-:S13]  /*21e00*/  ISETP.GT.U32.AND P6, PT, R0, R41, PT ;  /* 0x000000290000720c */ /* 0x000fda0003fc4070 */
[----:B------:R-:W-:Y:S01]  /*21e10*/  @!P6 IMAD.IADD R41, R41, 0x1, -R0 ;  /* 0x000000012929e824 */ /* 0x000fe200078e0a00 */
[----:B------:R-:W-:Y:S02]  /*21e20*/  ISETP.GT.U32.AND P6, PT, R0, R43, PT ;  /* 0x0000002b0000720c */ /* 0x000fe40003fc4070 */
[----:B------:R-:W-:-:S05]  /*21e30*/  IABS R47, R15 ;  /* 0x0000000f002f7213 */ /* 0x000fca0000000000 */
[----:B------:R-:W-:-:S06]  /*21e40*/  IMAD.HI.U32 R2, R49, R47, RZ ;  /* 0x0000002f31027227 */ /* 0x000fcc00078e00ff */
[----:B------:R-:W-:-:S05]  /*21e50*/  @!P6 IMAD.IADD R43, R43, 0x1, -R0 ;  /* 0x000000012b2be824 */ /* 0x000fca00078e0a00 */
[----:B------:R-:W-:Y:S01]  /*21e60*/  ISETP.GT.U32.AND P6, PT, R0, R43, PT ;  /* 0x0000002b0000720c */ /* 0x000fe20003fc4070 */
[----:B------:R-:W-:-:S04]  /*21e70*/  IMAD.MOV R2, RZ, RZ, -R2 ;  /* 0x000000ffff027224 */ /* 0x000fc800078e0a02 */
[----:B------:R-:W-:Y:S01]  /*21e80*/  IMAD R47, R0, R2, R47 ;  /* 0x00000002002f7224 */ /* 0x000fe200078e022f */
[----:B------:R-:W-:-:S07]  /*21e90*/  IABS R45, R53 ;  /* 0x00000035002d7213 */ /* 0x000fce0000000000 */
[----:B------:R-:W-:Y:S01]  /*21ea0*/  @!P6 IMAD.IADD R43, R43, 0x1, -R0 ;  /* 0x000000012b2be824 */ /* 0x000fe200078e0a00 */
[----:B------:R-:W-:Y:S01]  /*21eb0*/  ISETP.GT.U32.AND P6, PT, R0, R47, PT ;  /* 0x0000002f0000720c */ /* 0x000fe20003fc4070 */
[----:B------:R-:W-:Y:S01]  /*21ec0*/  IMAD.HI.U32 R6, R49, R45, RZ ;  /* 0x0000002d31067227 */ /* 0x000fe200078e00ff */
[----:B------:R-:W-:Y:S02]  /*21ed0*/  ISETP.GE.AND P3, PT, R54, RZ, PT ;  /* 0x000000ff3600720c */ /* 0x000fe40003f66270 */
[----:B----4-:R-:W-:Y:S01]  /*21ee0*/  IABS R2, R55 ;  /* 0x0000003700027213 */ /* 0x010fe20000000000 */
[----:B------:R-:W-:Y:S01]  /*21ef0*/  IMAD.MOV R6, RZ, RZ, -R6 ;  /* 0x000000ffff067224 */ /* 0x000fe200078e0a06 */
[----:B------:R-:W-:Y:S02]  /*21f00*/  IABS R50, R14 ;  /* 0x0000000e00327213 */ /* 0x000fe40000000000 */
[----:B------:R-:W-:Y:S02]  /*21f10*/  ISETP.GE.AND P5, PT, R52, RZ, PT ;  /* 0x000000ff3400720c */ /* 0x000fe40003fa6270 */
[----:B------:R-:W-:Y:S01]  /*21f20*/  IABS R51, R13 ;  /* 0x0000000d00337213 */ /* 0x000fe20000000000 */
[----:B------:R-:W-:Y:S01]  /*21f30*/  IMAD R45, R0, R6, R45 ;  /* 0x00000006002d7224 */ /* 0x000fe200078e022d */
[----:B------:R-:W-:Y:S01]  /*21f40*/  IABS R52, R10 ;  /* 0x0000000a00347213 */ /* 0x000fe20000000000 */
[----:B------:R-:W-:-:S02]  /*21f50*/  @!P6 IMAD.IADD R47, R47, 0x1, -R0 ;  /* 0x000000012f2fe824 */ /* 0x000fc400078e0a00 */
[----:B------:R-:W-:Y:S01]  /*21f60*/  IMAD.HI.U32 R6, R49, R2, RZ ;  /* 0x0000000231067227 */ /* 0x000fe200078e00ff */
[----:B------:R-:W-:-:S03]  /*21f70*/  ISETP.GE.AND P4, PT, R53, RZ, PT ;  /* 0x000000ff3500720c */ /* 0x000fc60003f86270 */
[----:B------:R-:W-:-:S04]  /*21f80*/  IMAD.HI.U32 R5, R49, R50, RZ ;  /* 0x0000003231057227 */ /* 0x000fc800078e00ff */
[----:B------:R-:W-:Y:S01]  /*21f90*/  @!P0 IMAD.MOV R43, RZ, RZ, -R43 ;  /* 0x000000ffff2b8224 */ /* 0x000fe200078e0a2b */
[----:B------:R-:W-:Y:S01]  /*21fa0*/  ISETP.GT.U32.AND P0, PT, R0, R47, PT ;  /* 0x0000002f0000720c */ /* 0x000fe20003f04070 */
[----:B0-----:R-:W-:-:S04]  /*21fb0*/  IMAD.HI.U32 R8, R49, R51, RZ ;  /* 0x0000003331087227 */ /* 0x001fc800078e00ff */
[----:B------:R-:W-:-:S04]  /*21fc0*/  IMAD.HI.U32 R53, R49, R52, RZ ;  /* 0x0000003431357227 */ /* 0x000fc800078e00ff */
[----:B------:R-:W-:Y:S02]  /*21fd0*/  IMAD.MOV R7, RZ, RZ, -R6 ;  /* 0x000000ffff077224 */ /* 0x000fe400078e0a06 */
[----:B------:R-:W-:Y:S02]  /*21fe0*/  IMAD.MOV R6, RZ, RZ, -R5 ;  /* 0x000000ffff067224 */ /* 0x000fe400078e0a05 */
[----:B------:R-:W-:Y:S02]  /*21ff0*/  IMAD.MOV R5, RZ, RZ, -R8 ;  /* 0x000000ffff057224 */ /* 0x000fe400078e0a08 */
[----:B------:R-:W-:Y:S01]  /*22000*/  @!P3 IMAD.MOV R42, RZ, RZ, -R42 ;  /* 0x000000ffff2ab224 */ /* 0x000fe200078e0a2a */
[C---:B------:R-:W-:Y:S01]  /*22010*/  ISETP.GT.U32.AND P3, PT, R0.reuse, R46, PT ;  /* 0x0000002e0000720c */ /* 0x040fe20003f64070 */
[----:B------:R-:W-:Y:S01]  /*22020*/  IMAD.MOV R8, RZ, RZ, -R53 ;  /* 0x000000ffff087224 */ /* 0x000fe200078e0a35 */
[----:B------:R-:W-:Y:S01]  /*22030*/  IABS R53, R12 ;  /* 0x0000000c00357213 */ /* 0x000fe20000000000 */
[----:B------:R-:W-:Y:S01]  /*22040*/  @!P1 IMAD.MOV R41, RZ, RZ, -R41 ;  /* 0x000000ffff299224 */ /* 0x000fe200078e0a29 */
[C---:B------:R-:W-:Y:S01]  /*22050*/  ISETP.GT.U32.AND P1, PT, R0.reuse, R45, PT ;  /* 0x0000002d0000720c */ /* 0x040fe20003f24070 */
[----:B------:R-:W-:-:S02]  /*22060*/  IMAD R52, R0, R8, R52 ;  /* 0x0000000800347224 */ /* 0x000fc400078e0234 */
[----:B------:R-:W-:Y:S02]  /*22070*/  @!P0 IMAD.IADD R47, R47, 0x1, -R0 ;  /* 0x000000012f2f8824 */ /* 0x000fe400078e0a00 */
[C---:B------:R-:W-:Y:S01]  /*22080*/  IMAD R51, R0.reuse, R5, R51 ;  /* 0x0000000500337224 */ /* 0x040fe200078e0233 */
[----:B------:R-:W-:Y:S01]  /*22090*/  ISETP.GT.U32.AND P0, PT, R0, R52, PT ;  /* 0x000000340000720c */ /* 0x000fe20003f04070 */
[----:B------:R-:W-:-:S04]  /*220a0*/  IMAD.HI.U32 R5, R49, R53, RZ ;  /* 0x0000003531057227 */ /* 0x000fc800078e00ff */
[--C-:B------:R-:W-:Y:S02]  /*220b0*/  @!P3 IMAD.IADD R46, R46, 0x1, -R0.reuse ;  /* 0x000000012e2eb824 */ /* 0x100fe400078e0a00 */
[----:B------:R-:W-:Y:S01]  /*220c0*/  IMAD.MOV R5, RZ, RZ, -R5 ;  /* 0x000000ffff057224 */ /* 0x000fe200078e0a05 */
[----:B------:R-:W-:Y:S01]  /*220d0*/  IABS R54, R11 ;  /* 0x0000000b00367213 */ /* 0x000fe20000000000 */
[--C-:B------:R-:W-:Y:S01]  /*220e0*/  @!P1 IMAD.IADD R45, R45, 0x1, -R0.reuse ;  /* 0x000000012d2d9824 */ /* 0x100fe200078e0a00 */
[C---:B------:R-:W-:Y:S01]  /*220f0*/  ISETP.GT.U32.AND P6, PT, R0.reuse, R46, PT ;  /* 0x0000002e0000720c */ /* 0x040fe20003fc4070 */
[C---:B------:R-:W-:Y:S01]  /*22100*/  IMAD R53, R0.reuse, R5, R53 ;  /* 0x0000000500357224 */ /* 0x040fe200078e0235 */
[----:B------:R-:W-:Y:S01]  /*22110*/  ISETP.GT.U32.AND P1, PT, R0, R44, PT ;  /* 0x0000002c0000720c */ /* 0x000fe20003f24070 */
[----:B------:R-:W-:Y:S01]  /*22120*/  @!P0 IMAD.IADD R52, R52, 0x1, -R0 ;  /* 0x0000000134348824 */ /* 0x000fe200078e0a00 */
[C---:B------:R-:W-:Y:S01]  /*22130*/  ISETP.GT.U32.AND P3, PT, R0.reuse, R45, PT ;  /* 0x0000002d0000720c */ /* 0x040fe20003f64070 */
[C---:B------:R-:W-:Y:S01]  /*22140*/  IMAD R50, R0.reuse, R6, R50 ;  /* 0x0000000600327224 */ /* 0x040fe200078e0232 */
[----:B------:R-:W-:Y:S01]  /*22150*/  ISETP.GT.U32.AND P0, PT, R0, R53, PT ;  /* 0x000000350000720c */ /* 0x000fe20003f04070 */
[----:B------:R-:W-:-:S04]  /*22160*/  IMAD.HI.U32 R6, R49, R54, RZ ;  /* 0x0000003631067227 */ /* 0x000fc800078e00ff */
[----:B------:R-:W-:Y:S02]  /*22170*/  IMAD R2, R0, R7, R2 ;  /* 0x0000000700027224 */ /* 0x000fe400078e0202 */
[----:B------:R-:W-:Y:S02]  /*22180*/  IMAD.MOV R6, RZ, RZ, -R6 ;  /* 0x000000ffff067224 */ /* 0x000fe400078e0a06 */
[--C-:B------:R-:W-:Y:S01]  /*22190*/  @!P6 IMAD.IADD R46, R46, 0x1, -R0.reuse ;  /* 0x000000012e2ee824 */ /* 0x100fe200078e0a00 */
[----:B------:R-:W-:Y:S01]  /*221a0*/  ISETP.GT.U32.AND P6, PT, R0, R51, PT ;  /* 0x000000330000720c */ /* 0x000fe20003fc4070 */
[----:B------:R-:W-:Y:S01]  /*221b0*/  @!P1 IMAD.IADD R44, R44, 0x1, -R0 ;  /* 0x000000012c2c9824 */ /* 0x000fe200078e0a00 */
[C---:B------:R-:W-:Y:S01]  /*221c0*/  ISETP.GT.U32.AND P1, PT, R0.reuse, R2, PT ;  /* 0x000000020000720c */ /* 0x040fe20003f24070 */
[C---:B------:R-:W-:Y:S02]  /*221d0*/  IMAD R54, R0.reuse, R6, R54 ;  /* 0x0000000600367224 */ /* 0x040fe400078e0236 */
[--C-:B------:R-:W-:Y:S01]  /*221e0*/  @!P3 IMAD.IADD R45, R45, 0x1, -R0.reuse ;  /* 0x000000012d2db824 */ /* 0x100fe200078e0a00 */
[C---:B------:R-:W-:Y:S01]  /*221f0*/  ISETP.GT.U32.AND P3, PT, R0.reuse, R50, PT ;  /* 0x000000320000720c */ /* 0x040fe20003f64070 */
[----:B------:R-:W-:Y:S01]  /*22200*/  @!P0 IMAD.IADD R53, R53, 0x1, -R0 ;  /* 0x0000000135358824 */ /* 0x000fe200078e0a00 */
[----:B------:R-:W-:-:S05]  /*22210*/  ISETP.GT.U32.AND P0, PT, R0, R54, PT ;  /* 0x000000360000720c */ /* 0x000fca0003f04070 */
[--C-:B------:R-:W-:Y:S01]  /*22220*/  @!P6 IMAD.IADD R51, R51, 0x1, -R0.reuse ;  /* 0x000000013333e824 */ /* 0x100fe200078e0a00 */
[----:B------:R-:W-:Y:S01]  /*22230*/  ISETP.GE.AND P6, PT, R55, RZ, PT ;  /* 0x000000ff3700720c */ /* 0x000fe20003fc6270 */
[----:B------:R-:W-:Y:S01]  /*22240*/  @!P1 IMAD.IADD R2, R2, 0x1, -R0 ;  /* 0x0000000102029824 */ /* 0x000fe200078e0a00 */
[----:B-----5:R-:W-:-:S03]  /*22250*/  IABS R55, R56 ;  /* 0x0000003800377213 */ /* 0x020fc60000000000 */
[--C-:B------:R-:W-:Y:S01]  /*22260*/  @!P3 IMAD.IADD R50, R50, 0x1, -R0.reuse ;  /* 0x000000013232b824 */ /* 0x100fe200078e0a00 */
[----:B------:R-:W-:Y:S01]  /*22270*/  ISETP.GE.AND P3, PT, R59, RZ, PT ;  /* 0x000000ff3b00720c */ /* 0x000fe20003f66270 */
[----:B------:R-:W-:Y:S01]  /*22280*/  @!P0 IMAD.IADD R54, R54, 0x1, -R0 ;  /* 0x0000000136368824 */ /* 0x000fe200078e0a00 */
[C---:B------:R-:W-:Y:S01]  /*22290*/  ISETP.GT.U32.AND P0, PT, R0.reuse, R2, PT ;  /* 0x000000020000720c */ /* 0x040fe20003f04070 */
[----:B------:R-:W-:Y:S01]  /*222a0*/  IMAD.HI.U32 R59, R49, R55, RZ ;  /* 0x00000037313b7227 */ /* 0x000fe200078e00ff */
[----:B------:R-:W-:Y:S02]  /*222b0*/  ISETP.GE.AND P1, PT, R15, RZ, PT ;  /* 0x000000ff0f00720c */ /* 0x000fe40003f26270 */
[----:B------:R-:W-:Y:S01]  /*222c0*/  IABS R7, R61 ;  /* 0x0000003d00077213 */ /* 0x000fe20000000000 */
[----:B------:R-:W-:Y:S02]  /*222d0*/  IMAD.MOV R15, RZ, RZ, -R59 ;  /* 0x000000ffff0f7224 */ /* 0x000fe400078e0a3b */
[----:B------:R-:W-:Y:S01]  /*222e0*/  @!P2 IMAD.MOV R46, RZ, RZ, -R46 ;  /* 0x000000ffff2ea224 */ /* 0x000fe200078e0a2e */
[C---:B------:R-:W-:Y:S01]  /*222f0*/  ISETP.GT.U32.AND P2, PT, R0.reuse, R51, PT ;  /* 0x000000330000720c */ /* 0x040fe20003f44070 */
[----:B------:R-:W-:-:S02]  /*22300*/  IMAD R55, R0, R15, R55 ;  /* 0x0000000f00377224 */ /* 0x000fc400078e0237 */
[----:B------:R-:W-:-:S04]  /*22310*/  IMAD.HI.U32 R18, R49, R7, RZ ;  /* 0x0000000731127227 */ /* 0x000fc800078e00ff */
[----:B------:R-:W-:Y:S01]  /*22320*/  @!P0 IMAD.IADD R2, R2, 0x1, -R0 ;  /* 0x0000000102028824 */ /* 0x000fe200078e0a00 */
[----:B------:R-:W-:Y:S01]  /*22330*/  ISETP.GT.U32.AND P0, PT, R0, R55, PT ;  /* 0x000000370000720c */ /* 0x000fe20003f04070 */
[----:B------:R-:W-:-:S04]  /*22340*/  IMAD.MOV R18, RZ, RZ, -R18 ;  /* 0x000000ffff127224 */ /* 0x000fc800078e0a12 */
[----:B------:R-:W-:Y:S02]  /*22350*/  IMAD R7, R0, R18, R7 ;  /* 0x0000001200077224 */ /* 0x000fe400078e0207 */
[----:B------:R-:W-:-:S03]  /*22360*/  @!P2 IMAD.IADD R51, R51, 0x1, -R0 ;  /* 0x000000013333a824 */ /* 0x000fc600078e0a00 */
[----:B------:R-:W-:-:S03]  /*22370*/  ISETP.GT.U32.AND P2, PT, R0, R7, PT ;  /* 0x000000070000720c */ /* 0x000fc60003f44070 */
[----:B------:R-:W-:Y:S01]  /*22380*/  @!P0 IMAD.IADD R55, R55, 0x1, -R0 ;  /* 0x0000000137378824 */ /* 0x000fe200078e0a00 */
[----:B------:R-:W-:-:S09]  /*22390*/  ISETP.GE.AND P0, PT, R13, RZ, PT ;  /* 0x000000ff0d00720c */ /* 0x000fd20003f06270 */
[----:B------:R-:W-:-:S04]  /*223a0*/  @!P2 IMAD.IADD R7, R7, 0x1, -R0 ;  /* 0x000000010707a824 */ /* 0x000fc800078e0a00 */
[----:B------:R-:W-:Y:S01]  /*223b0*/  @!P0 IMAD.MOV R51, RZ, RZ, -R51 ;  /* 0x000000ffff338224 */ /* 0x000fe200078e0a33 */
[C---:B------:R-:W-:Y:S02]  /*223c0*/  ISETP.GT.U32.AND P0, PT, R0.reuse, R7, PT ;  /* 0x000000070000720c */ /* 0x040fe40003f04070 */
[----:B------:R-:W-:Y:S02]  /*223d0*/  IABS R6, R58 ;  /* 0x0000003a00067213 */ /* 0x000fe40000000000 */
[----:B------:R-:W-:Y:S01]  /*223e0*/  IABS R8, R57 ;  /* 0x0000003900087213 */ /* 0x000fe20000000000 */
[----:B------:R-:W-:Y:S01]  /*223f0*/  @!P1 IMAD.MOV R47, RZ, RZ, -R47 ;  /* 0x000000ffff2f9224 */ /* 0x000fe200078e0a2f */
[C---:B------:R-:W-:Y:S01]  /*22400*/  ISETP.GT.U32.AND P1, PT, R0.reuse, R52, PT ;  /* 0x000000340000720c */ /* 0x040fe20003f24070 */
[----:B------:R-:W-:Y:S01]  /*22410*/  @!P4 IMAD.MOV R45, RZ, RZ, -R45 ;  /* 0x000000ffff2dc224 */ /* 0x000fe200078e0a2d */
[----:B------:R-:W-:Y:S01]  /*22420*/  ISETP.GT.U32.AND P4, PT, R0, R50, PT ;  /* 0x000000320000720c */ /* 0x000fe20003f84070 */
[----:B------:R-:W-:-:S04]  /*22430*/  IMAD.HI.U32 R17, R49, R6, RZ ;  /* 0x0000000631117227 */ /* 0x000fc800078e00ff */
[----:B------:R-:W-:-:S04]  /*22440*/  IMAD.HI.U32 R19, R49, R8, RZ ;  /* 0x0000000831137227 */ /* 0x000fc800078e00ff */
[----:B------:R-:W-:Y:S02]  /*22450*/  IMAD.MOV R17, RZ, RZ, -R17 ;  /* 0x000000ffff117224 */ /* 0x000fe400078e0a11 */
[----:B------:R-:W-:Y:S01]  /*22460*/  @!P0 IMAD.IADD R7, R7, 0x1, -R0 ;  /* 0x0000000107078824 */ /* 0x000fe200078e0a00 */
[----:B------:R-:W-:Y:S01]  /*22470*/  ISETP.GE.AND P0, PT, R61, RZ, PT ;  /* 0x000000ff3d00720c */ /* 0x000fe20003f06270 */
[----:B------:R-:W-:Y:S01]  /*22480*/  IMAD.MOV R59, RZ, RZ, -R19 ;  /* 0x000000ffff3b7224 */ /* 0x000fe200078e0a13 */
[----:B------:R-:W0:Y:S01]  /*22490*/  S2R R61, SR_TID.X ;  /* 0x00000000003d7919 */ /* 0x000e220000002100 */
[C---:B------:R-:W-:Y:S01]  /*224a0*/  IMAD R6, R0.reuse, R17, R6 ;  /* 0x0000001100067224 */ /* 0x040fe200078e0206 */
[----:B------:R-:W-:Y:S01]  /*224b0*/  IABS R5, R60 ;  /* 0x0000003c00057213 */ /* 0x000fe20000000000 */
[----:B------:R-:W-:Y:S02]  /*224c0*/  IMAD R8, R0, R59, R8 ;  /* 0x0000003b00087224 */ /* 0x000fe400078e0208 */
[--C-:B------:R-:W-:Y:S01]  /*224d0*/  @!P1 IMAD.IADD R52, R52, 0x1, -R0.reuse ;  /* 0x0000000134349824 */ /* 0x100fe200078e0a00 */
[----:B------:R-:W-:Y:S01]  /*224e0*/  ISETP.GT.U32.AND P1, PT, R0, R6, PT ;  /* 0x000000060000720c */ /* 0x000fe20003f24070 */
[----:B------:R-:W-:Y:S01]  /*224f0*/  @!P4 IMAD.IADD R50, R50, 0x1, -R0 ;  /* 0x000000013232c824 */ /* 0x000fe200078e0a00 */
[----:B------:R-:W-:Y:S01]  /*22500*/  ISETP.GT.U32.AND P4, PT, R0, R8, PT ;  /* 0x000000080000720c */ /* 0x000fe20003f84070 */
[----:B------:R-:W-:-:S04]  /*22510*/  IMAD.HI.U32 R15, R49, R5, RZ ;  /* 0x00000005310f7227 */ /* 0x000fc800078e00ff */
[----:B------:R-:W-:Y:S01]  /*22520*/  @!P3 IMAD.MOV R48, RZ, RZ, -R48 ;  /* 0x000000ffff30b224 */ /* 0x000fe200078e0a30 */
[C---:B------:R-:W-:Y:S01]  /*22530*/  ISETP.GT.U32.AND P3, PT, R0.reuse, R54, PT ;  /* 0x000000360000720c */ /* 0x040fe20003f64070 */
[----:B------:R-:W-:Y:S02]  /*22540*/  IMAD.MOV R59, RZ, RZ, -R15 ;  /* 0x000000ffff3b7224 */ /* 0x000fe400078e0a0f */
[----:B------:R-:W-:Y:S01]  /*22550*/  @!P5 IMAD.MOV R44, RZ, RZ, -R44 ;  /* 0x000000ffff2cd224 */ /* 0x000fe200078e0a2c */
[C---:B------:R-:W-:Y:S01]  /*22560*/  ISETP.GT.U32.AND P5, PT, R0.reuse, R53, PT ;  /* 0x000000350000720c */ /* 0x040fe20003fa4070 */
[----:B------:R-:W-:Y:S01]  /*22570*/  IMAD R5, R0, R59, R5 ;  /* 0x0000003b00057224 */ /* 0x000fe200078e0205 */
[----:B------:R-:W3:Y:S01]  /*22580*/  LDL.LU R15, [R1+0x4cc] ;  /* 0x0004cc00010f7983 */ /* 0x000ee20000300800 */
[--C-:B------:R-:W-:Y:S01]  /*22590*/  @!P1 IMAD.IADD R6, R6, 0x1, -R0.reuse ;  /* 0x0000000106069824 */ /* 0x100fe200078e0a00 */
[----:B------:R-:W-:Y:S01]  /*225a0*/  ISETP.GE.AND P1, PT, R11, RZ, PT ;  /* 0x000000ff0b00720c */ /* 0x000fe20003f26270 */
[----:B------:R-:W-:Y:S01]  /*225b0*/  @!P4 IMAD.IADD R8, R8, 0x1, -R0 ;  /* 0x000000010808c824 */ /* 0x000fe200078e0a00 */
[----:B------:R-:W-:-:S03]  /*225c0*/  ISETP.GE.AND P4, PT, R10, RZ, PT ;  /* 0x000000ff0a00720c */ /* 0x000fc60003f86270 */
[----:B------:R-:W-:Y:S01]  /*225d0*/  @!P3 IMAD.IADD R54, R54, 0x1, -R0 ;  /* 0x000000013636b824 */ /* 0x000fe200078e0a00 */
[----:B------:R-:W-:-:S03]  /*225e0*/  ISETP.GT.U32.AND P3, PT, R0, R5, PT ;  /* 0x000000050000720c */ /* 0x000fc60003f64070 */
[----:B------:R-:W-:Y:S01]  /*225f0*/  @!P5 IMAD.IADD R53, R53, 0x1, -R0 ;  /* 0x000000013535d824 */ /* 0x000fe200078e0a00 */
[----:B------:R-:W-:Y:S02]  /*22600*/  ISETP.GE.AND P5, PT, R14, RZ, PT ;  /* 0x000000ff0e00720c */ /* 0x000fe40003fa6270 */
[----:B0-----:R-:W-:Y:S01]  /*22610*/  SHF.R.U32.HI R11, RZ, 0x2, R61 ;  /* 0x00000002ff0b7819 */ /* 0x001fe2000001163d */
[----:B------:R-:W-:Y:S01]  /*22620*/  @!P1 IMAD.MOV R54, RZ, RZ, -R54 ;  /* 0x000000ffff369224 */ /* 0x000fe200078e0a36 */
[----:B------:R-:W-:Y:S01]  /*22630*/  ISETP.GE.AND P1, PT, R9, RZ, PT ;  /* 0x000000ff0900720c */ /* 0x000fe20003f26270 */
[----:B------:R-:W-:Y:S01]  /*22640*/  @!P4 IMAD.MOV R52, RZ, RZ, -R52 ;  /* 0x000000ffff34c224 */ /* 0x000fe200078e0a34 */
[C---:B------:R-:W-:Y:S01]  /*22650*/  ISETP.GT.U32.AND P4, PT, R0.reuse, R6, PT ;  /* 0x000000060000720c */ /* 0x040fe20003f84070 */
[----:B------:R-:W-:Y:S02]  /*22660*/  IMAD.SHL.U32 R9, R61, 0x8, RZ ;  /* 0x000000083d097824 */ /* 0x000fe400078e00ff */
[----:B------:R-:W-:Y:S01]  /*22670*/  @!P3 IMAD.IADD R5, R5, 0x1, -R0 ;  /* 0x000000010505b824 */ /* 0x000fe200078e0a00 */
[C---:B------:R-:W-:Y:S01]  /*22680*/  ISETP.GT.U32.AND P3, PT, R0.reuse, R55, PT ;  /* 0x000000370000720c */ /* 0x040fe20003f64070 */
[----:B------:R-:W4:Y:S01]  /*22690*/  LDL.LU R14, [R1+0x4ec] ;  /* 0x0004ec00010e7983 */ /* 0x000f220000300800 */
[----:B------:R-:W-:Y:S01]  /*226a0*/  SGXT.U32 R11, R11, 0x3 ;  /* 0x000000030b0b781a */ /* 0x000fe20000000000 */
[----:B------:R-:W-:Y:S01]  /*226b0*/  @!P5 IMAD.MOV R50, RZ, RZ, -R50 ;  /* 0x000000ffff32d224 */ /* 0x000fe200078e0a32 */
[----:B------:R-:W-:Y:S01]  /*226c0*/  ISETP.GT.U32.AND P5, PT, R0, R8, PT ;  /* 0x000000080000720c */ /* 0x000fe20003fa4070 */
[----:B------:R-:W5:Y:S01]  /*226d0*/  LDL.LU R13, [R1+0x4fc] ;  /* 0x0004fc00010d7983 */ /* 0x000f620000300800 */
[----:B--2---:R-:W-:-:S05]  /*226e0*/  IABS R59, R16 ;  /* 0x00000010003b7213 */ /* 0x004fca0000000000 */
[----:B------:R-:W-:-:S04]  /*226f0*/  IMAD.HI.U32 R49, R49, R59, RZ ;  /* 0x0000003b31317227 */ /* 0x000fc800078e00ff */
[----:B------:R-:W-:Y:S02]  /*22700*/  IMAD.MOV R10, RZ, RZ, -R49 ;  /* 0x000000ffff0a7224 */ /* 0x000fe400078e0a31 */
[----:B------:R-:W-:Y:S02]  /*22710*/  IMAD.MOV.U32 R49, RZ, RZ, R2 ;  /* 0x000000ffff317224 */ /* 0x000fe400078e0002 */
[----:B------:R-:W-:Y:S02]  /*22720*/  IMAD R2, R0, R10, R59 ;  /* 0x0000000a00027224 */ /* 0x000fe400078e023b */
[C---:B------:R-:W-:Y:S01]  /*22730*/  IMAD.SHL.U32 R59, R61.reuse, 0x40, RZ ;  /* 0x000000403d3b7824 */ /* 0x040fe200078e00ff */
[----:B------:R-:W-:-:S04]  /*22740*/  LOP3.LUT R10, R61, 0x3, RZ, 0xc0, !PT ;  /* 0x000000033d0a7812 */ /* 0x000fc800078ec0ff */
[----:B------:R-:W-:Y:S01]  /*22750*/  LOP3.LUT R59, R59, 0x1c0, RZ, 0xc0, !PT ;  /* 0x000001c03b3b7812 */ /* 0x000fe200078ec0ff */
[----:B------:R-:W-:-:S03]  /*22760*/  IMAD R10, R10, 0x110, RZ ;  /* 0x000001100a0a7824 */ /* 0x000fc600078e02ff */
[----:B------:R-:W-:Y:S01]  /*22770*/  LOP3.LUT R59, R59, 0x30, R9, 0xf8, !PT ;  /* 0x000000303b3b7812 */ /* 0x000fe200078ef809 */
[----:B------:R-:W-:Y:S02]  /*22780*/  IMAD.SHL.U32 R9, R61, 0x2, RZ ;  /* 0x000000023d097824 */ /* 0x000fe400078e00ff */
[----:B------:R-:W-:Y:S01]  /*22790*/  @!P6 IMAD.MOV R49, RZ, RZ, -R49 ;  /* 0x000000ffff31e224 */ /* 0x000fe200078e0a31 */
[----:B------:R-:W-:Y:S02]  /*227a0*/  ISETP.GT.U32.AND P6, PT, R0, R5, PT ;  /* 0x000000050000720c */ /* 0x000fe40003fc4070 */
[----:B------:R-:W-:Y:S02]  /*227b0*/  ISETP.GE.AND P2, PT, R12, RZ, PT ;  /* 0x000000ff0c00720c */ /* 0x000fe40003f46270 */
[----:B------:R-:W-:Y:S01]  /*227c0*/  LOP3.LUT R10, R10, R11, RZ, 0xfc, !PT ;  /* 0x0000000b0a0a7212 */ /* 0x000fe200078efcff */
[----:B------:R-:W2:Y:S01]  /*227d0*/  LDL.LU R12, [R1+0x538] ;  /* 0x00053800010c7983 */ /* 0x000ea20000300800 */
[----:B------:R-:W-:Y:S01]  /*227e0*/  LOP3.LUT R9, R59, 0x30, R9, 0x78, !PT ;  /* 0x000000303b097812 */ /* 0x000fe200078e7809 */
[--C-:B------:R-:W-:Y:S01]  /*227f0*/  @!P4 IMAD.IADD R6, R6, 0x1, -R0.reuse ;  /* 0x000000010606c824 */ /* 0x100fe200078e0a00 */
[----:B------:R-:W-:Y:S01]  /*22800*/  ISETP.GT.U32.AND P4, PT, R0, R4, PT ;  /* 0x000000040000720c */ /* 0x000fe20003f84070 */
[----:B------:R-:W2:Y:S01]  /*22810*/  LDL.LU R11, [R1+0x558] ;  /* 0x00055800010b7983 */ /* 0x000ea20000300800 */
[----:B------:R-:W-:-:S03]  /*22820*/  @!P3 IMAD.IADD R55, R55, 0x1, -R0 ;  /* 0x000000013737b824 */ /* 0x000fc600078e0a00 */
[----:B------:R-:W2:Y:S01]  /*22830*/  LDL.LU R10, [R1+0x574] ;  /* 0x00057400010a7983 */ /* 0x000ea20000300800 */
[----:B------:R-:W-:-:S03]  /*22840*/  ISETP.GE.AND P3, PT, R56, RZ, PT ;  /* 0x000000ff3800720c */ /* 0x000fc60003f66270 */
[----:B------:R-:W2:Y:S01]  /*22850*/  LDL.LU R9, [R1+0x588] ;  /* 0x0005880001097983 */ /* 0x000ea20000300800 */
[--C-:B------:R-:W-:Y:S01]  /*22860*/  @!P5 IMAD.IADD R8, R8, 0x1, -R0.reuse ;  /* 0x000000010808d824 */ /* 0x100fe200078e0a00 */
[----:B------:R-:W-:Y:S01]  /*22870*/  ISETP.GE.AND P5, PT, R57, RZ, PT ;  /* 0x000000ff3900720c */ /* 0x000fe20003fa6270 */
[----:B------:R-:W-:Y:S01]  /*22880*/  @!P6 IMAD.IADD R5, R5, 0x1, -R0 ;  /* 0x000000010505e824 */ /* 0x000fe200078e0a00 */
[----:B------:R-:W2:Y:S01]  /*22890*/  LDL.LU R56, [R1+0x5d0] ;  /* 0x0005d00001387983 */ /* 0x000ea20000300800 */
[----:B------:R-:W-:-:S03]  /*228a0*/  ISETP.GE.AND P6, PT, R58, RZ, PT ;  /* 0x000000ff3a00720c */ /* 0x000fc60003fc6270 */
[----:B------:R-:W2:Y:S04]  /*228b0*/  LDL.LU R57, [R1+0x5d4] ;  /* 0x0005d40001397983 */ /* 0x000ea80000300800 */
[----:B------:R-:W2:Y:S01]  /*228c0*/  LDL.LU R58, [R1+0x5ec] ;  /* 0x0005ec00013a7983 */ /* 0x000ea20000300800 */
[----:B------:R-:W-:Y:S01]  /*228d0*/  @!P4 IMAD.IADD R4, R4, 0x1, -R0 ;  /* 0x000000010404c824 */ /* 0x000fe200078e0a00 */
[----:B------:R-:W-:Y:S02]  /*228e0*/  ISETP.GE.AND P4, PT, R60, RZ, PT ;  /* 0x000000ff3c00720c */ /* 0x000fe40003f86270 */
[----:B------:R-:W2:Y:S04]  /*228f0*/  LDL.LU R60, [R1+0x5f4] ;  /* 0x0005f400013c7983 */ /* 0x000ea80000300800 */
[----:B------:R-:W2:Y:S01]  /*22900*/  LDL.LU R61, [R1+0x600] ;  /* 0x00060000013d7983 */ /* 0x000ea20000300800 */
[----:B------:R-:W-:Y:S01]  /*22910*/  @!P2 IMAD.MOV R53, RZ, RZ, -R53 ;  /* 0x000000ffff35a224 */ /* 0x000fe200078e0a35 */
[----:B------:R-:W-:-:S13]  /*22920*/  ISETP.GT.U32.AND P2, PT, R0, R2, PT ;  /* 0x000000020000720c */ /* 0x000fda0003f44070 */
[----:B------:R-:W-:-:S05]  /*22930*/  @!P2 IMAD.IADD R2, R2, 0x1, -R0 ;  /* 0x000000010202a824 */ /* 0x000fca00078e0a00 */
[----:B------:R-:W-:-:S13]  /*22940*/  ISETP.GT.U32.AND P2, PT, R0, R2, PT ;  /* 0x000000020000720c */ /* 0x000fda0003f44070 */
[----:B------:R-:W-:Y:S01]  /*22950*/  @!P2 IMAD.IADD R2, R2, 0x1, -R0 ;  /* 0x000000010202a824 */ /* 0x000fe200078e0a00 */
[----:B------:R-:W-:Y:S02]  /*22960*/  ISETP.NE.AND P2, PT, R3, RZ, PT ;  /* 0x000000ff0300720c */ /* 0x000fe40003f45270 */
[----:B------:R-:W-:Y:S01]  /*22970*/  LOP3.LUT R3, RZ, R3, RZ, 0x33, !PT ;  /* 0x00000003ff037212 */ /* 0x000fe200078e33ff */
[----:B------:R-:W-:Y:S01]  /*22980*/  @!P3 IMAD.MOV R55, RZ, RZ, -R55 ;  /* 0x000000ffff37b224 */ /* 0x000fe200078e0a37 */
[----:B------:R-:W-:Y:S02]  /*22990*/  ISETP.GE.AND P3, PT, R16, RZ, PT ;  /* 0x000000ff1000720c */ /* 0x000fe40003f66270 */
[----:B---3--:R-:W-:-:S05]  /*229a0*/  SEL R0, R3, R15, !P2 ;  /* 0x0000000f03007207 */ /* 0x008fca0005000000 */
[----:B------:R2:W-:Y:S01]  /*229b0*/  STL [R1+0x4cc], R0 ;  /* 0x0004cc0001007387 */ /* 0x0005e20000100800 */
[C---:B----4-:R-:W-:Y:S02]  /*229c0*/  SEL R14, R3.reuse, R14, !P2 ;  /* 0x0000000e030e7207 */ /* 0x050fe40005000000 */
[----:B-----5:R-:W-:-:S03]  /*229d0*/  SEL R13, R3, R13, !P2 ;  /* 0x0000000d030d7207 */ /* 0x020fc60005000000 */
[----:B------:R-:W-:Y:S04]  /*229e0*/  STL [R1+0x4ec], R14 ;  /* 0x0004ec0e01007387 */ /* 0x000fe80000100800 */
[----:B------:R-:W-:Y:S01]  /*229f0*/  STL [R1+0x4fc], R13 ;  /* 0x0004fc0d01007387 */ /* 0x000fe20000100800 */
[C---:B--2---:R-:W-:Y:S02]  /*22a00*/  SEL R0, R3.reuse, R12, !P2 ;  /* 0x0000000c03007207 */ /* 0x044fe40005000000 */
[----:B------:R-:W-:-:S03]  /*22a10*/  SEL R12, R3, R11, !P2 ;  /* 0x0000000b030c7207 */ /* 0x000fc60005000000 */
[----:B------:R0:W-:Y:S01]  /*22a20*/  STL [R1+0x538], R0 ;  /* 0x0005380001007387 */ /* 0x0001e20000100800 */
[----:B------:R-:W-:-:S03]  /*22a30*/  SEL R11, R3, R10, !P2 ;  /* 0x0000000a030b7207 */ /* 0x000fc60005000000 */
[----:B------:R-:W-:Y:S01]  /*22a40*/  STL [R1+0x558], R12 ;  /* 0x0005580c01007387 */ /* 0x000fe20000100800 */
[----:B0-----:R-:W-:-:S03]  /*22a50*/  SEL R0, R3, R9, !P2 ;  /* 0x0000000903007207 */ /* 0x001fc60005000000 */
[----:B------:R-:W-:Y:S01]  /*22a60*/  STL [R1+0x574], R11 ;  /* 0x0005740b01007387 */ /* 0x000fe20000100800 */
[C---:B------:R-:W-:Y:S02]  /*22a70*/  SEL R10, R3.reuse, R56, !P2 ;  /* 0x00000038030a7207 */ /* 0x040fe40005000000 */
[C---:B------:R-:W-:Y:S01]  /*22a80*/  SEL R9, R3.reuse, R57, !P2 ;  /* 0x0000003903097207 */ /* 0x040fe20005000000 */
[----:B------:R0:W-:Y:S04]  /*22a90*/  STL [R1+0x588], R0 ;  /* 0x0005880001007387 */ /* 0x0001e80000100800 */
[----:B------:R1:W-:Y:S01]  /*22aa0*/  STL [R1+0x5d0], R10 ;  /* 0x0005d00a01007387 */ /* 0x0003e20000100800 */
[----:B0-----:R-:W-:-:S03]  /*22ab0*/  SEL R0, R3, R58, !P2 ;  /* 0x0000003a03007207 */ /* 0x001fc60005000000 */
[----:B------:R0:W-:Y:S01]  /*22ac0*/  STL [R1+0x5d4], R9 ;  /* 0x0005d40901007387 */ /* 0x0001e20000100800 */
[----:B-1----:R-:W-:-:S03]  /*22ad0*/  SEL R10, R3, R60, !P2 ;  /* 0x0000003c030a7207 */ /* 0x002fc60005000000 */
[----:B------:R1:W-:Y:S01]  /*22ae0*/  STL [R1+0x5ec], R0 ;  /* 0x0005ec0001007387 */ /* 0x0003e20000100800 */
[----:B0-----:R-:W-:-:S03]  /*22af0*/  SEL R9, R3, R61, !P2 ;  /* 0x0000003d03097207 */ /* 0x001fc60005000000 */
[----:B-1----:R-:W2:Y:S04]  /*22b00*/  LDL.LU R0, [R1+0x604] ;  /* 0x0006040001007983 */ /* 0x002ea80000300800 */
[----:B------:R0:W-:Y:S04]  /*22b10*/  STL [R1+0x5f4], R10 ;  /* 0x0005f40a01007387 */ /* 0x0001e80000100800 */
[----:B------:R-:W3:Y:S04]  /*22b20*/  LDL.LU R59, [R1+0x610] ;  /* 0x00061000013b7983 */ /* 0x000ee80000300800 */
[----:B------:R1:W-:Y:S04]  /*22b30*/  STL [R1+0x600], R9 ;  /* 0x0006000901007387 */ /* 0x0003e80000100800 */
[----:B------:R-:W4:Y:S04]  /*22b40*/  LDL.LU R32, [R1+0x614] ;  /* 0x0006140001207983 */ /* 0x000f280000300800 */
[----:B------:R-:W5:Y:S04]  /*22b50*/  LDL.LU R31, [R1+0x618] ;  /* 0x00061800011f7983 */ /* 0x000f680000300800 */
        /* <DEDUP_REMOVED lines=20> */
[----:B0-----:R-:W5:Y:S04]  /*22ca0*/  LDL.LU R10, [R1+0x690] ;  /* 0x00069000010a7983 */ /* 0x001f680000300800 */
[----:B-1----:R-:W5:Y:S04]  /*22cb0*/  LDL.LU R9, [R1+0x694] ;  /* 0x0006940001097983 */ /* 0x002f680000300800 */
[----:B------:R-:W5:Y:S04]  /*22cc0*/  LDL.LU R56, [R1+0x698] ;  /* 0x0006980001387983 */ /* 0x000f680000300800 */
[----:B------:R-:W5:Y:S04]  /*22cd0*/  LDL.LU R57, [R1+0x6a0] ;  /* 0x0006a00001397983 */ /* 0x000f680000300800 */
[----:B------:R-:W5:Y:S04]  /*22ce0*/  LDL.LU R58, [R1+0x6a4] ;  /* 0x0006a400013a7983 */ /* 0x000f680000300800 */
[----:B------:R-:W5:Y:S04]  /*22cf0*/  LDL.LU R60, [R1+0x6a8] ;  /* 0x0006a800013c7983 */ /* 0x000f680000300800 */
[----:B------:R-:W5:Y:S01]  /*22d00*/  LDL.LU R61, [R1+0x6b0] ;  /* 0x0006b000013d7983 */ /* 0x000f620000300800 */
[----:B--2---:R-:W-:-:S05]  /*22d10*/  SEL R0, R3, R0, !P2 ;  /* 0x0000000003007207 */ /* 0x004fca0005000000 */
[----:B------:R3:W-:Y:S02]  /*22d20*/  STL [R1+0x604], R0 ;  /* 0x0006040001007387 */ /* 0x0007e40000100800 */
[C---:B---3--:R-:W-:Y:S02]  /*22d30*/  SEL R0, R3.reuse, R59, !P2 ;  /* 0x0000003b03007207 */ /* 0x048fe40005000000 */
[C---:B----4-:R-:W-:Y:S02]  /*22d40*/  SEL R32, R3.reuse, R32, !P2 ;  /* 0x0000002003207207 */ /* 0x050fe40005000000 */
[C---:B-----5:R-:W-:Y:S01]  /*22d50*/  SEL R31, R3.reuse, R31, !P2 ;  /* 0x0000001f031f7207 */ /* 0x060fe20005000000 */
[----:B------:R0:W-:Y:S04]  /*22d60*/  STL [R1+0x610], R0 ;  /* 0x0006100001007387 */ /* 0x0001e80000100800 */
[----:B------:R-:W-:Y:S01]  /*22d70*/  STL [R1+0x614], R32 ;  /* 0x0006142001007387 */ /* 0x000fe20000100800 */
[----:B0-----:R-:W-:-:S03]  /*22d80*/  SEL R0, R3, R30, !P2 ;  /* 0x0000001e03007207 */ /* 0x001fc60005000000 */
[----:B------:R-:W-:Y:S01]  /*22d90*/  STL [R1+0x618], R31 ;  /* 0x0006181f01007387 */ /* 0x000fe20000100800 */
[C---:B------:R-:W-:Y:S02]  /*22da0*/  SEL R29, R3.reuse, R29, !P2 ;  /* 0x0000001d031d7207 */ /* 0x040fe40005000000 */
[C---:B------:R-:W-:Y:S01]  /*22db0*/  SEL R28, R3.reuse, R28, !P2 ;  /* 0x0000001c031c7207 */ /* 0x040fe20005000000 */
[----:B------:R0:W-:Y:S04]  /*22dc0*/  STL [R1+0x620], R0 ;  /* 0x0006200001007387 */ /* 0x0001e80000100800 */
[----:B------:R-:W-:Y:S01]  /*22dd0*/  STL [R1+0x624], R29 ;  /* 0x0006241d01007387 */ /* 0x000fe20000100800 */
[C---:B------:R-:W-:Y:S02]  /*22de0*/  SEL R26, R3.reuse, R26, !P2 ;  /* 0x0000001a031a7207 */ /* 0x040fe40005000000 */
[C---:B0-----:R-:W-:Y:S01]  /*22df0*/  SEL R0, R3.reuse, R27, !P2 ;  /* 0x0000001b03007207 */ /* 0x041fe20005000000 */
[----:B------:R-:W-:Y:S01]  /*22e00*/  STL [R1+0x628], R28 ;  /* 0x0006281c01007387 */ /* 0x000fe20000100800 */
[----:B------:R-:W-:-:S03]  /*22e10*/  SEL R25, R3, R25, !P2 ;  /* 0x0000001903197207 */ /* 0x000fc60005000000 */
[----:B------:R0:W-:Y:S01]  /*22e20*/  STL [R1+0x630], R0 ;  /* 0x0006300001007387 */ /* 0x0001e20000100800 */
[----:B------:R-:W-:-:S03]  /*22e30*/  SEL R23, R3, R23, !P2 ;  /* 0x0000001703177207 */ /* 0x000fc60005000000 */
[----:B------:R-:W-:Y:S01]  /*22e40*/  STL [R1+0x638], R26 ;  /* 0x0006381a01007387 */ /* 0x000fe20000100800 */
[C---:B------:R-:W-:Y:S02]  /*22e50*/  SEL R22, R3.reuse, R22, !P2 ;  /* 0x0000001603167207 */ /* 0x040fe40005000000 */
[C---:B0-----:R-:W-:Y:S01]  /*22e60*/  SEL R0, R3.reuse, R24, !P2 ;  /* 0x0000001803007207 */ /* 0x041fe20005000000 */
[----:B------:R-:W-:Y:S04]  /*22e70*/  STL [R1+0x63c], R25 ;  /* 0x00063c1901007387 */ /* 0x000fe80000100800 */
        /* <DEDUP_REMOVED lines=18> */
[----:B------:R0:W-:Y:S04]  /*22fa0*/  STL [R1+0x674], R0 ;  /* 0x0006740001007387 */ /* 0x0001e80000100800 */
[----:B------:R-:W-:Y:S01]  /*22fb0*/  STL [R1+0x678], R14 ;  /* 0x0006780e01007387 */ /* 0x000fe20000100800 */
[----:B0-----:R-:W-:-:S03]  /*22fc0*/  SEL R0, R3, R12, !P2 ;  /* 0x0000000c03007207 */ /* 0x001fc60005000000 */
[----:B------:R-:W-:Y:S01]  /*22fd0*/  STL [R1+0x680], R13 ;  /* 0x0006800d01007387 */ /* 0x000fe20000100800 */
[C---:B------:R-:W-:Y:S02]  /*22fe0*/  SEL R12, R3.reuse, R11, !P2 ;  /* 0x0000000b030c7207 */ /* 0x040fe40005000000 */
[C---:B------:R-:W-:Y:S01]  /*22ff0*/  SEL R11, R3.reuse, R10, !P2 ;  /* 0x0000000a030b7207 */ /* 0x040fe20005000000 */
[----:B------:R0:W-:Y:S01]  /*23000*/  STL [R1+0x684], R0 ;  /* 0x0006840001007387 */ /* 0x0001e20000100800 */
[----:B------:R-:W-:-:S03]  /*23010*/  SEL R10, R3, R56, !P2 ;  /* 0x00000038030a7207 */ /* 0x000fc60005000000 */
[----:B------:R-:W-:Y:S01]  /*23020*/  STL [R1+0x68c], R12 ;  /* 0x00068c0c01007387 */ /* 0x000fe20000100800 */
[----:B0-----:R-:W-:-:S03]  /*23030*/  SEL R0, R3, R9, !P2 ;  /* 0x0000000903007207 */ /* 0x001fc60005000000 */
[----:B------:R-:W-:Y:S01]  /*23040*/  STL [R1+0x690], R11 ;  /* 0x0006900b01007387 */ /* 0x000fe20000100800 */
[----:B------:R-:W-:-:S03]  /*23050*/  SEL R9, R3, R57, !P2 ;  /* 0x0000003903097207 */ /* 0x000fc60005000000 */
        /* <DEDUP_REMOVED lines=41> */
[----:B------:R5:W-:Y:S01]  /*232f0*/  STL [R1+0x6b4], R0 ;  /* 0x0006b40001007387 */ /* 0x000be20000100800 */
[C---:B---3--:R-:W-:Y:S02]  /*23300*/  SEL R59, R3.reuse, R59, !P2 ;  /* 0x0000003b033b7207 */ /* 0x048fe40005000000 */
[----:B----4-:R-:W-:-:S03]  /*23310*/  SEL R32, R3, R32, !P2 ;  /* 0x0000002003207207 */ /* 0x010fc60005000000 */
[----:B------:R-:W-:Y:S01]  /*23320*/  STL [R1+0x6b8], R59 ;  /* 0x0006b83b01007387 */ /* 0x000fe20000100800 */
[----:B-----5:R-:W-:-:S03]  /*23330*/  SEL R0, R3, R31, !P2 ;  /* 0x0000001f03007207 */ /* 0x020fc60005000000 */
[----:B------:R-:W-:Y:S01]  /*23340*/  STL [R1+0x6c0], R32 ;  /* 0x0006c02001007387 */ /* 0x000fe20000100800 */
        /* <DEDUP_REMOVED lines=40> */
[----:B0-----:R-:W-:-:S02]  /*235d0*/  SEL R0, R3, R10, !P2 ;  /* 0x0000000a03007207 */ /* 0x001fc40005000000 */
[C---:B------:R-:W-:Y:S01]  /*235e0*/  SEL R10, R3.reuse, R9, !P2 ;  /* 0x00000009030a7207 */ /* 0x040fe20005000000 */
        /* <DEDUP_REMOVED lines=9> */
[----:B------:R0:W-:Y:S01]  /*23680*/  STL [R1+0x74c], R10 ;  /* 0x00074c0a01007387 */ /* 0x0001e20000100800 */
[----:B-1----:R-:W-:-:S03]  /*23690*/  SEL R0, R3, R61, !P2 ;  /* 0x0000003d03007207 */ /* 0x002fc60005000000 */
[----:B------:R-:W2:Y:S04]  /*236a0*/  LDL.LU R32, [R1+0x6c4] ;  /* 0x0006c40001207983 */ /* 0x000ea80000300800 */
[----:B------:R1:W-:Y:S04]  /*236b0*/  STL [R1+0x750], R9 ;  /* 0x0007500901007387 */ /* 0x0003e80000100800 */
[----:B------:R-:W3:Y:S04]  /*236c0*/  LDL.LU R31, [R1+0x6bc] ;  /* 0x0006bc00011f7983 */ /* 0x000ee80000300800 */
[----:B------:R4:W-:Y:S04]  /*236d0*/  STL [R1+0x758], R0 ;  /* 0x0007580001007387 */ /* 0x0009e80000100800 */
        /* <DEDUP_REMOVED lines=26> */
[----:B------:R-:W5:Y:S04]  /*23880*/  LDL.LU R61, [R1+0x8] ;  /* 0x00000800013d7983 */ /* 0x000f680000300800 */
[----:B----4-:R-:W4:Y:S04]  /*23890*/  LDL.LU R0, [R1+0x4] ;  /* 0x0000040001007983 */ /* 0x010f280000300800 */
[----:B------:R-:W4:Y:S01]  /*238a0*/  LDL.LU R59, [R1] ;  /* 0x00000000013b7983 */ /* 0x000f220000300800 */
[----:B--2---:R-:W-:-:S05]  /*238b0*/  SEL R32, R3, R32, !P2 ;  /* 0x0000002003207207 */ /* 0x004fca0005000000 */
[----:B------:R0:W-:Y:S01]  /*238c0*/  STL [R1+0x75c], R32 ;  /* 0x00075c2001007387 */ /* 0x0001e20000100800 */
[----:B---3--:R-:W-:-:S03]  /*238d0*/  SEL R31, R3, R31, !P2 ;  /* 0x0000001f031f7207 */ /* 0x008fc60005000000 */
[----:B0-----:R-:W2:Y:S01]  /*238e0*/  LDL.LU R32, [R1+0x46a8] ;  /* 0x0046a80001207983 */ /* 0x001ea20000300800 */
[----:B-----5:R-:W-:-:S03]  /*238f0*/  SEL R30, R3, R30, !P2 ;  /* 0x0000001e031e7207 */ /* 0x020fc60005000000 */
[----:B------:R0:W-:Y:S01]  /*23900*/  STL [R1+0x760], R31 ;  /* 0x0007601f01007387 */ /* 0x0001e20000100800 */
[C---:B------:R-:W-:Y:S02]  /*23910*/  SEL R29, R3.reuse, R29, !P2 ;  /* 0x0000001d031d7207 */ /* 0x040fe40005000000 */
[C---:B------:R-:W-:Y:S01]  /*23920*/  SEL R28, R3.reuse, R28, !P2 ;  /* 0x0000001c031c7207 */ /* 0x040fe20005000000 */
[----:B0-----:R-:W3:Y:S01]  /*23930*/  LDL.LU R31, [R1+0x46a4] ;  /* 0x0046a400011f7983 */ /* 0x001ee20000300800 */
[----:B------:R-:W-:-:S03]  /*23940*/  SEL R27, R3, R27, !P2 ;  /* 0x0000001b031b7207 */ /* 0x000fc60005000000 */
[----:B------:R0:W-:Y:S01]  /*23950*/  STL [R1+0x768], R30 ;  /* 0x0007681e01007387 */ /* 0x0001e20000100800 */
[C---:B------:R-:W-:Y:S02]  /*23960*/  SEL R26, R3.reuse, R26, !P2 ;  /* 0x0000001a031a7207 */ /* 0x040fe40005000000 */
[C---:B------:R-:W-:Y:S01]  /*23970*/  SEL R25, R3.reuse, R25, !P2 ;  /* 0x0000001903197207 */ /* 0x040fe20005000000 */
[----:B0-----:R-:W5:Y:S04]  /*23980*/  LDL.LU R30, [R1+0x46a0] ;  /* 0x0046a000011e7983 */ /* 0x001f680000300800 */
[----:B------:R0:W-:Y:S01]  /*23990*/  STL [R1+0x76c], R29 ;  /* 0x00076c1d01007387 */ /* 0x0001e20000100800 */
[C---:B------:R-:W-:Y:S02]  /*239a0*/  SEL R24, R3.reuse, R24, !P2 ;  /* 0x0000001803187207 */ /* 0x040fe40005000000 */
[C---:B------:R-:W-:Y:S01]  /*239b0*/  SEL R23, R3.reuse, R23, !P2 ;  /* 0x0000001703177207 */ /* 0x040fe20005000000 */
[----:B0-----:R-:W2:Y:S04]  /*239c0*/  LDL.LU R29, [R1+0x469c] ;  /* 0x00469c00011d7983 */ /* 0x001ea80000300800 */
[----:B------:R0:W-:Y:S01]  /*239d0*/  STL [R1+0x770], R28 ;  /* 0x0007701c01007387 */ /* 0x0001e20000100800 */
[----:B------:R-:W-:-:S03]  /*239e0*/  SEL R22, R3, R22, !P2 ;  /* 0x0000001603167207 */ /* 0x000fc60005000000 */
        /* <DEDUP_REMOVED lines=55> */
[----:B------:R0:W-:Y:S04]  /*23d60*/  STL [R1+0x7ec], R9 ;  /* 0x0007ec0901007387 */ /* 0x0001e80000100800 */
[----:B0-----:R-:W3:Y:S04]  /*23d70*/  LDL.LU R9, [R1+0x464c] ;  /* 0x00464c0001097983 */ /* 0x001ee80000300800 */
[----:B------:R0:W-:Y:S04]  /*23d80*/  STL [R1+0x7e8], R56 ;  /* 0x0007e83801007387 */ /* 0x0001e80000100800 */
[----:B0-----:R-:W5:Y:S04]  /*23d90*/  LDL.LU R56, [R1+0x4648] ;  /* 0x0046480001387983 */ /* 0x001f680000300800 */
[----:B------:R0:W-:Y:S04]  /*23da0*/  STL [R1+0x7e4], R57 ;  /* 0x0007e43901007387 */ /* 0x0001e80000100800 */
[----:B0-----:R-:W5:Y:S04]  /*23db0*/  LDL.LU R57, [R1+0x4644] ;  /* 0x0046440001397983 */ /* 0x001f680000300800 */
[----:B------:R0:W-:Y:S04]  /*23dc0*/  STL [R1+0x7e0], R58 ;  /* 0x0007e03a01007387 */ /* 0x0001e80000100800 */
[----:B0-----:R-:W5:Y:S04]  /*23dd0*/  LDL.LU R58, [R1+0x4640] ;  /* 0x00464000013a7983 */ /* 0x001f680000300800 */
[----:B------:R0:W-:Y:S04]  /*23de0*/  STL [R1+0x7dc], R60 ;  /* 0x0007dc3c01007387 */ /* 0x0001e80000100800 */
[----:B0-----:R-:W5:Y:S04]  /*23df0*/  LDL.LU R60, [R1+0x463c] ;  /* 0x00463c00013c7983 */ /* 0x001f680000300800 */
[----:B------:R0:W-:Y:S04]  /*23e00*/  STL [R1+0x7d8], R61 ;  /* 0x0007d83d01007387 */ /* 0x0001e80000100800 */
[----:B0-----:R-:W5:Y:S01]  /*23e10*/  LDL.LU R61, [R1+0x4638] ;  /* 0x00463800013d7983 */ /* 0x001f620000300800 */
[----:B----4-:R-:W-:-:S05]  /*23e20*/  SEL R0, R3, R0, !P2 ;  /* 0x0000000003007207 */ /* 0x010fca0005000000 */
[----:B------:R0:W-:Y:S02]  /*23e30*/  STL [R1+0x7d4], R0 ;  /* 0x0007d40001007387 */ /* 0x0001e40000100800 */
[----:B0-----:R-:W-:-:S05]  /*23e40*/  SEL R0, R3, R59, !P2 ;  /* 0x0000003b03007207 */ /* 0x001fca0005000000 */
[----:B------:R0:W-:Y:S01]  /*23e50*/  STL [R1+0x7d0], R0 ;  /* 0x0007d00001007387 */ /* 0x0001e20000100800 */
[C---:B--2---:R-:W-:Y:S02]  /*23e60*/  SEL R10, R3.reuse, R10, !P2 ;  /* 0x0000000a030a7207 */ /* 0x044fe40005000000 */
[C---:B---3--:R-:W-:Y:S02]  /*23e70*/  SEL R9, R3.reuse, R9, !P2 ;  /* 0x0000000903097207 */ /* 0x048fe40005000000 */
[C---:B-----5:R-:W-:Y:S02]  /*23e80*/  SEL R57, R3.reuse, R57, !P2 ;  /* 0x0000003903397207 */ /* 0x060fe40005000000 */
[C---:B------:R-:W-:Y:S02]  /*23e90*/  SEL R58, R3.reuse, R58, !P2 ;  /* 0x0000003a033a7207 */ /* 0x040fe40005000000 */
[C---:B0-----:R-:W-:Y:S02]  /*23ea0*/  SEL R0, R3.reuse, R60, !P2 ;  /* 0x0000003c03007207 */ /* 0x041fe40005000000 */
[----:B------:R-:W-:-:S05]  /*23eb0*/  SEL R59, R3, R61, !P2 ;  /* 0x0000003d033b7207 */ /* 0x000fca0005000000 */
[----:B------:R-:W-:Y:S04]  /*23ec0*/  STL [R1+0x7cc], R59 ;  /* 0x0007cc3b01007387 */ /* 0x000fe80000100800 */
[----:B------:R0:W-:Y:S04]  /*23ed0*/  STL [R1+0x7c0], R0 ;  /* 0x0007c00001007387 */ /* 0x0001e80000100800 */
[----:B------:R-:W-:Y:S01]  /*23ee0*/  STL [R1+0x7b0], R58 ;  /* 0x0007b03a01007387 */ /* 0x000fe20000100800 */
[----:B0-----:R-:W-:-:S03]  /*23ef0*/  SEL R0, R3, R56, !P2 ;  /* 0x0000003803007207 */ /* 0x001fc60005000000 */
[----:B------:R-:W-:Y:S04]  /*23f00*/  STL [R1+0x7a4], R57 ;  /* 0x0007a43901007387 */ /* 0x000fe80000100800 */
[----:B------:R0:W-:Y:S04]  /*23f10*/  STL [R1+0x790], R0 ;  /* 0x0007900001007387 */ /* 0x0001e80000100800 */
[----:B------:R1:W-:Y:S01]  /*23f20*/  STL [R1+0x780], R9 ;  /* 0x0007800901007387 */ /* 0x0003e20000100800 */
[----:B0-----:R-:W-:-:S03]  /*23f30*/  SEL R0, R3, R11, !P2 ;  /* 0x0000000b03007207 */ /* 0x001fc60005000000 */
[----:B------:R0:W-:Y:S01]  /*23f40*/  STL [R1+0x774], R10 ;  /* 0x0007740a01007387 */ /* 0x0001e20000100800 */
[----:B-1----:R-:W-:-:S03]  /*23f50*/  SEL R9, R3, R12, !P2 ;  /* 0x0000000c03097207 */ /* 0x002fc60005000000 */
[----:B------:R1:W-:Y:S04]  /*23f60*/  STL [R1+0x764], R0 ;  /* 0x0007640001007387 */ /* 0x0003e80000100800 */
[----:B------:R2:W-:Y:S01]  /*23f70*/  STL [R1+0x754], R9 ;  /* 0x0007540901007387 */ /* 0x0005e20000100800 */
[C---:B0-----:R-:W-:Y:S02]  /*23f80*/  SEL R10, R3.reuse, R13, !P2 ;  /* 0x0000000d030a7207 */ /* 0x041fe40005000000 */
[----:B-1----:R-:W-:-:S03]  /*23f90*/  SEL R0, R3, R14, !P2 ;  /* 0x0000000e03007207 */ /* 0x002fc60005000000 */
[----:B------:R0:W-:Y:S01]  /*23fa0*/  STL [R1+0x740], R10 ;  /* 0x0007400a01007387 */ /* 0x0001e20000100800 */
[----:B--2---:R-:W-:-:S03]  /*23fb0*/  SEL R9, R3, R15, !P2 ;  /* 0x0000000f03097207 */ /* 0x004fc60005000000 */
[----:B------:R1:W-:Y:S04]  /*23fc0*/  STL [R1+0x738], R0 ;  /* 0x0007380001007387 */ /* 0x0003e80000100800 */
[----:B------:R2:W-:Y:S01]  /*23fd0*/  STL [R1+0x728], R9 ;  /* 0x0007280901007387 */ /* 0x0005e20000100800 */
[C---:B0-----:R-:W-:Y:S02]  /*23fe0*/  SEL R10, R3.reuse, R16, !P2 ;  /* 0x00000010030a7207 */ /* 0x041fe40005000000 */
[C---:B-1----:R-:W-:Y:S01]  /*23ff0*/  SEL R0, R3.reuse, R17, !P2 ;  /* 0x0000001103007207 */ /* 0x042fe20005000000 */
[----:B--2---:R-:W2:Y:S04]  /*24000*/  LDL.LU R9, [R1+0x568] ;  /* 0x0005680001097983 */ /* 0x004ea80000300800 */
[----:B------:R0:W-:Y:S04]  /*24010*/  STL [R1+0x71c], R10 ;  /* 0x00071c0a01007387 */ /* 0x0001e80000100800 */
[----:B------:R1:W-:Y:S04]  /*24020*/  STL [R1+0x708], R0 ;  /* 0x0007080001007387 */ /* 0x0003e80000100800 */
[----:B------:R-:W3:Y:S01]  /*24030*/  LDL.LU R57, [R1+0x5b0] ;  /* 0x0005b00001397983 */ /* 0x000ee20000300800 */
[----:B0-----:R-:W-:-:S02]  /*24040*/  SEL R10, R3, R18, !P2 ;  /* 0x00000012030a7207 */ /* 0x001fc40005000000 */
[----:B-1----:R-:W-:-:S03]  /*24050*/  SEL R0, R3, R19, !P2 ;  /* 0x0000001303007207 */ /* 0x002fc60005000000 */
[----:B------:R0:W-:Y:S04]  /*24060*/  STL [R1+0x6f8], R10 ;  /* 0x0006f80a01007387 */ /* 0x0001e80000100800 */
[----:B------:R1:W-:Y:S04]  /*24070*/  STL [R1+0x6ec], R0 ;  /* 0x0006ec0001007387 */ /* 0x0003e80000100800 */
[----:B------:R-:W4:Y:S01]  /*24080*/  LDL.LU R60, [R1+0x5b4] ;  /* 0x0005b400013c7983 */ /* 0x000f220000300800 */
[C---:B0-----:R-:W-:Y:S02]  /*24090*/  SEL R10, R3.reuse, R20, !P2 ;  /* 0x00000014030a7207 */ /* 0x041fe40005000000 */
[----:B-1----:R-:W-:-:S03]  /*240a0*/  SEL R0, R3, R21, !P2 ;  /* 0x0000001503007207 */ /* 0x002fc60005000000 */
[----:B------:R-:W-:Y:S04]  /*240b0*/  STL [R1+0x6d8], R10 ;  /* 0x0006d80a01007387 */ /* 0x000fe80000100800 */
[----:B------:R-:W5:Y:S04]  /*240c0*/  LDL.LU R14, [R1+0x5d8] ;  /* 0x0005d800010e7983 */ /* 0x000f680000300800 */
[----:B------:R-:W5:Y:S04]  /*240d0*/  LDL.LU R61, [R1+0x5cc] ;  /* 0x0005cc00013d7983 */ /* 0x000f680000300800 */
[----:B------:R0:W-:Y:S04]  /*240e0*/  STL [R1+0x6c4], R0 ;  /* 0x0006c40001007387 */ /* 0x0001e80000100800 */
[----:B------:R-:W5:Y:S04]  /*240f0*/  LDL.LU R13, [R1+0x5b8] ;  /* 0x0005b800010d7983 */ /* 0x000f680000300800 */
[----:B------:R-:W5:Y:S01]  /*24100*/  LDL.LU R11, [R1+0x5c8] ;  /* 0x0005c800010b7983 */ /* 0x000f620000300800 */
[----:B0-----:R-:W-:-:S05]  /*24110*/  SEL R0, R3, R22, !P2 ;  /* 0x0000001603007207 */ /* 0x001fca0005000000 */
[----:B------:R0:W-:Y:S04]  /*24120*/  STL [R1+0x6bc], R0 ;  /* 0x0006bc0001007387 */ /* 0x0001e80000100800 */
[----:B------:R-:W5:Y:S04]  /*24130*/  LDL.LU R59, [R1+0x5bc] ;  /* 0x0005bc00013b7983 */ /* 0x000f680000300800 */
[----:B------:R-:W5:Y:S01]  /*24140*/  LDL.LU R58, [R1+0x5c4] ;  /* 0x0005c400013a7983 */ /* 0x000f620000300800 */
[C---:B0-----:R-:W-:Y:S02]  /*24150*/  SEL R0, R3.reuse, R23, !P2 ;  /* 0x0000001703007207 */ /* 0x041fe40005000000 */
[----:B------:R-:W-:-:S03]  /*24160*/  SEL R12, R3, R24, !P2 ;  /* 0x00000018030c7207 */ /* 0x000fc60005000000 */
[----:B------:R0:W-:Y:S01]  /*24170*/  STL [R1+0x6ac], R0 ;  /* 0x0006ac0001007387 */ /* 0x0001e20000100800 */
[----:B------:R-:W-:-:S03]  /*24180*/  SEL R10, R3, R26, !P2 ;  /* 0x0000001a030a7207 */ /* 0x000fc60005000000 */
[----:B------:R1:W-:Y:S01]  /*24190*/  STL [R1+0x69c], R12 ;  /* 0x00069c0c01007387 */ /* 0x0003e20000100800 */
[C---:B0-----:R-:W-:Y:S02]  /*241a0*/  SEL R0, R3.reuse, R25, !P2 ;  /* 0x0000001903007207 */ /* 0x041fe40005000000 */
[----:B-1----:R-:W-:-:S03]  /*241b0*/  SEL R12, R3, R27, !P2 ;  /* 0x0000001b030c7207 */ /* 0x002fc60005000000 */
[----:B------:R0:W-:Y:S04]  /*241c0*/  STL [R1+0x688], R0 ;  /* 0x0006880001007387 */ /* 0x0001e80000100800 */
[----:B------:R-:W-:Y:S01]  /*241d0*/  STL [R1+0x67c], R10 ;  /* 0x00067c0a01007387 */ /* 0x000fe20000100800 */
[----:B0-----:R-:W-:-:S03]  /*241e0*/  SEL R0, R3, R28, !P2 ;  /* 0x0000001c03007207 */ /* 0x001fc60005000000 */
[----:B------:R-:W-:Y:S04]  /*241f0*/  STL [R1+0x670], R12 ;  /* 0x0006700c01007387 */ /* 0x000fe80000100800 */
[----:B------:R0:W-:Y:S04]  /*24200*/  STL [R1+0x660], R0 ;  /* 0x0006600001007387 */ /* 0x0001e80000100800 */
[----:B0-----:R-:W5:Y:S01]  /*24210*/  LDL.LU R0, [R1+0x5c0] ;  /* 0x0005c00001007983 */ /* 0x001f620000300800 */
[C---:B------:R-:W-:Y:S02]  /*24220*/  SEL R10, R3.reuse, R29, !P2 ;  /* 0x0000001d030a7207 */ /* 0x040fe40005000000 */
[----:B------:R-:W-:-:S03]  /*24230*/  SEL R12, R3, R30, !P2 ;  /* 0x0000001e030c7207 */ /* 0x000fc60005000000 */
[----:B------:R0:W-:Y:S04]  /*24240*/  STL [R1+0x654], R10 ;  /* 0x0006540a01007387 */ /* 0x0001e80000100800 */
[----:B------:R1:W-:Y:S04]  /*24250*/  STL [R1+0x640], R12 ;  /* 0x0006400c01007387 */ /* 0x0003e80000100800 */
[----:B------:R-:W5:Y:S01]  /*24260*/  LDL.LU R56, [R1+0x5a8] ;  /* 0x0005a80001387983 */ /* 0x000f620000300800 */
[C---:B0-----:R-:W-:Y:S02]  /*24270*/  SEL R10, R3.reuse, R31, !P2 ;  /* 0x0000001f030a7207 */ /* 0x041fe40005000000 */
[----:B------:R-:W-:-:S02]  /*24280*/  SEL R15, R3, R32, !P2 ;  /* 0x00000020030f7207 */ /* 0x000fc40005000000 */
[C---:B-1----:R-:W-:Y:S01]  /*24290*/  SEL R12, R3.reuse, R33, !P2 ;  /* 0x00000021030c7207 */ /* 0x042fe20005000000 */
[----:B------:R0:W-:Y:S04]  /*242a0*/  STL [R1+0x634], R10 ;  /* 0x0006340a01007387 */ /* 0x0001e80000100800 */
[----:B------:R1:W-:Y:S01]  /*242b0*/  STL [R1+0x62c], R15 ;  /* 0x00062c0f01007387 */ /* 0x0003e20000100800 */
[----:B0-----:R-:W-:-:S03]  /*242c0*/  SEL R10, R3, R34, !P2 ;  /* 0x00000022030a7207 */ /* 0x001fc60005000000 */
[----:B------:R0:W-:Y:S01]  /*242d0*/  STL [R1+0x61c], R12 ;  /* 0x00061c0c01007387 */ /* 0x0001e20000100800 */
[----:B-1----:R-:W-:-:S03]  /*242e0*/  SEL R15, R3, R35, !P2 ;  /* 0x00000023030f7207 */ /* 0x002fc60005000000 */
[----:B------:R1:W-:Y:S01]  /*242f0*/  STL [R1+0x60c], R10 ;  /* 0x00060c0a01007387 */ /* 0x0003e20000100800 */
[----:B0-----:R-:W-:-:S03]  /*24300*/  SEL R12, R3, R36, !P2 ;  /* 0x00000024030c7207 */ /* 0x001fc60005000000 */
[----:B-1----:R-:W5:Y:S04]  /*24310*/  LDL.LU R10, [R1+0x5ac] ;  /* 0x0005ac00010a7983 */ /* 0x002f680000300800 */
[----:B------:R-:W-:Y:S04]  /*24320*/  STL [R1+0x608], R15 ;  /* 0x0006080f01007387 */ /* 0x000fe80000100800 */
[----:B------:R0:W-:Y:S04]  /*24330*/  STL [R1+0x5fc], R12 ;  /* 0x0005fc0c01007387 */ /* 0x0001e80000100800 */
[----:B0-----:R-:W5:Y:S01]  /*24340*/  LDL.LU R12, [R1+0x5a4] ;  /* 0x0005a400010c7983 */ /* 0x001f620000300800 */
[----:B--2---:R-:W-:-:S03]  /*24350*/  SEL R15, R3, R9, !P2 ;  /* 0x00000009030f7207 */ /* 0x004fc60005000000 */
[----:B------:R-:W2:Y:S04]  /*24360*/  LDL.LU R9, [R1+0x5a0] ;  /* 0x0005a00001097983 */ /* 0x000ea80000300800 */
[----:B------:R4:W-:Y:S01]  /*24370*/  STL [R1+0x5f8], R15 ;  /* 0x0005f80f01007387 */ /* 0x0009e20000100800 */
[----:B---3--:R-:W-:-:S03]  /*24380*/  SEL R16, R3, R57, !P2 ;  /* 0x0000003903107207 */ /* 0x008fc60005000000 */
[----:B------:R-:W3:Y:S04]  /*24390*/  LDL.LU R57, [R1+0x59c] ;  /* 0x00059c0001397983 */ /* 0x000ee80000300800 */
[----:B------:R-:W-:Y:S01]  /*243a0*/  STL [R1+0x5f0], R16 ;  /* 0x0005f01001007387 */ /* 0x000fe20000100800 */
[----:B----4-:R-:W-:-:S03]  /*243b0*/  SEL R15, R3, R60, !P2 ;  /* 0x0000003c030f7207 */ /* 0x010fc60005000000 */
[----:B------:R-:W4:Y:S04]  /*243c0*/  LDL.LU R60, [R1+0x598] ;  /* 0x00059800013c7983 */ /* 0x000f280000300800 */
[----:B------:R0:W-:Y:S01]  /*243d0*/  STL [R1+0x5e8], R15 ;  /* 0x0005e80f01007387 */ /* 0x0001e20000100800 */
[C---:B-----5:R-:W-:Y:S02]  /*243e0*/  SEL R14, R3.reuse, R14, !P2 ;  /* 0x0000000e030e7207 */ /* 0x060fe40005000000 */
[C---:B0-----:R-:W-:Y:S02]  /*243f0*/  SEL R15, R3.reuse, R61, !P2 ;  /* 0x0000003d030f7207 */ /* 0x041fe40005000000 */
[----:B------:R-:W5:Y:S04]  /*24400*/  LDL.LU R61, [R1+0x594] ;  /* 0x00059400013d7983 */ /* 0x000f680000300800 */
[----:B------:R0:W-:Y:S04]  /*24410*/  STL [R1+0x5e4], R14 ;  /* 0x0005e40e01007387 */ /* 0x0001e80000100800 */
[----:B------:R-:W-:Y:S01]  /*24420*/  STL [R1+0x5e0], R15 ;  /* 0x0005e00f01007387 */ /* 0x000fe20000100800 */
[----:B------:R-:W-:-:S02]  /*24430*/  SEL R11, R3, R11, !P2 ;  /* 0x0000000b030b7207 */ /* 0x000fc40005000000 */
[----:B0-----:R-:W-:-:S05]  /*24440*/  SEL R14, R3, R13, !P2 ;  /* 0x0000000d030e7207 */ /* 0x001fca0005000000 */
[----:B------:R-:W-:Y:S01]  /*24450*/  STL [R1+0x5dc], R14 ;  /* 0x0005dc0e01007387 */ /* 0x000fe20000100800 */
[----:B------:R-:W-:-:S03]  /*24460*/  SEL R13, R3, R59, !P2 ;  /* 0x0000003b030d7207 */ /* 0x000fc60005000000 */
[----:B------:R-:W5:Y:S04]  /*24470*/  LDL.LU R59, [R1+0x590] ;  /* 0x00059000013b7983 */ /* 0x000f680000300800 */
[----:B------:R0:W-:Y:S04]  /*24480*/  STL [R1+0x5d8], R11 ;  /* 0x0005d80b01007387 */ /* 0x0001e80000100800 */
[----:B------:R1:W-:Y:S04]  /*24490*/  STL [R1+0x5cc], R13 ;  /* 0x0005cc0d01007387 */ /* 0x0003e80000100800 */
[----:B------:R-:W5:Y:S01]  /*244a0*/  LDL.LU R23, [R1+0x58c] ;  /* 0x00058c0001177983 */ /* 0x000f620000300800 */
[----:B0-----:R-:W-:-:S03]  /*244b0*/  SEL R11, R3, R58, !P2 ;  /* 0x0000003a030b7207 */ /* 0x001fc60005000000 */
[----:B------:R-:W5:Y:S04]  /*244c0*/  LDL.LU R22, [R1+0x584] ;  /* 0x0005840001167983 */ /* 0x000f680000300800 */
[----:B------:R0:W-:Y:S04]  /*244d0*/  STL [R1+0x5c8], R11 ;  /* 0x0005c80b01007387 */ /* 0x0001e80000100800 */
[----:B------:R-:W5:Y:S04]  /*244e0*/  LDL.LU R21, [R1+0x580] ;  /* 0x0005800001157983 */ /* 0x000f680000300800 */
[----:B------:R-:W5:Y:S04]  /*244f0*/  LDL.LU R20, [R1+0x57c] ;  /* 0x00057c0001147983 */ /* 0x000f680000300800 */
[----:B------:R-:W5:Y:S04]  /*24500*/  LDL.LU R19, [R1+0x578] ;  /* 0x0005780001137983 */ /* 0x000f680000300800 */
[----:B------:R-:W5:Y:S04]  /*24510*/  LDL.LU R18, [R1+0x56c] ;  /* 0x00056c0001127983 */ /* 0x000f680000300800 */
[----:B------:R-:W5:Y:S01]  /*24520*/  LDL.LU R58, [R1+0x570] ;  /* 0x00057000013a7983 */ /* 0x000f620000300800 */
[----:B-1----:R-:W-:-:S03]  /*24530*/  SEL R13, R3, R0, !P2 ;  /* 0x00000000030d7207 */ /* 0x002fc60005000000 */
[----:B------:R-:W5:Y:S04]  /*24540*/  LDL.LU R0, [R1+0x4b8] ;  /* 0x0004b80001007983 */ /* 0x000f680000300800 */
[----:B------:R-:W-:Y:S04]  /*24550*/  STL [R1+0x5c4], R13 ;  /* 0x0005c40d01007387 */ /* 0x000fe80000100800 */
[----:B------:R-:W5:Y:S01]  /*24560*/  LDL.LU R17, [R1+0x564] ;  /* 0x0005640001117983 */ /* 0x000f620000300800 */
[----:B0-----:R-:W-:-:S03]  /*24570*/  SEL R11, R3, R56, !P2 ;  /* 0x00000038030b7207 */ /* 0x001fc60005000000 */
[----:B------:R-:W5:Y:S04]  /*24580*/  LDL.LU R16, [R1+0x53c] ;  /* 0x00053c0001107983 */ /* 0x000f680000300800 */
[----:B------:R0:W-:Y:S04]  /*24590*/  STL [R1+0x5c0], R11 ;  /* 0x0005c00b01007387 */ /* 0x0001e80000100800 */
[----:B------:R-:W5:Y:S04]  /*245a0*/  LDL.LU R15, [R1+0x540] ;  /* 0x00054000010f7983 */ /* 0x000f680000300800 */
[----:B0-----:R-:W5:Y:S04]  /*245b0*/  LDL.LU R11, [R1+0x55c] ;  /* 0x00055c00010b7983 */ /* 0x001f680000300800 */
[----:B------:R-:W5:Y:S01]  /*245c0*/  LDL.LU R56, [R1+0x560] ;  /* 0x0005600001387983 */ /* 0x000f620000300800 */
[----:B------:R-:W-:-:S03]  /*245d0*/  SEL R14, R3, R10, !P2 ;  /* 0x0000000a030e7207 */ /* 0x000fc60005000000 */
[----:B------:R-:W5:Y:S04]  /*245e0*/  LDL.LU R10, [R1+0x544] ;  /* 0x00054400010a7983 */ /* 0x000f680000300800 */
[----:B------:R-:W-:Y:S01]  /*245f0*/  STL [R1+0x5bc], R14 ;  /* 0x0005bc0e01007387 */ /* 0x000fe20000100800 */
[C---:B------:R-:W-:Y:S02]  /*24600*/  SEL R13, R3.reuse, R12, !P2 ;  /* 0x0000000c030d7207 */ /* 0x040fe40005000000 */
[C---:B--2---:R-:W-:Y:S02]  /*24610*/  SEL R12, R3.reuse, R9, !P2 ;  /* 0x00000009030c7207 */ /* 0x044fe40005000000 */
[----:B------:R-:W2:Y:S04]  /*24620*/  LDL.LU R9, [R1+0x554] ;  /* 0x0005540001097983 */ /* 0x000ea80000300800 */
[----:B------:R3:W-:Y:S04]  /*24630*/  STL [R1+0x5b8], R13 ;  /* 0x0005b80d01007387 */ /* 0x0007e80000100800 */
[----:B------:R4:W-:Y:S01]  /*24640*/  STL [R1+0x5b4], R12 ;  /* 0x0005b40c01007387 */ /* 0x0009e20000100800 */
[----:B---3--:R-:W-:-:S03]  /*24650*/  SEL R13, R3, R57, !P2 ;  /* 0x00000039030d7207 */ /* 0x008fc60005000000 */
[----:B------:R-:W3:Y:S04]  /*24660*/  LDL.LU R57, [R1+0x548] ;  /* 0x0005480001397983 */ /* 0x000ee80000300800 */
[----:B------:R0:W-:Y:S04]  /*24670*/  STL [R1+0x5b0], R13 ;  /* 0x0005b00d01007387 */ /* 0x0001e80000100800 */
[----:B------:R-:W3:Y:S01]  /*24680*/  LDL.LU R14, [R1+0x550] ;  /* 0x00055000010e7983 */ /* 0x000ee20000300800 */
[----:B----4-:R-:W-:-:S03]  /*24690*/  SEL R12, R3, R60, !P2 ;  /* 0x0000003c030c7207 */ /* 0x010fc60005000000 */
[----:B------:R-:W4:Y:S04]  /*246a0*/  LDL.LU R60, [R1+0x54c] ;  /* 0x00054c00013c7983 */ /* 0x000f280000300800 */
[----:B------:R1:W-:Y:S04]  /*246b0*/  STL [R1+0x5ac], R12 ;  /* 0x0005ac0c01007387 */ /* 0x0003e80000100800 */
[----:B0-----:R-:W4:Y:S01]  /*246c0*/  LDL.LU R13, [R1+0x530] ;  /* 0x00053000010d7983 */ /* 0x001f220000300800 */
[----:B-----5:R-:W-:-:S03]  /*246d0*/  SEL R24, R3, R61, !P2 ;  /* 0x0000003d03187207 */ /* 0x020fc60005000000 */
[----:B-1----:R-:W5:Y:S04]  /*246e0*/  LDL.LU R12, [R1+0x534] ;  /* 0x00053400010c7983 */ /* 0x002f680000300800 */
[----:B------:R0:W-:Y:S04]  /*246f0*/  STL [R1+0x5a8], R24 ;  /* 0x0005a81801007387 */ /* 0x0001e80000100800 */
[----:B------:R-:W5:Y:S01]  /*24700*/  LDL.LU R61, [R1+0x52c] ;  /* 0x00052c00013d7983 */ /* 0x000f620000300800 */
[----:B------:R-:W-:-:S03]  /*24710*/  SEL R25, R3, R59, !P2 ;  /* 0x0000003b03197207 */ /* 0x000fc60005000000 */
[----:B------:R-:W5:Y:S04]  /*24720*/  LDL.LU R59, [R1+0x528] ;  /* 0x00052800013b7983 */ /* 0x000f680000300800 */
[----:B------:R-:W-:Y:S01]  /*24730*/  STL [R1+0x5a4], R25 ;  /* 0x0005a41901007387 */ /* 0x000fe20000100800 */
[C---:B0-----:R-:W-:Y:S02]  /*24740*/  SEL R24, R3.reuse, R23, !P2 ;  /* 0x0000001703187207 */ /* 0x041fe40005000000 */
[----:B------:R-:W-:-:S03]  /*24750*/  SEL R23, R3, R22, !P2 ;  /* 0x0000001603177207 */ /* 0x000fc60005000000 */
[----:B------:R-:W-:Y:S01]  /*24760*/  STL [R1+0x5a0], R24 ;  /* 0x0005a01801007387 */ /* 0x000fe20000100800 */
        /* <DEDUP_REMOVED lines=9> */
[----:B------:R-:W5:Y:S04]  /*24800*/  LDL.LU R58, [R1+0x524] ;  /* 0x00052400013a7983 */ /* 0x000f680000300800 */
[----:B------:R0:W-:Y:S04]  /*24810*/  STL [R1+0x58c], R19 ;  /* 0x00058c1301007387 */ /* 0x0001e80000100800 */
[----:B------:R1:W-:Y:S01]  /*24820*/  STL [R1+0x584], R18 ;  /* 0x0005841201007387 */ /* 0x0003e20000100800 */
[----:B0-----:R-:W-:-:S03]  /*24830*/  SEL R19, R3, R0, !P2 ;  /* 0x0000000003137207 */ /* 0x001fc60005000000 */
[----:B------:R-:W5:Y:S01]  /*24840*/  LDL.LU R0, [R1+0x520] ;  /* 0x0005200001007983 */ /* 0x000f620000300800 */
[C---:B-1----:R-:W-:Y:S02]  /*24850*/  SEL R18, R3.reuse, R17, !P2 ;  /* 0x0000001103127207 */ /* 0x042fe40005000000 */
[C---:B------:R-:W-:Y:S01]  /*24860*/  SEL R17, R3.reuse, R16, !P2 ;  /* 0x0000001003117207 */ /* 0x040fe20005000000 */
[----:B------:R-:W-:Y:S04]  /*24870*/  STL [R1+0x580], R19 ;  /* 0x0005801301007387 */ /* 0x000fe80000100800 */
        /* <DEDUP_REMOVED lines=10> */
[----:B-1----:R-:W5:Y:S04]  /*24920*/  LDL.LU R11, [R1+0x518] ;  /* 0x00051800010b7983 */ /* 0x002f680000300800 */
[----:B------:R-:W5:Y:S04]  /*24930*/  LDL.LU R10, [R1+0x514] ;  /* 0x00051400010a7983 */ /* 0x000f680000300800 */
[----:B------:R3:W-:Y:S01]  /*24940*/  STL [R1+0x564], R15 ;  /* 0x0005640f01007387 */ /* 0x0007e20000100800 */
[----:B--2---:R-:W-:-:S03]  /*24950*/  SEL R16, R3, R9, !P2 ;  /* 0x0000000903107207 */ /* 0x004fc60005000000 */
[----:B------:R-:W2:Y:S04]  /*24960*/  LDL.LU R9, [R1+0x510] ;  /* 0x0005100001097983 */ /* 0x000ea80000300800 */
[----:B------:R-:W-:Y:S01]  /*24970*/  STL [R1+0x560], R16 ;  /* 0x0005601001007387 */ /* 0x000fe20000100800 */
[----:B---3--:R-:W-:-:S03]  /*24980*/  SEL R15, R3, R57, !P2 ;  /* 0x00000039030f7207 */ /* 0x008fc60005000000 */
[----:B------:R-:W3:Y:S04]  /*24990*/  LDL.LU R57, [R1+0x50c] ;  /* 0x00050c0001397983 */ /* 0x000ee80000300800 */
[----:B------:R4:W-:Y:S01]  /*249a0*/  STL [R1+0x55c], R15 ;  /* 0x00055c0f01007387 */ /* 0x0009e20000100800 */
[C---:B------:R-:W-:Y:S02]  /*249b0*/  SEL R14, R3.reuse, R14, !P2 ;  /* 0x0000000e030e7207 */ /* 0x040fe40005000000 */
[C---:B----4-:R-:W-:Y:S02]  /*249c0*/  SEL R15, R3.reuse, R60, !P2 ;  /* 0x0000003c030f7207 */ /* 0x050fe40005000000 */
[----:B------:R-:W4:Y:S04]  /*249d0*/  LDL.LU R60, [R1+0x508] ;  /* 0x00050800013c7983 */ /* 0x000f280000300800 */
[----:B------:R0:W-:Y:S04]  /*249e0*/  STL [R1+0x554], R14 ;  /* 0x0005540e01007387 */ /* 0x0001e80000100800 */
[----:B------:R-:W-:Y:S01]  /*249f0*/  STL [R1+0x550], R15 ;  /* 0x0005500f01007387 */ /* 0x000fe20000100800 */
[----:B-----5:R-:W-:-:S02]  /*24a00*/  SEL R12, R3, R12, !P2 ;  /* 0x0000000c030c7207 */ /* 0x020fc40005000000 */
[C---:B0-----:R-:W-:Y:S02]  /*24a10*/  SEL R14, R3.reuse, R13, !P2 ;  /* 0x0000000d030e7207 */ /* 0x041fe40005000000 */
[----:B------:R-:W-:-:S03]  /*24a20*/  SEL R13, R3, R61, !P2 ;  /* 0x0000003d030d7207 */ /* 0x000fc60005000000 */
[----:B------:R-:W-:Y:S04]  /*24a30*/  STL [R1+0x54c], R14 ;  /* 0x00054c0e01007387 */ /* 0x000fe80000100800 */
[----:B------:R-:W5:Y:S04]  /*24a40*/  LDL.LU R61, [R1+0x504] ;  /* 0x00050400013d7983 */ /* 0x000f680000300800 */
[----:B------:R0:W-:Y:S04]  /*24a50*/  STL [R1+0x548], R12 ;  /* 0x0005480c01007387 */ /* 0x0001e80000100800 */
[----:B------:R-:W-:Y:S04]  /*24a60*/  STL [R1+0x544], R13 ;  /* 0x0005440d01007387 */ /* 0x000fe80000100800 */
        /* <DEDUP_REMOVED lines=9> */
[----:B0-----:R-:W-:-:S03]  /*24b00*/  SEL R12, R3, R58, !P2 ;  /* 0x0000003a030c7207 */ /* 0x001fc60005000000 */
[----:B------:R-:W5:Y:S04]  /*24b10*/  LDL.LU R58, [R1+0x4dc] ;  /* 0x0004dc00013a7983 */ /* 0x000f680000300800 */
[----:B------:R0:W-:Y:S04]  /*24b20*/  STL [R1+0x53c], R12 ;  /* 0x00053c0c01007387 */ /* 0x0001e80000100800 */
[----:B------:R-:W5:Y:S04]  /*24b30*/  LDL.LU R17, [R1+0x4d8] ;  /* 0x0004d80001117983 */ /* 0x000f680000300800 */
[----:B------:R-:W5:Y:S01]  /*24b40*/  LDL.LU R16, [R1+0x4d4] ;  /* 0x0004d40001107983 */ /* 0x000f620000300800 */
[----:B------:R-:W-:-:S05]  /*24b50*/  SEL R0, R3, R0, !P2 ;  /* 0x0000000003007207 */ /* 0x000fca0005000000 */
[----:B------:R1:W-:Y:S04]  /*24b60*/  STL [R1+0x534], R0 ;  /* 0x0005340001007387 */ /* 0x0003e80000100800 */
[----:B------:R-:W5:Y:S04]  /*24b70*/  LDL.LU R15, [R1+0x4d0] ;  /* 0x0004d000010f7983 */ /* 0x000f680000300800 */
[----:B0-----:R-:W5:Y:S04]  /*24b80*/  LDL.LU R12, [R1+0x4c8] ;  /* 0x0004c800010c7983 */ /* 0x001f680000300800 */
[----:B-1----:R-:W5:Y:S01]  /*24b90*/  LDL.LU R0, [R1+0x4c4] ;  /* 0x0004c40001007983 */ /* 0x002f620000300800 */
[----:B------:R-:W-:-:S03]  /*24ba0*/  SEL R14, R3, R56, !P2 ;  /* 0x00000038030e7207 */ /* 0x000fc60005000000 */
[----:B------:R-:W5:Y:S04]  /*24bb0*/  LDL.LU R56, [R1+0x4bc] ;  /* 0x0004bc0001387983 */ /* 0x000f680000300800 */
[----:B------:R-:W-:Y:S01]  /*24bc0*/  STL [R1+0x530], R14 ;  /* 0x0005300e01007387 */ /* 0x000fe20000100800 */
[C---:B------:R-:W-:Y:S02]  /*24bd0*/  SEL R13, R3.reuse, R11, !P2 ;  /* 0x0000000b030d7207 */ /* 0x040fe40005000000 */
[C---:B------:R-:W-:Y:S02]  /*24be0*/  SEL R11, R3.reuse, R10, !P2 ;  /* 0x0000000a030b7207 */ /* 0x040fe40005000000 */
[----:B------:R-:W5:Y:S04]  /*24bf0*/  LDL.LU R10, [R1+0x4c0] ;  /* 0x0004c000010a7983 */ /* 0x000f680000300800 */
[----:B------:R2:W-:Y:S04]  /*24c00*/  STL [R1+0x52c], R13 ;  /* 0x00052c0d01007387 */ /* 0x0005e80000100800 */
[----:B------:R3:W-:Y:S01]  /*24c10*/  STL [R1+0x528], R11 ;  /* 0x0005280b01007387 */ /* 0x0007e20000100800 */
[----:B--2---:R-:W-:-:S03]  /*24c20*/  SEL R13, R3, R9, !P2 ;  /* 0x00000009030d7207 */ /* 0x004fc60005000000 */
[----:B------:R-:W2:Y:S04]  /*24c30*/  LDL.LU R9, [R1+0x41c] ;  /* 0x00041c0001097983 */ /* 0x000ea80000300800 */
[----:B------:R0:W-:Y:S04]  /*24c40*/  STL [R1+0x524], R13 ;  /* 0x0005240d01007387 */ /* 0x0001e80000100800 */
[----:B------:R-:W2:Y:S01]  /*24c50*/  LDL.LU R14, [R1+0x4b4] ;  /* 0x0004b400010e7983 */ /* 0x000ea20000300800 */
[----:B---3--:R-:W-:-:S03]  /*24c60*/  SEL R11, R3, R57, !P2 ;  /* 0x00000039030b7207 */ /* 0x008fc60005000000 */
[----:B------:R-:W3:Y:S04]  /*24c70*/  LDL.LU R57, [R1+0x490] ;  /* 0x0004900001397983 */ /* 0x000ee80000300800 */
[----:B------:R1:W-:Y:S04]  /*24c80*/  STL [R1+0x520], R11 ;  /* 0x0005200b01007387 */ /* 0x0003e80000100800 */
[----:B0-----:R-:W3:Y:S01]  /*24c90*/  LDL.LU R13, [R1+0x494] ;  /* 0x00049400010d7983 */ /* 0x001ee20000300800 */
[----:B----4-:R-:W-:-:S03]  /*24ca0*/  SEL R24, R3, R60, !P2 ;  /* 0x0000003c03187207 */ /* 0x010fc60005000000 */
[----:B-1----:R-:W4:Y:S04]  /*24cb0*/  LDL.LU R11, [R1+0x4ac] ;  /* 0x0004ac00010b7983 */ /* 0x002f280000300800 */
[----:B------:R0:W-:Y:S04]  /*24cc0*/  STL [R1+0x51c], R24 ;  /* 0x00051c1801007387 */ /* 0x0001e80000100800 */
[----:B------:R-:W4:Y:S01]  /*24cd0*/  LDL.LU R60, [R1+0x4b0] ;  /* 0x0004b000013c7983 */ /* 0x000f220000300800 */
[----:B-----5:R-:W-:-:S03]  /*24ce0*/  SEL R25, R3, R61, !P2 ;  /* 0x0000003d03197207 */ /* 0x020fc60005000000 */
        /* <DEDUP_REMOVED lines=35> */
[----:B------:R-:W-:-:S03]  /*24f20*/  SEL R16, R3, R10, !P2 ;  /* 0x0000000a03107207 */ /* 0x000fc60005000000 */
[----:B------:R-:W5:Y:S04]  /*24f30*/  LDL.LU R10, [R1+0x48c] ;  /* 0x00048c00010a7983 */ /* 0x000f680000300800 */
[----:B------:R-:W-:Y:S01]  /*24f40*/  STL [R1+0x4d4], R16 ;  /* 0x0004d41001007387 */ /* 0x000fe20000100800 */
[----:B--2---:R-:W-:-:S03]  /*24f50*/  SEL R15, R3, R9, !P2 ;  /* 0x00000009030f7207 */ /* 0x004fc60005000000 */
[----:B------:R-:W2:Y:S04]  /*24f60*/  LDL.LU R9, [R1+0x484] ;  /* 0x0004840001097983 */ /* 0x000ea80000300800 */
[----:B------:R3:W-:Y:S01]  /*24f70*/  STL [R1+0x4d0], R15 ;  /* 0x0004d00f01007387 */ /* 0x0007e20000100800 */
[C---:B------:R-:W-:Y:S02]  /*24f80*/  SEL R14, R3.reuse, R14, !P2 ;  /* 0x0000000e030e7207 */ /* 0x040fe40005000000 */
[C---:B---3--:R-:W-:Y:S02]  /*24f90*/  SEL R15, R3.reuse, R57, !P2 ;  /* 0x00000039030f7207 */ /* 0x048fe40005000000 */
[----:B------:R-:W3:Y:S04]  /*24fa0*/  LDL.LU R57, [R1+0x480] ;  /* 0x0004800001397983 */ /* 0x000ee80000300800 */
[----:B------:R0:W-:Y:S04]  /*24fb0*/  STL [R1+0x4c8], R14 ;  /* 0x0004c80e01007387 */ /* 0x0001e80000100800 */
[----:B------:R-:W-:Y:S01]  /*24fc0*/  STL [R1+0x4c4], R15 ;  /* 0x0004c40f01007387 */ /* 0x000fe20000100800 */
[----:B0-----:R-:W-:-:S02]  /*24fd0*/  SEL R14, R3, R13, !P2 ;  /* 0x0000000d030e7207 */ /* 0x001fc40005000000 */
[----:B----4-:R-:W-:-:S03]  /*24fe0*/  SEL R11, R3, R11, !P2 ;  /* 0x0000000b030b7207 */ /* 0x010fc60005000000 */
[----:B------:R-:W-:Y:S01]  /*24ff0*/  STL [R1+0x4c0], R14 ;  /* 0x0004c00e01007387 */ /* 0x000fe20000100800 */
[----:B------:R-:W-:-:S03]  /*25000*/  SEL R13, R3, R60, !P2 ;  /* 0x0000003c030d7207 */ /* 0x000fc60005000000 */
[----:B------:R-:W4:Y:S04]  /*25010*/  LDL.LU R60, [R1+0x47c] ;  /* 0x00047c00013c7983 */ /* 0x000f280000300800 */
[----:B------:R5:W-:Y:S04]  /*25020*/  STL [R1+0x4bc], R11 ;  /* 0x0004bc0b01007387 */ /* 0x000be80000100800 */
[----:B------:R0:W-:Y:S04]  /*25030*/  STL [R1+0x4b8], R13 ;  /* 0x0004b80d01007387 */ /* 0x0001e80000100800 */
[----:B------:R-:W4:Y:S01]  /*25040*/  LDL.LU R23, [R1+0x478] ;  /* 0x0004780001177983 */ /* 0x000f220000300800 */
[----:B-----5:R-:W-:-:S03]  /*25050*/  SEL R11, R3, R61, !P2 ;  /* 0x0000003d030b7207 */ /* 0x020fc60005000000 */
        /* <DEDUP_REMOVED lines=9> */
[----:B------:R-:W-:Y:S04]  /*250f0*/  STL [R1+0x4b0], R13 ;  /* 0x0004b00d01007387 */ /* 0x000fe80000100800 */
[----:B------:R-:W5:Y:S04]  /*25100*/  LDL.LU R17, [R1+0x454] ;  /* 0x0004540001117983 */ /* 0x000f680000300800 */
[----:B------:R-:W5:Y:S01]  /*25110*/  LDL.LU R16, [R1+0x458] ;  /* 0x0004580001107983 */ /* 0x000f620000300800 */
[----:B-1----:R-:W-:-:S05]  /*25120*/  SEL R11, R3, R58, !P2 ;  /* 0x0000003a030b7207 */ /* 0x002fca0005000000 */
        /* <DEDUP_REMOVED lines=12> */
[----:B0-----:R-:W-:-:S03]  /*251f0*/  SEL R13, R3, R10, !P2 ;  /* 0x0000000a030d7207 */ /* 0x001fc60005000000 */
[----:B------:R-:W5:Y:S04]  /*25200*/  LDL.LU R10, [R1+0x43c] ;  /* 0x00043c00010a7983 */ /* 0x000f680000300800 */
[----:B------:R0:W-:Y:S04]  /*25210*/  STL [R1+0x49c], R13 ;  /* 0x00049c0d01007387 */ /* 0x0001e80000100800 */
[----:B------:R-:W5:Y:S01]  /*25220*/  LDL.LU R14, [R1+0x438] ;  /* 0x00043800010e7983 */ /* 0x000f620000300800 */
[----:B--2---:R-:W-:-:S03]  /*25230*/  SEL R12, R3, R9, !P2 ;  /* 0x00000009030c7207 */ /* 0x004fc60005000000 */
[----:B------:R-:W2:Y:S04]  /*25240*/  LDL.LU R9, [R1+0x434] ;  /* 0x0004340001097983 */ /* 0x000ea80000300800 */
[----:B------:R1:W-:Y:S04]  /*25250*/  STL [R1+0x498], R12 ;  /* 0x0004980c01007387 */ /* 0x0003e80000100800 */
[----:B0-----:R-:W2:Y:S01]  /*25260*/  LDL.LU R13, [R1+0x430] ;  /* 0x00043000010d7983 */ /* 0x001ea20000300800 */
[----:B---3--:R-:W-:-:S03]  /*25270*/  SEL R24, R3, R57, !P2 ;  /* 0x0000003903187207 */ /* 0x008fc60005000000 */
[----:B-1----:R-:W3:Y:S04]  /*25280*/  LDL.LU R12, [R1+0x42c] ;  /* 0x00042c00010c7983 */ /* 0x002ee80000300800 */
[----:B------:R0:W-:Y:S04]  /*25290*/  STL [R1+0x494], R24 ;  /* 0x0004941801007387 */ /* 0x0001e80000100800 */
[----:B------:R-:W3:Y:S01]  /*252a0*/  LDL.LU R57, [R1+0x428] ;  /* 0x0004280001397983 */ /* 0x000ee20000300800 */
[----:B----4-:R-:W-:-:S03]  /*252b0*/  SEL R25, R3, R60, !P2 ;  /* 0x0000003c03197207 */ /* 0x010fc60005000000 */
[----:B------:R-:W4:Y:S04]  /*252c0*/  LDL.LU R60, [R1+0x420] ;  /* 0x00042000013c7983 */ /* 0x000f280000300800 */
[----:B------:R-:W-:Y:S01]  /*252d0*/  STL [R1+0x490], R25 ;  /* 0x0004901901007387 */ /* 0x000fe20000100800 */
[C---:B0-----:R-:W-:Y:S02]  /*252e0*/  SEL R24, R3.reuse, R23, !P2 ;  /* 0x0000001703187207 */ /* 0x041fe40005000000 */
[----:B-----5:R-:W-:-:S03]  /*252f0*/  SEL R23, R3, R22, !P2 ;  /* 0x0000001603177207 */ /* 0x020fc60005000000 */
        /* <DEDUP_REMOVED lines=15> */
[----:B-1----:R-:W-:-:S03]  /*253f0*/  SEL R18, R3, R17, !P2 ;  /* 0x0000001103127207 */ /* 0x002fc60005000000 */
[----:B------:R-:W-:Y:S01]  /*25400*/  STL [R1+0x470], R19 ;  /* 0x0004701301007387 */ /* 0x000fe20000100800 */
[----:B------:R-:W-:-:S03]  /*25410*/  SEL R17, R3, R16, !P2 ;  /* 0x0000001003117207 */ /* 0x000fc60005000000 */
[----:B------:R-:W-:Y:S04]  /*25420*/  STL [R1+0x46c], R18 ;  /* 0x00046c1201007387 */ /* 0x000fe80000100800 */
[----:B------:R-:W-:Y:S01]  /*25430*/  STL [R1+0x468], R17 ;  /* 0x0004681101007387 */ /* 0x000fe20000100800 */
[----:B------:R-:W-:-:S05]  /*25440*/  SEL R16, R3, R15, !P2 ;  /* 0x0000000f03107207 */ /* 0x000fca0005000000 */
[----:B------:R-:W-:Y:S01]  /*25450*/  STL [R1+0x464], R16 ;  /* 0x0004641001007387 */ /* 0x000fe20000100800 */
[C---:B------:R-:W-:Y:S02]  /*25460*/  SEL R15, R3.reuse, R11, !P2 ;  /* 0x0000000b030f7207 */ /* 0x040fe40005000000 */
[C---:B------:R-:W-:Y:S02]  /*25470*/  SEL R11, R3.reuse, R58, !P2 ;  /* 0x0000003a030b7207 */ /* 0x040fe40005000000 */
        /* <DEDUP_REMOVED lines=10> */
[----:B0-----:R-:W-:-:S03]  /*25520*/  SEL R15, R3, R10, !P2 ;  /* 0x0000000a030f7207 */ /* 0x001fc60005000000 */
[----:B------:R-:W5:Y:S04]  /*25530*/  LDL.LU R10, [R1+0x414] ;  /* 0x00041400010a7983 */ /* 0x000f680000300800 */
[----:B------:R2:W-:Y:S01]  /*25540*/  STL [R1+0x450], R15 ;  /* 0x0004500f01007387 */ /* 0x0005e20000100800 */
[C---:B------:R-:W-:Y:S02]  /*25550*/  SEL R14, R3.reuse, R14, !P2 ;  /* 0x0000000e030e7207 */ /* 0x040fe40005000000 */
[C---:B--2---:R-:W-:Y:S02]  /*25560*/  SEL R15, R3.reuse, R9, !P2 ;  /* 0x00000009030f7207 */ /* 0x044fe40005000000 */
[----:B------:R-:W2:Y:S04]  /*25570*/  LDL.LU R9, [R1+0x3fc] ;  /* 0x0003fc0001097983 */ /* 0x000ea80000300800 */
[----:B------:R0:W-:Y:S04]  /*25580*/  STL [R1+0x44c], R14 ;  /* 0x00044c0e01007387 */ /* 0x0001e80000100800 */
[----:B------:R-:W-:Y:S01]  /*25590*/  STL [R1+0x448], R15 ;  /* 0x0004480f01007387 */ /* 0x000fe20000100800 */
[----:B0-----:R-:W-:-:S02]  /*255a0*/  SEL R14, R3, R13, !P2 ;  /* 0x0000000d030e7207 */ /* 0x001fc40005000000 */
[----:B---3--:R-:W-:-:S03]  /*255b0*/  SEL R12, R3, R12, !P2 ;  /* 0x0000000c030c7207 */ /* 0x008fc60005000000 */
[----:B------:R-:W-:Y:S01]  /*255c0*/  STL [R1+0x444], R14 ;  /* 0x0004440e01007387 */ /* 0x000fe20000100800 */
[----:B------:R-:W-:-:S03]  /*255d0*/  SEL R13, R3, R57, !P2 ;  /* 0x00000039030d7207 */ /* 0x000fc60005000000 */
[----:B------:R-:W3:Y:S04]  /*255e0*/  LDL.LU R57, [R1+0x40c] ;  /* 0x00040c0001397983 */ /* 0x000ee80000300800 */
[----:B------:R4:W-:Y:S04]  /*255f0*/  STL [R1+0x440], R12 ;  /* 0x0004400c01007387 */ /* 0x0009e80000100800 */
[----:B------:R5:W-:Y:S04]  /*25600*/  STL [R1+0x43c], R13 ;  /* 0x00043c0d01007387 */ /* 0x000be80000100800 */
[----:B------:R-:W3:Y:S01]  /*25610*/  LDL.LU R23, [R1+0x400] ;  /* 0x0004000001177983 */ /* 0x000ee20000300800 */
[----:B----4-:R-:W-:-:S03]  /*25620*/  SEL R12, R3, R60, !P2 ;  /* 0x0000003c030c7207 */ /* 0x010fc60005000000 */
[----:B------:R-:W4:Y:S04]  /*25630*/  LDL.LU R22, [R1+0x408] ;  /* 0x0004080001167983 */ /* 0x000f280000300800 */
[----:B------:R0:W-:Y:S04]  /*25640*/  STL [R1+0x438], R12 ;  /* 0x0004380c01007387 */ /* 0x0001e80000100800 */
[----:B------:R-:W4:Y:S04]  /*25650*/  LDL.LU R21, [R1+0x404] ;  /* 0x0004040001157983 */ /* 0x000f280000300800 */
[----:B------:R-:W4:Y:S04]  /*25660*/  LDL.LU R20, [R1+0x3ec] ;  /* 0x0003ec0001147983 */ /* 0x000f280000300800 */
[----:B------:R-:W4:Y:S04]  /*25670*/  LDL.LU R19, [R1+0x3f0] ;  /* 0x0003f00001137983 */ /* 0x000f280000300800 */
[----:B------:R-:W4:Y:S04]  /*25680*/  LDL.LU R18, [R1+0x3e8] ;  /* 0x0003e80001127983 */ /* 0x000f280000300800 */
[----:B------:R-:W4:Y:S01]  /*25690*/  LDL.LU R60, [R1+0x3e4] ;  /* 0x0003e400013c7983 */ /* 0x000f220000300800 */
[----:B-----5:R-:W-:-:S03]  /*256a0*/  SEL R13, R3, R61, !P2 ;  /* 0x0000003d030d7207 */ /* 0x020fc60005000000 */
[----:B------:R-:W5:Y:S04]  /*256b0*/  LDL.LU R61, [R1+0x3e0] ;  /* 0x0003e000013d7983 */ /* 0x000f680000300800 */
[----:B------:R-:W-:Y:S04]  /*256c0*/  STL [R1+0x434], R13 ;  /* 0x0004340d01007387 */ /* 0x000fe80000100800 */
[----:B------:R-:W5:Y:S04]  /*256d0*/  LDL.LU R17, [R1+0x3dc] ;  /* 0x0003dc0001117983 */ /* 0x000f680000300800 */
[----:B------:R-:W5:Y:S01]  /*256e0*/  LDL.LU R16, [R1+0x3d8] ;  /* 0x0003d80001107983 */ /* 0x000f620000300800 */
[----:B0-----:R-:W-:-:S05]  /*256f0*/  SEL R12, R3, R59, !P2 ;  /* 0x0000003b030c7207 */ /* 0x001fca0005000000 */
        /* <DEDUP_REMOVED lines=14> */
[----:B------:R0:W-:Y:S01]  /*257e0*/  STL [R1+0x420], R13 ;  /* 0x0004200d01007387 */ /* 0x0001e20000100800 */
[----:B-1----:R-:W-:-:S03]  /*257f0*/  SEL R11, R3, R10, !P2 ;  /* 0x0000000a030b7207 */ /* 0x002fc60005000000 */
[----:B------:R-:W5:Y:S04]  /*25800*/  LDL.LU R14, [R1+0x3b8] ;  /* 0x0003b800010e7983 */ /* 0x000f680000300800 */
[----:B------:R-:W5:Y:S04]  /*25810*/  LDL.LU R10, [R1+0x3bc] ;  /* 0x0003bc00010a7983 */ /* 0x000f680000300800 */
[----:B------:R1:W-:Y:S04]  /*25820*/  STL [R1+0x41c], R11 ;  /* 0x00041c0b01007387 */ /* 0x0003e80000100800 */
[----:B0-----:R-:W5:Y:S04]  /*25830*/  LDL.LU R13, [R1+0x3b0] ;  /* 0x0003b000010d7983 */ /* 0x001f680000300800 */
[----:B-1----:R-:W5:Y:S01]  /*25840*/  LDL.LU R11, [R1+0x3ac] ;  /* 0x0003ac00010b7983 */ /* 0x002f620000300800 */
[----:B--2---:R-:W-:-:S05]  /*25850*/  SEL R9, R3, R9, !P2 ;  /* 0x0000000903097207 */ /* 0x004fca0005000000 */
[----:B------:R0:W-:Y:S04]  /*25860*/  STL [R1+0x418], R9 ;  /* 0x0004180901007387 */ /* 0x0001e80000100800 */
[----:B0-----:R-:W2:Y:S01]  /*25870*/  LDL.LU R9, [R1+0x3a8] ;  /* 0x0003a80001097983 */ /* 0x001ea20000300800 */
[----:B---3--:R-:W-:-:S03]  /*25880*/  SEL R25, R3, R57, !P2 ;  /* 0x0000003903197207 */ /* 0x008fc60005000000 */
[----:B------:R-:W3:Y:S04]  /*25890*/  LDL.LU R57, [R1+0x3a4] ;  /* 0x0003a40001397983 */ /* 0x000ee80000300800 */
[----:B------:R-:W-:Y:S01]  /*258a0*/  STL [R1+0x414], R25 ;  /* 0x0004141901007387 */ /* 0x000fe20000100800 */
[C---:B------:R-:W-:Y:S02]  /*258b0*/  SEL R24, R3.reuse, R23, !P2 ;  /* 0x0000001703187207 */ /* 0x040fe40005000000 */
[----:B----4-:R-:W-:-:S03]  /*258c0*/  SEL R23, R3, R22, !P2 ;  /* 0x0000001603177207 */ /* 0x010fc60005000000 */
        /* <DEDUP_REMOVED lines=10> */
[----:B------:R-:W4:Y:S04]  /*25970*/  LDL.LU R60, [R1+0x3a0] ;  /* 0x0003a000013c7983 */ /* 0x000f280000300800 */
[----:B------:R5:W-:Y:S04]  /*25980*/  STL [R1+0x3fc], R19 ;  /* 0x0003fc1301007387 */ /* 0x000be80000100800 */
[----:B------:R0:W-:Y:S01]  /*25990*/  STL [R1+0x3f8], R18 ;  /* 0x0003f81201007387 */ /* 0x0001e20000100800 */
[----:B-----5:R-:W-:-:S03]  /*259a0*/  SEL R19, R3, R61, !P2 ;  /* 0x0000003d03137207 */ /* 0x020fc60005000000 */
[----:B------:R-:W5:Y:S01]  /*259b0*/  LDL.LU R61, [R1+0x39c] ;  /* 0x00039c00013d7983 */ /* 0x000f620000300800 */
[----:B0-----:R-:W-:-:S03]  /*259c0*/  SEL R18, R3, R17, !P2 ;  /* 0x0000001103127207 */ /* 0x001fc60005000000 */
[----:B------:R-:W-:Y:S01]  /*259d0*/  STL [R1+0x3f4], R19 ;  /* 0x0003f41301007387 */ /* 0x000fe20000100800 */
[----:B------:R-:W-:-:S03]  /*259e0*/  SEL R17, R3, R16, !P2 ;  /* 0x0000001003117207 */ /* 0x000fc60005000000 */
[----:B------:R-:W-:Y:S04]  /*259f0*/  STL [R1+0x3f0], R18 ;  /* 0x0003f01201007387 */ /* 0x000fe80000100800 */
[----:B------:R-:W-:Y:S01]  /*25a00*/  STL [R1+0x3ec], R17 ;  /* 0x0003ec1101007387 */ /* 0x000fe20000100800 */
[C---:B------:R-:W-:Y:S02]  /*25a10*/  SEL R16, R3.reuse, R15, !P2 ;  /* 0x0000000f03107207 */ /* 0x040fe40005000000 */
        /* <DEDUP_REMOVED lines=17> */
[C---:B0-----:R-:W-:Y:S02]  /*25b30*/  SEL R15, R3.reuse, R10, !P2 ;  /* 0x0000000a030f7207 */ /* 0x041fe40005000000 */
[----:B------:R-:W5:Y:S04]  /*25b40*/  LDL.LU R10, [R1+0x37c] ;  /* 0x00037c00010a7983 */ /* 0x000f680000300800 */
[----:B------:R0:W-:Y:S01]  /*25b50*/  STL [R1+0x3d0], R14 ;  /* 0x0003d00e01007387 */ /* 0x0001e20000100800 */
[----:B------:R-:W-:-:S03]  /*25b60*/  SEL R11, R3, R11, !P2 ;  /* 0x0000000b030b7207 */ /* 0x000fc60005000000 */
[----:B------:R-:W-:Y:S01]  /*25b70*/  STL [R1+0x3cc], R15 ;  /* 0x0003cc0f01007387 */ /* 0x000fe20000100800 */
[----:B0-----:R-:W-:-:S05]  /*25b80*/  SEL R14, R3, R13, !P2 ;  /* 0x0000000d030e7207 */ /* 0x001fca0005000000 */
[----:B------:R-:W-:Y:S01]  /*25b90*/  STL [R1+0x3c8], R14 ;  /* 0x0003c80e01007387 */ /* 0x000fe20000100800 */
[----:B--2---:R-:W-:-:S03]  /*25ba0*/  SEL R13, R3, R9, !P2 ;  /* 0x00000009030d7207 */ /* 0x004fc60005000000 */
[----:B------:R-:W2:Y:S04]  /*25bb0*/  LDL.LU R9, [R1+0x380] ;  /* 0x0003800001097983 */ /* 0x000ea80000300800 */
[----:B------:R3:W-:Y:S04]  /*25bc0*/  STL [R1+0x3c4], R11 ;  /* 0x0003c40b01007387 */ /* 0x0007e80000100800 */
[----:B------:R4:W-:Y:S04]  /*25bd0*/  STL [R1+0x3c0], R13 ;  /* 0x0003c00d01007387 */ /* 0x0009e80000100800 */
[----:B------:R-:W2:Y:S01]  /*25be0*/  LDL.LU R23, [R1+0x2d8] ;  /* 0x0002d80001177983 */ /* 0x000ea20000300800 */
[----:B---3--:R-:W-:-:S03]  /*25bf0*/  SEL R11, R3, R57, !P2 ;  /* 0x00000039030b7207 */ /* 0x008fc60005000000 */
[----:B------:R-:W3:Y:S04]  /*25c00*/  LDL.LU R22, [R1+0x374] ;  /* 0x0003740001167983 */ /* 0x000ee80000300800 */
[----:B------:R5:W-:Y:S04]  /*25c10*/  STL [R1+0x3bc], R11 ;  /* 0x0003bc0b01007387 */ /* 0x000be80000100800 */
[----:B------:R-:W3:Y:S04]  /*25c20*/  LDL.LU R21, [R1+0x350] ;  /* 0x0003500001157983 */ /* 0x000ee80000300800 */
[----:B------:R-:W3:Y:S04]  /*25c30*/  LDL.LU R20, [R1+0x354] ;  /* 0x0003540001147983 */ /* 0x000ee80000300800 */
[----:B------:R-:W3:Y:S04]  /*25c40*/  LDL.LU R19, [R1+0x36c] ;  /* 0x00036c0001137983 */ /* 0x000ee80000300800 */
[----:B------:R-:W3:Y:S04]  /*25c50*/  LDL.LU R18, [R1+0x370] ;  /* 0x0003700001127983 */ /* 0x000ee80000300800 */
[----:B------:R-:W3:Y:S01]  /*25c60*/  LDL.LU R57, [R1+0x358] ;  /* 0x0003580001397983 */ /* 0x000ee20000300800 */
[----:B----4-:R-:W-:-:S03]  /*25c70*/  SEL R13, R3, R60, !P2 ;  /* 0x0000003c030d7207 */ /* 0x010fc60005000000 */
[----:B------:R-:W4:Y:S04]  /*25c80*/  LDL.LU R60, [R1+0x368] ;  /* 0x00036800013c7983 */ /* 0x000f280000300800 */
[----:B------:R-:W-:Y:S04]  /*25c90*/  STL [R1+0x3b8], R13 ;  /* 0x0003b80d01007387 */ /* 0x000fe80000100800 */
[----:B------:R-:W4:Y:S04]  /*25ca0*/  LDL.LU R17, [R1+0x35c] ;  /* 0x00035c0001117983 */ /* 0x000f280000300800 */
[----:B------:R-:W4:Y:S01]  /*25cb0*/  LDL.LU R16, [R1+0x364] ;  /* 0x0003640001107983 */ /* 0x000f220000300800 */
[----:B-----5:R-:W-:-:S05]  /*25cc0*/  SEL R11, R3, R61, !P2 ;  /* 0x0000003d030b7207 */ /* 0x020fca0005000000 */
        /* <DEDUP_REMOVED lines=16> */
[----:B-1----:R-:W-:-:S03]  /*25dd0*/  SEL R12, R3, R56, !P2 ;  /* 0x00000038030c7207 */ /* 0x002fc60005000000 */
[----:B------:R-:W5:Y:S04]  /*25de0*/  LDL.LU R56, [R1+0x334] ;  /* 0x0003340001387983 */ /* 0x000f680000300800 */
[----:B------:R1:W-:Y:S04]  /*25df0*/  STL [R1+0x39c], R12 ;  /* 0x00039c0c01007387 */ /* 0x0003e80000100800 */
[----:B0-----:R-:W5:Y:S01]  /*25e00*/  LDL.LU R13, [R1+0x330] ;  /* 0x00033000010d7983 */ /* 0x001f620000300800 */
[----:B------:R-:W-:-:S03]  /*25e10*/  SEL R10, R3, R10, !P2 ;  /* 0x0000000a030a7207 */ /* 0x000fc60005000000 */
[----:B-1----:R-:W5:Y:S04]  /*25e20*/  LDL.LU R12, [R1+0x32c] ;  /* 0x00032c00010c7983 */ /* 0x002f680000300800 */
[----:B------:R0:W-:Y:S04]  /*25e30*/  STL [R1+0x398], R10 ;  /* 0x0003980a01007387 */ /* 0x0001e80000100800 */
[----:B0-----:R-:W5:Y:S01]  /*25e40*/  LDL.LU R10, [R1+0x328] ;  /* 0x00032800010a7983 */ /* 0x001f620000300800 */
[----:B--2---:R-:W-:-:S03]  /*25e50*/  SEL R25, R3, R9, !P2 ;  /* 0x0000000903197207 */ /* 0x004fc60005000000 */
[----:B------:R-:W2:Y:S04]  /*25e60*/  LDL.LU R9, [R1+0x324] ;  /* 0x0003240001097983 */ /* 0x000ea80000300800 */
[----:B------:R-:W-:Y:S01]  /*25e70*/  STL [R1+0x394], R25 ;  /* 0x0003941901007387 */ /* 0x000fe20000100800 */
[C---:B------:R-:W-:Y:S02]  /*25e80*/  SEL R24, R3.reuse, R23, !P2 ;  /* 0x0000001703187207 */ /* 0x040fe40005000000 */
[----:B---3--:R-:W-:-:S03]  /*25e90*/  SEL R23, R3, R22, !P2 ;  /* 0x0000001603177207 */ /* 0x008fc60005000000 */
        /* <DEDUP_REMOVED lines=10> */
[----:B------:R-:W3:Y:S04]  /*25f40*/  LDL.LU R57, [R1+0x320] ;  /* 0x0003200001397983 */ /* 0x000ee80000300800 */
[----:B------:R4:W-:Y:S04]  /*25f50*/  STL [R1+0x378], R19 ;  /* 0x0003781301007387 */ /* 0x0009e80000100800 */
[----:B------:R0:W-:Y:S01]  /*25f60*/  STL [R1+0x374], R18 ;  /* 0x0003741201007387 */ /* 0x0001e20000100800 */
[----:B----4-:R-:W-:-:S03]  /*25f70*/  SEL R19, R3, R60, !P2 ;  /* 0x0000003c03137207 */ /* 0x010fc60005000000 */
[----:B------:R-:W4:Y:S01]  /*25f80*/  LDL.LU R60, [R1+0x31c] ;  /* 0x00031c00013c7983 */ /* 0x000f220000300800 */
[C---:B0-----:R-:W-:Y:S02]  /*25f90*/  SEL R18, R3.reuse, R17, !P2 ;  /* 0x0000001103127207 */ /* 0x041fe40005000000 */
[C---:B------:R-:W-:Y:S01]  /*25fa0*/  SEL R17, R3.reuse, R16, !P2 ;  /* 0x0000001003117207 */ /* 0x040fe20005000000 */
[----:B------:R-:W-:Y:S04]  /*25fb0*/  STL [R1+0x370], R19 ;  /* 0x0003701301007387 */ /* 0x000fe80000100800 */
[----:B------:R-:W-:Y:S01]  /*25fc0*/  STL [R1+0x36c], R18 ;  /* 0x00036c1201007387 */ /* 0x000fe20000100800 */
[----:B-----5:R-:W-:-:S03]  /*25fd0*/  SEL R16, R3, R15, !P2 ;  /* 0x0000000f03107207 */ /* 0x020fc60005000000 */
        /* <DEDUP_REMOVED lines=20> */
[----:B------:R0:W-:Y:S04]  /*26120*/  STL [R1+0x34c], R14 ;  /* 0x00034c0e01007387 */ /* 0x0001e80000100800 */
[----:B------:R-:W-:Y:S01]  /*26130*/  STL [R1+0x348], R15 ;  /* 0x0003480f01007387 */ /* 0x000fe20000100800 */
[----:B0-----:R-:W-:-:S02]  /*26140*/  SEL R14, R3, R13, !P2 ;  /* 0x0000000d030e7207 */ /* 0x001fc40005000000 */
[----:B------:R-:W-:-:S03]  /*26150*/  SEL R13, R3, R12, !P2 ;  /* 0x0000000c030d7207 */ /* 0x000fc60005000000 */
[----:B------:R-:W-:Y:S01]  /*26160*/  STL [R1+0x344], R14 ;  /* 0x0003440e01007387 */ /* 0x000fe20000100800 */
[----:B------:R-:W-:-:S03]  /*26170*/  SEL R12, R3, R10, !P2 ;  /* 0x0000000a030c7207 */ /* 0x000fc60005000000 */
[----:B------:R-:W5:Y:S04]  /*26180*/  LDL.LU R10, [R1+0x300] ;  /* 0x00030000010a7983 */ /* 0x000f680000300800 */
[----:B------:R-:W-:Y:S04]  /*26190*/  STL [R1+0x340], R13 ;  /* 0x0003400d01007387 */ /* 0x000fe80000100800 */
[----:B------:R-:W-:Y:S04]  /*261a0*/  STL [R1+0x33c], R12 ;  /* 0x00033c0c01007387 */ /* 0x000fe80000100800 */
[----:B------:R-:W5:Y:S04]  /*261b0*/  LDL.LU R23, [R1+0x2fc] ;  /* 0x0002fc0001177983 */ /* 0x000f680000300800 */
[----:B------:R-:W5:Y:S01]  /*261c0*/  LDL.LU R22, [R1+0x2f8] ;  /* 0x0002f80001167983 */ /* 0x000f620000300800 */
[----:B--2---:R-:W-:-:S05]  /*261d0*/  SEL R9, R3, R9, !P2 ;  /* 0x0000000903097207 */ /* 0x004fca0005000000 */
[----:B------:R0:W-:Y:S04]  /*261e0*/  STL [R1+0x338], R9 ;  /* 0x0003380901007387 */ /* 0x0001e80000100800 */
[----:B------:R-:W2:Y:S04]  /*261f0*/  LDL.LU R21, [R1+0x2f4] ;  /* 0x0002f40001157983 */ /* 0x000ea80000300800 */
[----:B------:R-:W2:Y:S04]  /*26200*/  LDL.LU R20, [R1+0x2f0] ;  /* 0x0002f00001147983 */ /* 0x000ea80000300800 */
[----:B------:R-:W2:Y:S04]  /*26210*/  LDL.LU R19, [R1+0x2ec] ;  /* 0x0002ec0001137983 */ /* 0x000ea80000300800 */
[----:B------:R-:W2:Y:S04]  /*26220*/  LDL.LU R18, [R1+0x2e8] ;  /* 0x0002e80001127983 */ /* 0x000ea80000300800 */
[----:B0-----:R-:W2:Y:S01]  /*26230*/  LDL.LU R9, [R1+0x2dc] ;  /* 0x0002dc0001097983 */ /* 0x001ea20000300800 */
[----:B---3--:R-:W-:-:S03]  /*26240*/  SEL R13, R3, R57, !P2 ;  /* 0x00000039030d7207 */ /* 0x008fc60005000000 */
[----:B------:R-:W3:Y:S04]  /*26250*/  LDL.LU R57, [R1+0x2e4] ;  /* 0x0002e40001397983 */ /* 0x000ee80000300800 */
[----:B------:R-:W-:Y:S04]  /*26260*/  STL [R1+0x334], R13 ;  /* 0x0003340d01007387 */ /* 0x000fe80000100800 */
[----:B------:R-:W3:Y:S04]  /*26270*/  LDL.LU R17, [R1+0x23c] ;  /* 0x00023c0001117983 */ /* 0x000ee80000300800 */
[----:B------:R-:W3:Y:S01]  /*26280*/  LDL.LU R16, [R1+0x2d4] ;  /* 0x0002d40001107983 */ /* 0x000ee20000300800 */
[----:B----4-:R-:W-:-:S05]  /*26290*/  SEL R12, R3, R60, !P2 ;  /* 0x0000003c030c7207 */ /* 0x010fca0005000000 */
[----:B------:R0:W-:Y:S04]  /*262a0*/  STL [R1+0x330], R12 ;  /* 0x0003300c01007387 */ /* 0x0001e80000100800 */
[----:B------:R-:W4:Y:S04]  /*262b0*/  LDL.LU R15, [R1+0x2b0] ;  /* 0x0002b000010f7983 */ /* 0x000f280000300800 */
[----:B0-----:R-:W4:Y:S04]  /*262c0*/  LDL.LU R12, [R1+0x2b4] ;  /* 0x0002b400010c7983 */ /* 0x001f280000300800 */
[----:B------:R-:W4:Y:S01]  /*262d0*/  LDL.LU R60, [R1+0x2cc] ;  /* 0x0002cc00013c7983 */ /* 0x000f220000300800 */
[----:B-----5:R-:W-:-:S03]  /*262e0*/  SEL R14, R3, R61, !P2 ;  /* 0x0000003d030e7207 */ /* 0x020fc60005000000 */
        /* <DEDUP_REMOVED lines=24> */
[----:B------:R-:W-:Y:S04]  /*26470*/  STL [R1+0x310], R24 ;  /* 0x0003101801007387 */ /* 0x000fe80000100800 */
[----:B------:R-:W-:Y:S01]  /*26480*/  STL [R1+0x30c], R23 ;  /* 0x00030c1701007387 */ /* 0x000fe20000100800 */
[C---:B--2---:R-:W-:Y:S02]  /*26490*/  SEL R22, R3.reuse, R21, !P2 ;  /* 0x0000001503167207 */ /* 0x044fe40005000000 */
[----:B------:R-:W-:-:S03]  /*264a0*/  SEL R21, R3, R20, !P2 ;  /* 0x0000001403157207 */ /* 0x000fc60005000000 */
[----:B------:R-:W-:Y:S01]  /*264b0*/  STL [R1+0x308], R22 ;  /* 0x0003081601007387 */ /* 0x000fe20000100800 */
[----:B------:R-:W-:-:S03]  /*264c0*/  SEL R20, R3, R19, !P2 ;  /* 0x0000001303147207 */ /* 0x000fc60005000000 */
[----:B------:R-:W-:Y:S01]  /*264d0*/  STL [R1+0x304], R21 ;  /* 0x0003041501007387 */ /* 0x000fe20000100800 */
[----:B------:R-:W-:-:S03]  /*264e0*/  SEL R19, R3, R18, !P2 ;  /* 0x0000001203137207 */ /* 0x000fc60005000000 */
[----:B------:R-:W-:Y:S01]  /*264f0*/  STL [R1+0x300], R20 ;  /* 0x0003001401007387 */ /* 0x000fe20000100800 */
[----:B------:R-:W-:-:S03]  /*26500*/  SEL R18, R3, R9, !P2 ;  /* 0x0000000903127207 */ /* 0x000fc60005000000 */
[----:B------:R-:W2:Y:S04]  /*26510*/  LDL.LU R9, [R1+0x2a0] ;  /* 0x0002a00001097983 */ /* 0x000ea80000300800 */
[----:B------:R3:W-:Y:S04]  /*26520*/  STL [R1+0x2fc], R19 ;  /* 0x0002fc1301007387 */ /* 0x0007e80000100800 */
[----:B------:R0:W-:Y:S01]  /*26530*/  STL [R1+0x2f8], R18 ;  /* 0x0002f81201007387 */ /* 0x0001e20000100800 */
[----:B---3--:R-:W-:-:S03]  /*26540*/  SEL R19, R3, R57, !P2 ;  /* 0x0000003903137207 */ /* 0x008fc60005000000 */
[----:B------:R-:W3:Y:S01]  /*26550*/  LDL.LU R57, [R1+0x29c] ;  /* 0x00029c0001397983 */ /* 0x000ee20000300800 */
[----:B0-----:R-:W-:-:S03]  /*26560*/  SEL R18, R3, R17, !P2 ;  /* 0x0000001103127207 */ /* 0x001fc60005000000 */
[----:B------:R-:W-:Y:S01]  /*26570*/  STL [R1+0x2f4], R19 ;  /* 0x0002f41301007387 */ /* 0x000fe20000100800 */
[----:B------:R-:W-:-:S03]  /*26580*/  SEL R17, R3, R16, !P2 ;  /* 0x0000001003117207 */ /* 0x000fc60005000000 */
[----:B------:R-:W-:Y:S04]  /*26590*/  STL [R1+0x2f0], R18 ;  /* 0x0002f01201007387 */ /* 0x000fe80000100800 */
[----:B------:R-:W-:Y:S01]  /*265a0*/  STL [R1+0x2ec], R17 ;  /* 0x0002ec1101007387 */ /* 0x000fe20000100800 */
[C---:B----4-:R-:W-:Y:S02]  /*265b0*/  SEL R16, R3.reuse, R15, !P2 ;  /* 0x0000000f03107207 */ /* 0x050fe40005000000 */
[----:B------:R-:W-:-:S03]  /*265c0*/  SEL R15, R3, R12, !P2 ;  /* 0x0000000c030f7207 */ /* 0x000fc60005000000 */
[----:B------:R-:W-:Y:S01]  /*265d0*/  STL [R1+0x2e8], R16 ;  /* 0x0002e81001007387 */ /* 0x000fe20000100800 */
[----:B------:R-:W-:-:S03]  /*265e0*/  SEL R12, R3, R60, !P2 ;  /* 0x0000003c030c7207 */ /* 0x000fc60005000000 */
[----:B------:R-:W4:Y:S04]  /*265f0*/  LDL.LU R60, [R1+0x298] ;  /* 0x00029800013c7983 */ /* 0x000f280000300800 */
[----:B------:R5:W-:Y:S04]  /*26600*/  STL [R1+0x2e4], R15 ;  /* 0x0002e40f01007387 */ /* 0x000be80000100800 */
[----:B------:R0:W-:Y:S01]  /*26610*/  STL [R1+0x2dc], R12 ;  /* 0x0002dc0c01007387 */ /* 0x0001e20000100800 */
[----:B-----5:R-:W-:-:S03]  /*26620*/  SEL R15, R3, R61, !P2 ;  /* 0x0000003d030f7207 */ /* 0x020fc60005000000 */
[----:B0-----:R-:W5:Y:S04]  /*26630*/  LDL.LU R12, [R1+0x294] ;  /* 0x00029400010c7983 */ /* 0x001f680000300800 */
[----:B------:R-:W5:Y:S04]  /*26640*/  LDL.LU R61, [R1+0x290] ;  /* 0x00029000013d7983 */ /* 0x000f680000300800 */
[----:B------:R0:W-:Y:S01]  /*26650*/  STL [R1+0x2d8], R15 ;  /* 0x0002d80f01007387 */ /* 0x0001e20000100800 */
[----:B------:R-:W-:-:S03]  /*26660*/  SEL R16, R3, R59, !P2 ;  /* 0x0000003b03107207 */ /* 0x000fc60005000000 */
[----:B------:R-:W5:Y:S04]  /*26670*/  LDL.LU R59, [R1+0x28c] ;  /* 0x00028c00013b7983 */ /* 0x000f680000300800 */
[----:B------:R-:W-:Y:S01]  /*26680*/  STL [R1+0x2d4], R16 ;  /* 0x0002d41001007387 */ /* 0x000fe20000100800 */
[----:B0-----:R-:W-:-:S03]  /*26690*/  SEL R15, R3, R58, !P2 ;  /* 0x0000003a030f7207 */ /* 0x001fc60005000000 */
[----:B------:R-:W5:Y:S04]  /*266a0*/  LDL.LU R58, [R1+0x288] ;  /* 0x00028800013a7983 */ /* 0x000f680000300800 */
[----:B------:R0:W-:Y:S02]  /*266b0*/  STL [R1+0x2d0], R15 ;  /* 0x0002d00f01007387 */ /* 0x0001e40000100800 */
[C---:B0-----:R-:W-:Y:S02]  /*266c0*/  SEL R15, R3.reuse, R0, !P2 ;  /* 0x00000000030f7207 */ /* 0x041fe40005000000 */
[----:B------:R-:W5:Y:S01]  /*266d0*/  LDL.LU R0, [R1+0x284] ;  /* 0x0002840001007983 */ /* 0x000f620000300800 */
[----:B------:R-:W-:-:S05]  /*266e0*/  SEL R14, R3, R14, !P2 ;  /* 0x0000000e030e7207 */ /* 0x000fca0005000000 */
[----:B------:R0:W-:Y:S04]  /*266f0*/  STL [R1+0x2cc], R14 ;  /* 0x0002cc0e01007387 */ /* 0x0001e80000100800 */
[----:B------:R-:W-:Y:S01]  /*26700*/  STL [R1+0x2c8], R15 ;  /* 0x0002c80f01007387 */ /* 0x000fe20000100800 */
[C---:B0-----:R-:W-:Y:S02]  /*26710*/  SEL R14, R3.reuse, R13, !P2 ;  /* 0x0000000d030e7207 */ /* 0x041fe40005000000 */
[C---:B------:R-:W-:Y:S02]  /*26720*/  SEL R13, R3.reuse, R11, !P2 ;  /* 0x0000000b030d7207 */ /* 0x040fe40005000000 */
[C---:B------:R-:W-:Y:S01]  /*26730*/  SEL R11, R3.reuse, R56, !P2 ;  /* 0x00000038030b7207 */ /* 0x040fe20005000000 */
[----:B------:R-:W-:Y:S04]  /*26740*/  STL [R1+0x2c4], R14 ;  /* 0x0002c40e01007387 */ /* 0x000fe80000100800 */
[----:B------:R-:W5:Y:S04]  /*26750*/  LDL.LU R56, [R1+0x280] ;  /* 0x0002800001387983 */ /* 0x000f680000300800 */
[----:B------:R-:W-:Y:S04]  /*26760*/  STL [R1+0x2c0], R13 ;  /* 0x0002c00d01007387 */ /* 0x000fe80000100800 */
[----:B------:R-:W-:Y:S04]  /*26770*/  STL [R1+0x2bc], R11 ;  /* 0x0002bc0b01007387 */ /* 0x000fe80000100800 */
[----:B------:R-:W5:Y:S04]  /*26780*/  LDL.LU R23, [R1+0x27c] ;  /* 0x00027c0001177983 */ /* 0x000f680000300800 */
[----:B------:R-:W5:Y:S01]  /*26790*/  LDL.LU R22, [R1+0x274] ;  /* 0x0002740001167983 */ /* 0x000f620000300800 */
[----:B------:R-:W-:-:S05]  /*267a0*/  SEL R10, R3, R10, !P2 ;  /* 0x0000000a030a7207 */ /* 0x000fca0005000000 */
[----:B------:R0:W-:Y:S04]  /*267b0*/  STL [R1+0x2b8], R10 ;  /* 0x0002b80a01007387 */ /* 0x0001e80000100800 */
[----:B------:R-:W5:Y:S04]  /*267c0*/  LDL.LU R21, [R1+0x278] ;  /* 0x0002780001157983 */ /* 0x000f680000300800 */
[----:B------:R-:W5:Y:S04]  /*267d0*/  LDL.LU R20, [R1+0x270] ;  /* 0x0002700001147983 */ /* 0x000f680000300800 */
[----:B------:R-:W5:Y:S04]  /*267e0*/  LDL.LU R19, [R1+0x26c] ;  /* 0x00026c0001137983 */ /* 0x000f680000300800 */
[----:B------:R-:W5:Y:S04]  /*267f0*/  LDL.LU R18, [R1+0x268] ;  /* 0x0002680001127983 */ /* 0x000f680000300800 */
[----:B0-----:R-:W5:Y:S01]  /*26800*/  LDL.LU R10, [R1+0x264] ;  /* 0x00026400010a7983 */ /* 0x001f620000300800 */
[----:B--2---:R-:W-:-:S03]  /*26810*/  SEL R13, R3, R9, !P2 ;  /* 0x00000009030d7207 */ /* 0x004fc60005000000 */
[----:B------:R-:W2:Y:S04]  /*26820*/  LDL.LU R9, [R1+0x260] ;  /* 0x0002600001097983 */ /* 0x000ea80000300800 */
[----:B------:R-:W-:Y:S04]  /*26830*/  STL [R1+0x2b4], R13 ;  /* 0x0002b40d01007387 */ /* 0x000fe80000100800 */
[----:B------:R-:W2:Y:S04]  /*26840*/  LDL.LU R17, [R1+0x25c] ;  /* 0x00025c0001117983 */ /* 0x000ea80000300800 */
[----:B------:R-:W2:Y:S01]  /*26850*/  LDL.LU R16, [R1+0x258] ;  /* 0x0002580001107983 */ /* 0x000ea20000300800 */
[----:B---3--:R-:W-:-:S05]  /*26860*/  SEL R11, R3, R57, !P2 ;  /* 0x00000039030b7207 */ /* 0x008fca0005000000 */
[----:B------:R0:W-:Y:S04]  /*26870*/  STL [R1+0x2b0], R11 ;  /* 0x0002b00b01007387 */ /* 0x0001e80000100800 */
[----:B------:R-:W3:Y:S04]  /*26880*/  LDL.LU R15, [R1+0x254] ;  /* 0x00025400010f7983 */ /* 0x000ee80000300800 */
[----:B0-----:R-:W3:Y:S04]  /*26890*/  LDL.LU R11, [R1+0x250] ;  /* 0x00025000010b7983 */ /* 0x001ee80000300800 */
[----:B------:R-:W3:Y:S01]  /*268a0*/  LDL.LU R57, [R1+0x24c] ;  /* 0x00024c0001397983 */ /* 0x000ee20000300800 */
[----:B----4-:R-:W-:-:S03]  /*268b0*/  SEL R14, R3, R60, !P2 ;  /* 0x0000003c030e7207 */ /* 0x010fc60005000000 */
[----:B------:R-:W4:Y:S04]  /*268c0*/  LDL.LU R60, [R1+0x248] ;  /* 0x00024800013c7983 */ /* 0x000f280000300800 */
[----:B------:R-:W-:Y:S01]  /*268d0*/  STL [R1+0x2ac], R14 ;  /* 0x0002ac0e01007387 */ /* 0x000fe20000100800 */
[C---:B-----5:R-:W-:Y:S02]  /*268e0*/  SEL R13, R3.reuse, R12, !P2 ;  /* 0x0000000c030d7207 */ /* 0x060fe40005000000 */
        /* <DEDUP_REMOVED lines=11> */
[----:B0-----:R-:W5:Y:S01]  /*269a0*/  LDL.LU R13, [R1+0x214] ;  /* 0x00021400010d7983 */ /* 0x001f620000300800 */
[----:B------:R-:W-:-:S03]  /*269b0*/  SEL R0, R3, R0, !P2 ;  /* 0x0000000003007207 */ /* 0x000fc60005000000 */
[----:B-1----:R-:W5:Y:S04]  /*269c0*/  LDL.LU R12, [R1+0x218] ;  /* 0x00021800010c7983 */ /* 0x002f680000300800 */
[----:B------:R0:W-:Y:S04]  /*269d0*/  STL [R1+0x298], R0 ;  /* 0x0002980001007387 */ /* 0x0001e80000100800 */
[----:B0-----:R-:W5:Y:S01]  /*269e0*/  LDL.LU R0, [R1+0x230] ;  /* 0x0002300001007983 */ /* 0x001f620000300800 */
[----:B------:R-:W-:-:S03]  /*269f0*/  SEL R25, R3, R56, !P2 ;  /* 0x0000003803197207 */ /* 0x000fc60005000000 */
[----:B------:R-:W5:Y:S04]  /*26a00*/  LDL.LU R56, [R1+0x234] ;  /* 0x0002340001387983 */ /* 0x000f680000300800 */
[----:B------:R-:W-:Y:S01]  /*26a10*/  STL [R1+0x294], R25 ;  /* 0x0002941901007387 */ /* 0x000fe20000100800 */
[C---:B------:R-:W-:Y:S02]  /*26a20*/  SEL R24, R3.reuse, R23, !P2 ;  /* 0x0000001703187207 */ /* 0x040fe40005000000 */
[----:B------:R-:W-:-:S03]  /*26a30*/  SEL R23, R3, R22, !P2 ;  /* 0x0000001603177207 */ /* 0x000fc60005000000 */
[----:B------:R-:W-:Y:S04]  /*26a40*/  STL [R1+0x290], R24 ;  /* 0x0002901801007387 */ /* 0x000fe80000100800 */
[----:B------:R-:W-:Y:S01]  /*26a50*/  STL [R1+0x28c], R23 ;  /* 0x00028c1701007387 */ /* 0x000fe20000100800 */
[C---:B------:R-:W-:Y:S02]  /*26a60*/  SEL R22, R3.reuse, R21, !P2 ;  /* 0x0000001503167207 */ /* 0x040fe40005000000 */
        /* <DEDUP_REMOVED lines=10> */
[----:B--2---:R-:W-:-:S03]  /*26b10*/  SEL R19, R3, R9, !P2 ;  /* 0x0000000903137207 */ /* 0x004fc60005000000 */
[----:B------:R-:W2:Y:S01]  /*26b20*/  LDL.LU R9, [R1+0x22c] ;  /* 0x00022c0001097983 */ /* 0x000ea20000300800 */
[----:B0-----:R-:W-:-:S03]  /*26b30*/  SEL R18, R3, R17, !P2 ;  /* 0x0000001103127207 */ /* 0x001fc60005000000 */
[----:B------:R-:W-:Y:S01]  /*26b40*/  STL [R1+0x274], R19 ;  /* 0x0002741301007387 */ /* 0x000fe20000100800 */
[----:B------:R-:W-:-:S03]  /*26b50*/  SEL R17, R3, R16, !P2 ;  /* 0x0000001003117207 */ /* 0x000fc60005000000 */
[----:B------:R-:W-:Y:S04]  /*26b60*/  STL [R1+0x270], R18 ;  /* 0x0002701201007387 */ /* 0x000fe80000100800 */
[----:B------:R-:W-:Y:S01]  /*26b70*/  STL [R1+0x26c], R17 ;  /* 0x00026c1101007387 */ /* 0x000fe20000100800 */
[C---:B---3--:R-:W-:Y:S02]  /*26b80*/  SEL R16, R3.reuse, R15, !P2 ;  /* 0x0000000f03107207 */ /* 0x048fe40005000000 */
[----:B------:R-:W-:-:S03]  /*26b90*/  SEL R15, R3, R11, !P2 ;  /* 0x0000000b030f7207 */ /* 0x000fc60005000000 */
[----:B------:R-:W-:Y:S01]  /*26ba0*/  STL [R1+0x268], R16 ;  /* 0x0002681001007387 */ /* 0x000fe20000100800 */
[----:B------:R-:W-:-:S03]  /*26bb0*/  SEL R11, R3, R57, !P2 ;  /* 0x00000039030b7207 */ /* 0x000fc60005000000 */
[----:B------:R-:W3:Y:S04]  /*26bc0*/  LDL.LU R57, [R1+0x220] ;  /* 0x0002200001397983 */ /* 0x000ee80000300800 */
[----:B------:R4:W-:Y:S04]  /*26bd0*/  STL [R1+0x264], R15 ;  /* 0x0002640f01007387 */ /* 0x0009e80000100800 */
[----:B------:R0:W-:Y:S01]  /*26be0*/  STL [R1+0x260], R11 ;  /* 0x0002600b01007387 */ /* 0x0001e20000100800 */
[----:B----4-:R-:W-:-:S03]  /*26bf0*/  SEL R15, R3, R60, !P2 ;  /* 0x0000003c030f7207 */ /* 0x010fc60005000000 */
[----:B0-----:R-:W4:Y:S04]  /*26c00*/  LDL.LU R11, [R1+0x228] ;  /* 0x00022800010b7983 */ /* 0x001f280000300800 */
[----:B------:R-:W4:Y:S04]  /*26c10*/  LDL.LU R60, [R1+0x224] ;  /* 0x00022400013c7983 */ /* 0x000f280000300800 */
[----:B------:R0:W-:Y:S01]  /*26c20*/  STL [R1+0x25c], R15 ;  /* 0x00025c0f01007387 */ /* 0x0001e20000100800 */
[----:B-----5:R-:W-:-:S03]  /*26c30*/  SEL R16, R3, R61, !P2 ;  /* 0x0000003d03107207 */ /* 0x020fc60005000000 */
        /* <DEDUP_REMOVED lines=10> */
[----:B0-----:R-:W-:-:S05]  /*26ce0*/  SEL R14, R3, R13, !P2 ;  /* 0x0000000d030e7207 */ /* 0x001fca0005000000 */
[----:B------:R-:W-:Y:S01]  /*26cf0*/  STL [R1+0x248], R14 ;  /* 0x0002480e01007387 */ /* 0x000fe20000100800 */
[----:B------:R-:W-:-:S03]  /*26d00*/  SEL R13, R3, R0, !P2 ;  /* 0x00000000030d7207 */ /* 0x000fc60005000000 */
[----:B------:R-:W5:Y:S01]  /*26d10*/  LDL.LU R0, [R1+0x204] ;  /* 0x0002040001007983 */ /* 0x000f620000300800 */
[----:B------:R-:W-:-:S05]  /*26d20*/  SEL R12, R3, R12, !P2 ;  /* 0x0000000c030c7207 */ /* 0x000fca0005000000 */
        /* <DEDUP_REMOVED lines=16> */
[----:B--2---:R-:W-:-:S05]  /*26e30*/  SEL R9, R3, R9, !P2 ;  /* 0x0000000903097207 */ /* 0x004fca0005000000 */
[----:B------:R0:W-:Y:S04]  /*26e40*/  STL [R1+0x234], R9 ;  /* 0x0002340901007387 */ /* 0x0001e80000100800 */
[----:B------:R-:W2:Y:S04]  /*26e50*/  LDL.LU R15, [R1+0x1dc] ;  /* 0x0001dc00010f7983 */ /* 0x000ea80000300800 */
[----:B------:R-:W2:Y:S04]  /*26e60*/  LDL.LU R13, [R1+0x1d4] ;  /* 0x0001d400010d7983 */ /* 0x000ea80000300800 */
[----:B0-----:R-:W2:Y:S01]  /*26e70*/  LDL.LU R9, [R1+0x1d0] ;  /* 0x0001d00001097983 */ /* 0x001ea20000300800 */
[----:B---3--:R-:W-:-:S03]  /*26e80*/  SEL R14, R3, R57, !P2 ;  /* 0x00000039030e7207 */ /* 0x008fc60005000000 */
[----:B------:R-:W3:Y:S04]  /*26e90*/  LDL.LU R57, [R1+0x1cc] ;  /* 0x0001cc0001397983 */ /* 0x000ee80000300800 */
[----:B------:R-:W-:Y:S01]  /*26ea0*/  STL [R1+0x230], R14 ;  /* 0x0002300e01007387 */ /* 0x000fe20000100800 */
[C---:B----4-:R-:W-:Y:S02]  /*26eb0*/  SEL R12, R3.reuse, R11, !P2 ;  /* 0x0000000b030c7207 */ /* 0x050fe40005000000 */
[C---:B------:R-:W-:Y:S02]  /*26ec0*/  SEL R11, R3.reuse, R60, !P2 ;  /* 0x0000003c030b7207 */ /* 0x040fe40005000000 */
[----:B------:R-:W4:Y:S04]  /*26ed0*/  LDL.LU R60, [R1+0x1c8] ;  /* 0x0001c800013c7983 */ /* 0x000f280000300800 */
[----:B------:R5:W-:Y:S04]  /*26ee0*/  STL [R1+0x22c], R12 ;  /* 0x00022c0c01007387 */ /* 0x000be80000100800 */
[----:B------:R0:W-:Y:S01]  /*26ef0*/  STL [R1+0x228], R11 ;  /* 0x0002280b01007387 */ /* 0x0001e20000100800 */
[----:B-----5:R-:W-:-:S03]  /*26f00*/  SEL R12, R3, R61, !P2 ;  /* 0x0000003d030c7207 */ /* 0x020fc60005000000 */
[----:B------:R-:W5:Y:S04]  /*26f10*/  LDL.LU R61, [R1+0x1c4] ;  /* 0x0001c400013d7983 */ /* 0x000f680000300800 */
[----:B------:R1:W-:Y:S04]  /*26f20*/  STL [R1+0x224], R12 ;  /* 0x0002240c01007387 */ /* 0x0003e80000100800 */
[----:B------:R-:W5:Y:S01]  /*26f30*/  LDL.LU R14, [R1+0x1c0] ;  /* 0x0001c000010e7983 */ /* 0x000f620000300800 */
[----:B0-----:R-:W-:-:S03]  /*26f40*/  SEL R11, R3, R59, !P2 ;  /* 0x0000003b030b7207 */ /* 0x001fc60005000000 */
[----:B------:R-:W5:Y:S04]  /*26f50*/  LDL.LU R59, [R1+0x1bc] ;  /* 0x0001bc00013b7983 */ /* 0x000f680000300800 */
[----:B------:R0:W-:Y:S04]  /*26f60*/  STL [R1+0x220], R11 ;  /* 0x0002200b01007387 */ /* 0x0001e80000100800 */
[----:B-1----:R-:W5:Y:S01]  /*26f70*/  LDL.LU R12, [R1+0x1b8] ;  /* 0x0001b800010c7983 */ /* 0x002f620000300800 */
[----:B------:R-:W-:-:S03]  /*26f80*/  SEL R24, R3, R58, !P2 ;  /* 0x0000003a03187207 */ /* 0x000fc60005000000 */
[----:B0-----:R-:W5:Y:S04]  /*26f90*/  LDL.LU R11, [R1+0x1b4] ;  /* 0x0001b400010b7983 */ /* 0x001f680000300800 */
        /* <DEDUP_REMOVED lines=25> */
[----:B------:R-:W-:Y:S04]  /*27130*/  STL [R1+0x1f4], R18 ;  /* 0x0001f41201007387 */ /* 0x000fe80000100800 */
[----:B------:R-:W-:Y:S01]  /*27140*/  STL [R1+0x1f0], R17 ;  /* 0x0001f01101007387 */ /* 0x000fe20000100800 */
[----:B--2---:R-:W-:-:S02]  /*27150*/  SEL R16, R3, R15, !P2 ;  /* 0x0000000f03107207 */ /* 0x004fc40005000000 */
[----:B------:R-:W-:-:S03]  /*27160*/  SEL R15, R3, R13, !P2 ;  /* 0x0000000d030f7207 */ /* 0x000fc60005000000 */
[----:B------:R-:W-:Y:S01]  /*27170*/  STL [R1+0x1ec], R16 ;  /* 0x0001ec1001007387 */ /* 0x000fe20000100800 */
[----:B------:R-:W-:-:S03]  /*27180*/  SEL R13, R3, R9, !P2 ;  /* 0x00000009030d7207 */ /* 0x000fc60005000000 */
[----:B------:R-:W2:Y:S04]  /*27190*/  LDL.LU R9, [R1+0x19c] ;  /* 0x00019c0001097983 */ /* 0x000ea80000300800 */
[----:B------:R3:W-:Y:S04]  /*271a0*/  STL [R1+0x1e8], R15 ;  /* 0x0001e80f01007387 */ /* 0x0007e80000100800 */
[----:B------:R0:W-:Y:S01]  /*271b0*/  STL [R1+0x1e4], R13 ;  /* 0x0001e40d01007387 */ /* 0x0001e20000100800 */
[----:B---3--:R-:W-:-:S03]  /*271c0*/  SEL R15, R3, R57, !P2 ;  /* 0x00000039030f7207 */ /* 0x008fc60005000000 */
[----:B0-----:R-:W3:Y:S04]  /*271d0*/  LDL.LU R13, [R1+0x16c] ;  /* 0x00016c00010d7983 */ /* 0x001ee80000300800 */
[----:B------:R-:W3:Y:S04]  /*271e0*/  LDL.LU R57, [R1+0x178] ;  /* 0x0001780001397983 */ /* 0x000ee80000300800 */
[----:B------:R5:W-:Y:S01]  /*271f0*/  STL [R1+0x1e0], R15 ;  /* 0x0001e00f01007387 */ /* 0x000be20000100800 */
[----:B----4-:R-:W-:-:S03]  /*27200*/  SEL R16, R3, R60, !P2 ;  /* 0x0000003c03107207 */ /* 0x010fc60005000000 */
[----:B------:R-:W4:Y:S04]  /*27210*/  LDL.LU R60, [R1+0x17c] ;  /* 0x00017c00013c7983 */ /* 0x000f280000300800 */
[----:B------:R-:W-:Y:S01]  /*27220*/  STL [R1+0x1dc], R16 ;  /* 0x0001dc1001007387 */ /* 0x000fe20000100800 */
[----:B-----5:R-:W-:-:S03]  /*27230*/  SEL R15, R3, R61, !P2 ;  /* 0x0000003d030f7207 */ /* 0x020fc60005000000 */
        /* <DEDUP_REMOVED lines=14> */
[----:B------:R-:W5:Y:S01]  /*27320*/  LDL.LU R22, [R1+0x18c] ;  /* 0x00018c0001167983 */ /* 0x000f620000300800 */
[----:B------:R-:W-:-:S03]  /*27330*/  SEL R0, R3, R0, !P2 ;  /* 0x0000000003007207 */ /* 0x000fc60005000000 */
[----:B------:R-:W5:Y:S04]  /*27340*/  LDL.LU R21, [R1+0x190] ;  /* 0x0001900001157983 */ /* 0x000f680000300800 */
[----:B------:R0:W-:Y:S04]  /*27350*/  STL [R1+0x1c0], R0 ;  /* 0x0001c00001007387 */ /* 0x0001e80000100800 */
[----:B------:R-:W5:Y:S04]  /*27360*/  LDL.LU R20, [R1+0x3b4] ;  /* 0x0003b40001147983 */ /* 0x000f680000300800 */
[----:B------:R-:W5:Y:S04]  /*27370*/  LDL.LU R19, [R1+0x184] ;  /* 0x0001840001137983 */ /* 0x000f680000300800 */
[----:B------:R-:W5:Y:S04]  /*27380*/  LDL.LU R18, [R1+0x38c] ;  /* 0x00038c0001127983 */ /* 0x000f680000300800 */
[----:B------:R-:W5:Y:S04]  /*27390*/  LDL.LU R17, [R1+0x180] ;  /* 0x0001800001117983 */ /* 0x000f680000300800 */
[----:B0-----:R-:W5:Y:S01]  /*273a0*/  LDL.LU R0, [R1+0x174] ;  /* 0x0001740001007983 */ /* 0x001f620000300800 */
[----:B------:R-:W-:-:S02]  /*273b0*/  SEL R14, R3, R37, !P2 ;  /* 0x00000025030e7207 */ /* 0x000fc40005000000 */
[C---:B------:R-:W-:Y:S02]  /*273c0*/  SEL R11, R3.reuse, R56, !P2 ;  /* 0x00000038030b7207 */ /* 0x040fe40005000000 */
[----:B------:R-:W5:Y:S04]  /*273d0*/  LDL.LU R56, [R1+0x170] ;  /* 0x0001700001387983 */ /* 0x000f680000300800 */
[----:B------:R0:W-:Y:S04]  /*273e0*/  STL [R1+0x1bc], R11 ;  /* 0x0001bc0b01007387 */ /* 0x0001e80000100800 */
[----:B------:R-:W5:Y:S04]  /*273f0*/  LDL.LU R16, [R1+0x164] ;  /* 0x0001640001107983 */ /* 0x000f680000300800 */
[----:B------:R-:W5:Y:S01]  /*27400*/  LDL.LU R12, [R1+0x168] ;  /* 0x00016800010c7983 */ /* 0x000f620000300800 */
[----:B------:R-:W-:-:S05]  /*27410*/  SEL R10, R3, R10, !P2 ;  /* 0x0000000a030a7207 */ /* 0x000fca0005000000 */
[----:B------:R1:W-:Y:S04]  /*27420*/  STL [R1+0x1b8], R10 ;  /* 0x0001b80a01007387 */ /* 0x0003e80000100800 */
[----:B0-----:R-:W5:Y:S04]  /*27430*/  LDL.LU R11, [R1+0x13c] ;  /* 0x00013c00010b7983 */ /* 0x001f680000300800 */
[----:B-1----:R-:W5:Y:S04]  /*27440*/  LDL.LU R10, [R1+0x148] ;  /* 0x00014800010a7983 */ /* 0x002f680000300800 */
[----:B------:R3:W-:Y:S01]  /*27450*/  STL [R1+0x1b4], R14 ;  /* 0x0001b40e01007387 */ /* 0x0007e20000100800 */
[----:B--2---:R-:W-:-:S03]  /*27460*/  SEL R15, R3, R9, !P2 ;  /* 0x00000009030f7207 */ /* 0x004fc60005000000 */
[----:B------:R-:W2:Y:S04]  /*27470*/  LDL.LU R9, [R1+0x154] ;  /* 0x0001540001097983 */ /* 0x000ea80000300800 */
[----:B------:R-:W-:Y:S01]  /*27480*/  STL [R1+0x1b0], R15 ;  /* 0x0001b00f01007387 */ /* 0x000fe20000100800 */
[C---:B---3--:R-:W-:Y:S02]  /*27490*/  SEL R14, R3.reuse, R13, !P2 ;  /* 0x0000000d030e7207 */ /* 0x048fe40005000000 */
[C---:B------:R-:W-:Y:S02]  /*274a0*/  SEL R13, R3.reuse, R57, !P2 ;  /* 0x00000039030d7207 */ /* 0x040fe40005000000 */
[----:B------:R-:W3:Y:S04]  /*274b0*/  LDL.LU R57, [R1+0x160] ;  /* 0x0001600001397983 */ /* 0x000ee80000300800 */
[----:B------:R4:W-:Y:S04]  /*274c0*/  STL [R1+0x1ac], R14 ;  /* 0x0001ac0e01007387 */ /* 0x0009e80000100800 */
[----:B------:R5:W-:Y:S01]  /*274d0*/  STL [R1+0x1a8], R13 ;  /* 0x0001a80d01007387 */ /* 0x000be20000100800 */
[----:B----4-:R-:W-:-:S03]  /*274e0*/  SEL R14, R3, R60, !P2 ;  /* 0x0000003c030e7207 */ /* 0x010fc60005000000 */
[----:B------:R-:W4:Y:S04]  /*274f0*/  LDL.LU R60, [R1+0x15c] ;  /* 0x00015c00013c7983 */ /* 0x000f280000300800 */
[----:B------:R0:W-:Y:S04]  /*27500*/  STL [R1+0x1a4], R14 ;  /* 0x0001a40e01007387 */ /* 0x0001e80000100800 */
[----:B------:R-:W4:Y:S01]  /*27510*/  LDL.LU R15, [R1+0x158] ;  /* 0x00015800010f7983 */ /* 0x000f220000300800 */
[----:B-----5:R-:W-:-:S03]  /*27520*/  SEL R13, R3, R61, !P2 ;  /* 0x0000003d030d7207 */ /* 0x020fc60005000000 */
        /* <DEDUP_REMOVED lines=18> */
[----:B------:R-:W-:Y:S04]  /*27650*/  STL [R1+0x188], R20 ;  /* 0x0001881401007387 */ /* 0x000fe80000100800 */
[----:B------:R-:W-:Y:S01]  /*27660*/  STL [R1+0x184], R19 ;  /* 0x0001841301007387 */ /* 0x000fe20000100800 */
[----:B------:R-:W-:-:S03]  /*27670*/  SEL R18, R3, R0, !P2 ;  /* 0x0000000003127207 */ /* 0x000fc60005000000 */
[----:B------:R-:W5:Y:S01]  /*27680*/  LDL.LU R0, [R1+0x124] ;  /* 0x0001240001007983 */ /* 0x000f620000300800 */
[----:B------:R-:W-:-:S05]  /*27690*/  SEL R17, R3, R17, !P2 ;  /* 0x0000001103117207 */ /* 0x000fca0005000000 */
[----:B------:R0:W-:Y:S04]  /*276a0*/  STL [R1+0x180], R17 ;  /* 0x0001801101007387 */ /* 0x0001e80000100800 */
        /* <DEDUP_REMOVED lines=9> */
[----:B------:R-:W-:-:S02]  /*27740*/  SEL R10, R3, R10, !P2 ;  /* 0x0000000a030a7207 */ /* 0x000fc40005000000 */
[C---:B0-----:R-:W-:Y:S02]  /*27750*/  SEL R16, R3.reuse, R11, !P2 ;  /* 0x0000000b03107207 */ /* 0x041fe40005000000 */
[----:B------:R-:W5:Y:S04]  /*27760*/  LDL.LU R11, [R1+0x11c] ;  /* 0x00011c00010b7983 */ /* 0x000f680000300800 */
        /* <DEDUP_REMOVED lines=12> */
[C---:B------:R-:W-:Y:S02]  /*27830*/  SEL R15, R3.reuse, R15, !P2 ;  /* 0x0000000f030f7207 */ /* 0x040fe40005000000 */
[C---:B-----5:R-:W-:Y:S02]  /*27840*/  SEL R16, R3.reuse, R61, !P2 ;  /* 0x0000003d03107207 */ /* 0x060fe40005000000 */
        /* <DEDUP_REMOVED lines=21> */
[----:B------:R1:W-:Y:S04]  /*279a0*/  STL [R1+0x140], R14 ;  /* 0x0001400e01007387 */ /* 0x0003e80000100800 */
[----:B------:R-:W5:Y:S01]  /*279b0*/  LDL.LU R16, [R1+0xe0] ;  /* 0x0000e00001107983 */ /* 0x000f620000300800 */
[----:B0-----:R-:W-:-:S03]  /*279c0*/  SEL R13, R3, R56, !P2 ;  /* 0x00000038030d7207 */ /* 0x001fc60005000000 */
[----:B------:R-:W5:Y:S04]  /*279d0*/  LDL.LU R56, [R1+0xdc] ;  /* 0x0000dc0001387983 */ /* 0x000f680000300800 */
[----:B------:R-:W-:Y:S04]  /*279e0*/  STL [R1+0x20], R13 ;  /* 0x0000200d01007387 */ /* 0x000fe80000100800 */
[----:B------:R-:W5:Y:S04]  /*279f0*/  LDL.LU R15, [R1+0xd8] ;  /* 0x0000d800010f7983 */ /* 0x000f680000300800 */
[----:B-1----:R-:W5:Y:S01]  /*27a00*/  LDL.LU R14, [R1+0xd4] ;  /* 0x0000d400010e7983 */ /* 0x002f620000300800 */
[----:B------:R-:W-:-:S05]  /*27a10*/  SEL R12, R3, R12, !P2 ;  /* 0x0000000c030c7207 */ /* 0x000fca0005000000 */
[----:B------:R0:W-:Y:S04]  /*27a20*/  STL [R1+0x13c], R12 ;  /* 0x00013c0c01007387 */ /* 0x0001e80000100800 */
[----:B0-----:R-:W5:Y:S01]  /*27a30*/  LDL.LU R12, [R1+0xcc] ;  /* 0x0000cc00010c7983 */ /* 0x001f620000300800 */
[----:B------:R-:W-:-:S05]  /*27a40*/  SEL R11, R3, R11, !P2 ;  /* 0x0000000b030b7207 */ /* 0x000fca0005000000 */
[----:B------:R0:W-:Y:S04]  /*27a50*/  STL [R1+0x138], R11 ;  /* 0x0001380b01007387 */ /* 0x0001e80000100800 */
[----:B0-----:R-:W5:Y:S01]  /*27a60*/  LDL.LU R11, [R1+0xb8] ;  /* 0x0000b800010b7983 */ /* 0x001f620000300800 */
[----:B------:R-:W-:-:S05]  /*27a70*/  SEL R10, R3, R10, !P2 ;  /* 0x0000000a030a7207 */ /* 0x000fca0005000000 */
[----:B------:R-:W-:Y:S01]  /*27a80*/  STL [R1+0x130], R10 ;  /* 0x0001300a01007387 */ /* 0x000fe20000100800 */
[----:B--2---:R-:W-:-:S05]  /*27a90*/  SEL R9, R3, R9, !P2 ;  /* 0x0000000903097207 */ /* 0x004fca0005000000 */
[----:B------:R0:W-:Y:S04]  /*27aa0*/  STL [R1+0x124], R9 ;  /* 0x0001240901007387 */ /* 0x0001e80000100800 */
[----:B0-----:R-:W2:Y:S01]  /*27ab0*/  LDL.LU R9, [R1+0xc4] ;  /* 0x0000c40001097983 */ /* 0x001ea20000300800 */
[----:B---3--:R-:W-:-:S05]  /*27ac0*/  SEL R10, R3, R57, !P2 ;  /* 0x00000039030a7207 */ /* 0x008fca0005000000 */
[----:B------:R0:W-:Y:S04]  /*27ad0*/  STL [R1+0x11c], R10 ;  /* 0x00011c0a01007387 */ /* 0x0001e80000100800 */
[----:B------:R-:W3:Y:S04]  /*27ae0*/  LDL.LU R13, [R1+0xc8] ;  /* 0x0000c800010d7983 */ /* 0x000ee80000300800 */
[----:B0-----:R-:W3:Y:S01]  /*27af0*/  LDL.LU R10, [R1+0xc0] ;  /* 0x0000c000010a7983 */ /* 0x001ee20000300800 */
[----:B----4-:R-:W-:-:S05]  /*27b00*/  SEL R23, R3, R60, !P2 ;  /* 0x0000003c03177207 */ /* 0x010fca0005000000 */
[----:B------:R5:W-:Y:S04]  /*27b10*/  STL [R1+0x118], R23 ;  /* 0x0001181701007387 */ /* 0x000be80000100800 */
[----:B------:R-:W4:Y:S04]  /*27b20*/  LDL.LU R57, [R1+0xbc] ;  /* 0x0000bc0001397983 */ /* 0x000f280000300800 */
[----:B------:R-:W4:Y:S01]  /*27b30*/  LDL.LU R60, [R1+0xb4] ;  /* 0x0000b400013c7983 */ /* 0x000f220000300800 */
[----:B-----5:R-:W-:-:S05]  /*27b40*/  SEL R23, R3, R61, !P2 ;  /* 0x0000003d03177207 */ /* 0x020fca0005000000 */
        /* <DEDUP_REMOVED lines=31> */
[----:B------:R-:W-:Y:S04]  /*27d40*/  STL [R1+0xe4], R17 ;  /* 0x0000e41101007387 */ /* 0x000fe80000100800 */
[----:B------:R0:W-:Y:S01]  /*27d50*/  STL [R1+0xe0], R16 ;  /* 0x0000e01001007387 */ /* 0x0001e20000100800 */
[----:B------:R-:W-:-:S03]  /*27d60*/  SEL R14, R3, R12, !P2 ;  /* 0x0000000c030e7207 */ /* 0x000fc60005000000 */
[----:B------:R-:W5:Y:S04]  /*27d70*/  LDL.LU R12, [R1+0x88] ;  /* 0x00008800010c7983 */ /* 0x000f680000300800 */
[----:B------:R1:W-:Y:S01]  /*27d80*/  STL [R1+0x24], R14 ;  /* 0x0000240e01007387 */ /* 0x0003e20000100800 */
[----:B0-----:R-:W-:-:S05]  /*27d90*/  SEL R16, R3, R38, !P2 ;  /* 0x0000002603107207 */ /* 0x001fca0005000000 */
[----:B------:R2:W-:Y:S01]  /*27da0*/  STL [R1+0x1c], R16 ;  /* 0x00001c1001007387 */ /* 0x0005e20000100800 */
[----:B-1----:R-:W-:-:S03]  /*27db0*/  SEL R14, R3, R11, !P2 ;  /* 0x0000000b030e7207 */ /* 0x002fc60005000000 */
[----:B------:R-:W5:Y:S04]  /*27dc0*/  LDL.LU R11, [R1+0x90] ;  /* 0x00009000010b7983 */ /* 0x000f680000300800 */
        /* <DEDUP_REMOVED lines=9> */
[----:B----4-:R-:W-:-:S02]  /*27e60*/  SEL R14, R3, R57, !P2 ;  /* 0x00000039030e7207 */ /* 0x010fc40005000000 */
[----:B------:R-:W-:-:S03]  /*27e70*/  SEL R16, R3, R60, !P2 ;  /* 0x0000003c03107207 */ /* 0x000fc60005000000 */
[----:B------:R0:W-:Y:S01]  /*27e80*/  STL [R1+0x8], R14 ;  /* 0x0000080e01007387 */ /* 0x0001e20000100800 */
[----:B-----5:R-:W-:-:S03]  /*27e90*/  SEL R13, R3, R61, !P2 ;  /* 0x0000003d030d7207 */ /* 0x020fc60005000000 */
[----:B0-----:R-:W4:Y:S04]  /*27ea0*/  LDL.LU R14, [R1+0x84] ;  /* 0x00008400010e7983 */ /* 0x001f280000300800 */
[----:B------:R-:W-:Y:S04]  /*27eb0*/  STL [R1+0x4], R16 ;  /* 0x0000041001007387 */ /* 0x000fe80000100800 */
[----:B------:R0:W-:Y:S01]  /*27ec0*/  STL [R1], R13 ;  /* 0x0000000d01007387 */ /* 0x0001e20000100800 */
[----:B------:R-:W-:-:S03]  /*27ed0*/  SEL R60, R3, R39, !P2 ;  /* 0x00000027033c7207 */ /* 0x000fc60005000000 */
[----:B0-----:R-:W5:Y:S01]  /*27ee0*/  LDL.LU R13, [R1+0x70] ;  /* 0x00007000010d7983 */ /* 0x001f620000300800 */
[----:B------:R-:W-:-:S03]  /*27ef0*/  SEL R61, R3, R59, !P2 ;  /* 0x0000003b033d7207 */ /* 0x000fc60005000000 */
[----:B------:R-:W5:Y:S01]  /*27f00*/  LDL.LU R18, [R1+0x74] ;  /* 0x0000740001127983 */ /* 0x000f620000300800 */
[----:B------:R-:W-:-:S03]  /*27f10*/  SEL R59, R3, R40, !P2 ;  /* 0x00000028033b7207 */ /* 0x000fc60005000000 */
[----:B------:R0:W-:Y:S04]  /*27f20*/  STL [R1+0x45c4], R61 ;  /* 0x0045c43d01007387 */ /* 0x0001e80000100800 */
[----:B------:R1:W-:Y:S04]  /*27f30*/  STL [R1+0x45c8], R60 ;  /* 0x0045c83c01007387 */ /* 0x0003e80000100800 */
[----:B------:R-:W-:Y:S01]  /*27f40*/  STL [R1+0x45cc], R59 ;  /* 0x0045cc3b01007387 */ /* 0x000fe20000100800 */
[----:B0-----:R-:W1:Y:S01]  /*27f50*/  LDC R61, c[0x0][0x3ac] ;  /* 0x0000eb00ff3d7b82 */ /* 0x001e620000000800 */
[----:B------:R-:W-:-:S05]  /*27f60*/  SEL R58, R3, R58, !P2 ;  /* 0x0000003a033a7207 */ /* 0x000fca0005000000 */
[----:B------:R-:W-:Y:S01]  /*27f70*/  STL [R1+0x45d0], R58 ;  /* 0x0045d03a01007387 */ /* 0x000fe20000100800 */
[----:B------:R-:W-:-:S03]  /*27f80*/  SEL R57, R3, R0, !P2 ;  /* 0x0000000003397207 */ /* 0x000fc60005000000 */
[----:B------:R-:W5:Y:S04]  /*27f90*/  LDL.LU R0, [R1+0x7c] ;  /* 0x00007c0001007983 */ /* 0x000f680000300800 */
[----:B------:R-:W-:Y:S04]  /*27fa0*/  STL [R1+0x45d4], R57 ;  /* 0x0045d43901007387 */ /* 0x000fe80000100800 */
[----:B------:R-:W5:Y:S01]  /*27fb0*/  LDL.LU R22, [R1+0x80] ;  /* 0x0000800001167983 */ /* 0x000f620000300800 */
[----:B------:R-:W-:-:S05]  /*27fc0*/  SEL R56, R3, R56, !P2 ;  /* 0x0000003803387207 */ /* 0x000fca0005000000 */
[----:B------:R-:W-:Y:S04]  /*27fd0*/  STL [R1+0x45d8], R56 ;  /* 0x0045d83801007387 */ /* 0x000fe80000100800 */
[----:B------:R-:W5:Y:S01]  /*27fe0*/  LDL.LU R19, [R1+0x78] ;  /* 0x0000780001137983 */ /* 0x000f620000300800 */
[----:B------:R-:W-:-:S05]  /*27ff0*/  SEL R36, R3, R15, !P2 ;  /* 0x0000000f03247207 */ /* 0x000fca0005000000 */
[----:B------:R-:W-:Y:S01]  /*28000*/  STL [R1+0x45dc], R36 ;  /* 0x0045dc2401007387 */ /* 0x000fe20000100800 */
[----:B------:R-:W-:-:S05]  /*28010*/  SEL R35, R3, R12, !P2 ;  /* 0x0000000c03237207 */ /* 0x000fca0005000000 */
[----:B------:R-:W-:Y:S01]  /*28020*/  STL [R1+0x45e0], R35 ;  /* 0x0045e02301007387 */ /* 0x000fe20000100800 */
[----:B------:R-:W-:-:S05]  /*28030*/  SEL R11, R3, R11, !P2 ;  /* 0x0000000b030b7207 */ /* 0x000fca0005000000 */
[----:B------:R-:W-:Y:S01]  /*28040*/  STL [R1+0x45e4], R11 ;  /* 0x0045e40b01007387 */ /* 0x000fe20000100800 */
[----:B--2---:R-:W-:-:S03]  /*28050*/  SEL R30, R3, R9, !P2 ;  /* 0x00000009031e7207 */ /* 0x004fc60005000000 */
[----:B------:R-:W2:Y:S04]  /*28060*/  LDL.LU R9, [R1+0x68] ;  /* 0x0000680001097983 */ /* 0x000ea80000300800 */
[----:B------:R-:W-:Y:S01]  /*28070*/  STL [R1+0x45e8], R30 ;  /* 0x0045e81e01007387 */ /* 0x000fe20000100800 */
[----:B---3--:R-:W-:-:S03]  /*28080*/  SEL R32, R3, R10, !P2 ;  /* 0x0000000a03207207 */ /* 0x008fc60005000000 */
[----:B------:R-:W3:Y:S04]  /*28090*/  LDL.LU R10, [R1+0x6c] ;  /* 0x00006c00010a7983 */ /* 0x000ee80000300800 */
[----:B------:R-:W3:Y:S04]  /*280a0*/  LDL.LU R12, [R1+0x64] ;  /* 0x00006400010c7983 */ /* 0x000ee80000300800 */
[----:B------:R-:W-:Y:S01]  /*280b0*/  STL [R1+0x45ec], R32 ;  /* 0x0045ec2001007387 */ /* 0x000fe20000100800 */
[----:B----4-:R-:W-:-:S03]  /*280c0*/  SEL R34, R3, R14, !P2 ;  /* 0x0000000e03227207 */ /* 0x010fc60005000000 */
[----:B------:R-:W4:Y:S04]  /*280d0*/  LDL.LU R14, [R1+0x5c] ;  /* 0x00005c00010e7983 */ /* 0x000f280000300800 */
[----:B------:R-:W4:Y:S04]  /*280e0*/  LDL.LU R15, [R1+0x58] ;  /* 0x00005800010f7983 */ /* 0x000f280000300800 */
[----:B------:R-:W-:Y:S04]  /*280f0*/  STL [R1+0x45f0], R34 ;  /* 0x0045f02201007387 */ /* 0x000fe80000100800 */
[----:B------:R-:W4:Y:S01]  /*28100*/  LDL.LU R16, [R1+0x54] ;  /* 0x0000540001107983 */ /* 0x000f220000300800 */
[----:B-----5:R-:W-:-:S03]  /*28110*/  SEL R13, R3, R13, !P2 ;  /* 0x0000000d030d7207 */ /* 0x020fc60005000000 */
[----:B------:R-:W5:Y:S01]  /*28120*/  LDL.LU R17, [R1+0x50] ;  /* 0x0000500001117983 */ /* 0x000f620000300800 */
[----:B------:R-:W-:-:S03]  /*28130*/  SEL R23, R3, R18, !P2 ;  /* 0x0000001203177207 */ /* 0x000fc60005000000 */
[----:B------:R-:W-:Y:S04]  /*28140*/  STL [R1+0x45f4], R13 ;  /* 0x0045f40d01007387 */ /* 0x000fe80000100800 */
[----:B------:R-:W5:Y:S04]  /*28150*/  LDL.LU R18, [R1+0x4c] ;  /* 0x00004c0001127983 */ /* 0x000f680000300800 */
[----:B------:R-:W5:Y:S04]  /*28160*/  LDL.LU R20, [R1+0x48] ;  /* 0x0000480001147983 */ /* 0x000f680000300800 */
[----:B------:R-:W-:Y:S04]  /*28170*/  STL [R1+0x45f8], R23 ;  /* 0x0045f81701007387 */ /* 0x000fe80000100800 */
[----:B------:R-:W5:Y:S01]  /*28180*/  LDL.LU R21, [R1+0x44] ;  /* 0x0000440001157983 */ /* 0x000f620000300800 */
[----:B------:R-:W-:-:S03]  /*28190*/  SEL R31, R3, R0, !P2 ;  /* 0x00000000031f7207 */ /* 0x000fc60005000000 */
[----:B------:R-:W5:Y:S01]  /*281a0*/  LDL.LU R0, [R1+0x40] ;  /* 0x0000400001007983 */ /* 0x000f620000300800 */
[----:B------:R-:W-:-:S03]  /*281b0*/  SEL R33, R3, R22, !P2 ;  /* 0x0000001603217207 */ /* 0x000fc60005000000 */
[----:B------:R-:W-:Y:S04]  /*281c0*/  STL [R1+0x45fc], R31 ;  /* 0x0045fc1f01007387 */ /* 0x000fe80000100800 */
[----:B------:R-:W-:Y:S04]  /*281d0*/  STL [R1+0x4600], R33 ;  /* 0x0046002101007387 */ /* 0x000fe80000100800 */
[----:B------:R-:W5:Y:S04]  /*281e0*/  LDL.LU R24, [R1+0x28] ;  /* 0x0000280001187983 */ /* 0x000f680000300800 */
[----:B------:R-:W5:Y:S04]  /*281f0*/  LDL.LU R25, [R1+0x38] ;  /* 0x0000380001197983 */ /* 0x000f680000300800 */
[----:B------:R-:W5:Y:S01]  /*28200*/  LDL.LU R26, [R1+0x3c] ;  /* 0x00003c00011a7983 */ /* 0x000f620000300800 */
[----:B------:R-:W-:-:S03]  /*28210*/  SEL R19, R3, R19, !P2 ;  /* 0x0000001303137207 */ /* 0x000fc60005000000 */
[----:B------:R-:W5:Y:S04]  /*28220*/  LDL.LU R27, [R1+0x30] ;  /* 0x00003000011b7983 */ /* 0x000f680000300800 */
[----:B------:R-:W5:Y:S04]  /*28230*/  LDL.LU R28, [R1+0x34] ;  /* 0x00003400011c7983 */ /* 0x000f680000300800 */
[----:B------:R-:W5:Y:S04]  /*28240*/  LDL.LU R29, [R1+0x2c] ;  /* 0x00002c00011d7983 */ /* 0x000f680000300800 */
[----:B------:R-:W-:Y:S01]  /*28250*/  STL [R1+0x4604], R19 ;  /* 0x0046041301007387 */ /* 0x000fe20000100800 */
[----:B--2---:R-:W-:-:S05]  /*28260*/  SEL R9, R3, R9, !P2 ;  /* 0x0000000903097207 */ /* 0x004fca0005000000 */
[----:B------:R-:W-:Y:S01]  /*28270*/  STL [R1+0x4608], R9 ;  /* 0x0046080901007387 */ /* 0x000fe20000100800 */
[C---:B---3--:R-:W-:Y:S02]  /*28280*/  SEL R10, R3.reuse, R10, !P2 ;  /* 0x0000000a030a7207 */ /* 0x048fe40005000000 */
[----:B------:R-:W-:-:S03]  /*28290*/  SEL R12, R3, R12, !P2 ;  /* 0x0000000c030c7207 */ /* 0x000fc60005000000 */
[----:B------:R-:W-:Y:S04]  /*282a0*/  STL [R1+0x460c], R10 ;  /* 0x00460c0a01007387 */ /* 0x000fe80000100800 */
[----:B------:R-:W-:Y:S01]  /*282b0*/  STL [R1+0x4610], R12 ;  /* 0x0046100c01007387 */ /* 0x000fe20000100800 */
[C---:B----4-:R-:W-:Y:S02]  /*282c0*/  SEL R14, R3.reuse, R14, !P2 ;  /* 0x0000000e030e7207 */ /* 0x050fe40005000000 */
[----:B------:R-:W-:-:S03]  /*282d0*/  SEL R15, R3, R15, !P2 ;  /* 0x0000000f030f7207 */ /* 0x000fc60005000000 */
[----:B------:R-:W-:Y:S01]  /*282e0*/  STL [R1+0x4614], R14 ;  /* 0x0046140e01007387 */ /* 0x000fe20000100800 */
[----:B------:R-:W-:-:S03]  /*282f0*/  SEL R16, R3, R16, !P2 ;  /* 0x0000001003107207 */ /* 0x000fc60005000000 */
[----:B------:R-:W-:Y:S01]  /*28300*/  STL [R1+0x4618], R15 ;  /* 0x0046180f01007387 */ /* 0x000fe20000100800 */
[----:B-----5:R-:W-:-:S03]  /*28310*/  SEL R17, R3, R17, !P2 ;  /* 0x0000001103117207 */ /* 0x020fc60005000000 */
[----:B------:R0:W-:Y:S01]  /*28320*/  STL [R1+0x461c], R16 ;  /* 0x00461c1001007387 */ /* 0x0001e20000100800 */
[----:B------:R-:W-:-:S03]  /*28330*/  SEL R18, R3, R18, !P2 ;  /* 0x0000001203127207 */ /* 0x000fc60005000000 */
[----:B------:R-:W-:Y:S01]  /*28340*/  STL [R1+0x4620], R17 ;  /* 0x0046201101007387 */ /* 0x000fe20000100800 */
[----:B------:R-:W-:-:S03]  /*28350*/  SEL R20, R3, R20, !P2 ;  /* 0x0000001403147207 */ /* 0x000fc60005000000 */
[----:B------:R-:W-:Y:S01]  /*28360*/  STL [R1+0x4624], R18 ;  /* 0x0046241201007387 */ /* 0x000fe20000100800 */
[----:B------:R-:W-:-:S03]  /*28370*/  SEL R21, R3, R21, !P2 ;  /* 0x0000001503157207 */ /* 0x000fc60005000000 */
[----:B------:R-:W-:Y:S04]  /*28380*/  STL [R1+0x4628], R20 ;  /* 0x0046281401007387 */ /* 0x000fe80000100800 */
[----:B------:R-:W-:Y:S04]  /*28390*/  STL [R1+0x462c], R21 ;  /* 0x00462c1501007387 */ /* 0x000fe80000100800 */
[----:B------:R-:W2:Y:S01]  /*283a0*/  LDL.LU R38, [R1+0x800] ;  /* 0x0008000001267983 */ /* 0x000ea20000300800 */
[----:B------:R-:W-:-:S03]  /*283b0*/  SEL R22, R3, R0, !P2 ;  /* 0x0000000003167207 */ /* 0x000fc60005000000 */
[----:B------:R-:W3:Y:S01]  /*283c0*/  LDL.LU R0, [R1+0x7fc] ;  /* 0x0007fc0001007983 */ /* 0x000ee20000300800 */
[----:B------:R-:W4:Y:S01]  /*283d0*/  S2R R37, SR_TID.X ;  /* 0x0000000000257919 */ /* 0x000f220000002100 */
[----:B------:R-:W-:Y:S02]  /*283e0*/  @!P5 IMAD.MOV R8, RZ, RZ, -R8 ;  /* 0x000000ffff08d224 */ /* 0x000fe400078e0a08 */
[----:B------:R-:W-:Y:S02]  /*283f0*/  @!P0 IMAD.MOV R7, RZ, RZ, -R7 ;  /* 0x000000ffff078224 */ /* 0x000fe400078e0a07 */
[----:B------:R-:W-:Y:S02]  /*28400*/  @!P6 IMAD.MOV R6, RZ, RZ, -R6 ;  /* 0x000000ffff06e224 */ /* 0x000fe400078e0a06 */
[----:B------:R-:W-:Y:S02]  /*28410*/  @!P4 IMAD.MOV R5, RZ, RZ, -R5 ;  /* 0x000000ffff05c224 */ /* 0x000fe400078e0a05 */
[----:B------:R-:W-:-:S02]  /*28420*/  @!P1 IMAD.MOV R4, RZ, RZ, -R4 ;  /* 0x000000ffff049224 */ /* 0x000fc400078e0a04 */
[----:B------:R-:W-:Y:S01]  /*28430*/  @!P3 IMAD.MOV R2, RZ, RZ, -R2 ;  /* 0x000000ffff02b224 */ /* 0x000fe200078e0a02 */
[C---:B------:R-:W-:Y:S02]  /*28440*/  SEL R24, R3.reuse, R24, !P2 ;  /* 0x0000001803187207 */ /* 0x040fe40005000000 */
[C---:B------:R-:W-:Y:S02]  /*28450*/  SEL R25, R3.reuse, R25, !P2 ;  /* 0x0000001903197207 */ /* 0x040fe40005000000 */
[C---:B------:R-:W-:Y:S02]  /*28460*/  SEL R41, R3.reuse, R41, !P2 ;  /* 0x0000002903297207 */ /* 0x040fe40005000000 */
[C---:B------:R-:W-:Y:S02]  /*28470*/  SEL R26, R3.reuse, R26, !P2 ;  /* 0x0000001a031a7207 */ /* 0x040fe40005000000 */
[C---:B------:R-:W-:Y:S02]  /*28480*/  SEL R42, R3.reuse, R42, !P2 ;  /* 0x0000002a032a7207 */ /* 0x040fe40005000000 */
[----:B------:R-:W-:-:S02]  /*28490*/  SEL R27, R3, R27, !P2 ;  /* 0x0000001b031b7207 */ /* 0x000fc40005000000 */
[----:B----4-:R-:W-:-:S05]  /*284a0*/  LOP3.LUT R39, R37, 0x1f, RZ, 0xc0, !PT ;  /* 0x0000001f25277812 */ /* 0x010fca00078ec0ff */
[----:B-1----:R-:W-:Y:S01]  /*284b0*/  IMAD R60, R39, R61, RZ ;  /* 0x0000003d273c7224 */ /* 0x002fe200078e02ff */
[C---:B------:R-:W-:Y:S02]  /*284c0*/  SEL R28, R3.reuse, R28, !P2 ;  /* 0x0000001c031c7207 */ /* 0x040fe40005000000 */
[C---:B------:R-:W-:Y:S02]  /*284d0*/  SEL R29, R3.reuse, R29, !P2 ;  /* 0x0000001d031d7207 */ /* 0x040fe40005000000 */
[C---:B------:R-:W-:Y:S02]  /*284e0*/  SEL R43, R3.reuse, R43, !P2 ;  /* 0x0000002b032b7207 */ /* 0x040fe40005000000 */
[C---:B------:R-:W-:Y:S02]  /*284f0*/  SEL R44, R3.reuse, R44, !P2 ;  /* 0x0000002c032c7207 */ /* 0x040fe40005000000 */
[C---:B------:R-:W-:Y:S02]  /*28500*/  SEL R45, R3.reuse, R45, !P2 ;  /* 0x0000002d032d7207 */ /* 0x040fe40005000000 */
[----:B------:R-:W-:-:S02]  /*28510*/  SEL R46, R3, R46, !P2 ;  /* 0x0000002e032e7207 */ /* 0x000fc40005000000 */
        /* <DEDUP_REMOVED lines=14> */
[----:B------:R-:W-:Y:S02]  /*28600*/  SEL R39, R3, R2, !P2 ;  /* 0x0000000203277207 */ /* 0x000fe40005000000 */
[----:B------:R-:W-:Y:S01]  /*28610*/  IADD3 R4, P2, PT, R60, UR10, RZ ;  /* 0x0000000a3c047c10 */ /* 0x000fe2000ff5e0ff */
[----:B------:R-:W-:Y:S04]  /*28620*/  STL [R1+0x4630], R22 ;  /* 0x0046301601007387 */ /* 0x000fe80000100800 */
[----:B------:R-:W-:Y:S04]  /*28630*/  STL [R1+0x4634], R24 ;  /* 0x0046341801007387 */ /* 0x000fe80000100800 */
[----:B------:R-:W-:Y:S01]  /*28640*/  STL [R1+0x45a8], R4 ;  /* 0x0045a80401007387 */ /* 0x000fe20000100800 */
[----:B------:R-:W-:-:S03]  /*28650*/  IMAD R40, R61, 0x20, R60 ;  /* 0x000000203d287824 */ /* 0x000fc600078e023c */
[----:B0-----:R-:W4:Y:S01]  /*28660*/  LDL.LU R16, [R1+0x4cc] ;  /* 0x0004cc0001107983 */ /* 0x001f220000300800 */
[----:B--2---:R-:W-:-:S05]  /*28670*/  IMAD R38, R38, UR6, RZ ;  /* 0x0000000626267c24 */ /* 0x004fca000f8e02ff */
[----:B------:R-:W-:-:S05]  /*28680*/  IADD3 R3, P0, PT, R38, UR8, RZ ;  /* 0x0000000826037c10 */ /* 0x000fca000ff1e0ff */
[----:B------:R0:W-:Y:S04]  /*28690*/  STL [R1+0x1c9c], R3 ;  /* 0x001c9c0301007387 */ /* 0x0001e80000100800 */
[----:B------:R-:W2:Y:S01]  /*286a0*/  LDL.LU R15, [R1+0x4ec] ;  /* 0x0004ec00010f7983 */ /* 0x000ea20000300800 */
[----:B---3--:R-:W-:-:S05]  /*286b0*/  IMAD R0, R0, UR6, RZ ;  /* 0x0000000600007c24 */ /* 0x008fca000f8e02ff */
[----:B------:R-:W-:-:S05]  /*286c0*/  IADD3 R2, P1, PT, R0, UR8, RZ ;  /* 0x0000000800027c10 */ /* 0x000fca000ff3e0ff */
[----:B------:R1:W-:Y:S04]  /*286d0*/  STL [R1+0x1ca0], R2 ;  /* 0x001ca00201007387 */ /* 0x0003e80000100800 */
[----:B------:R-:W3:Y:S01]  /*286e0*/  LDL.LU R61, [R1+0x4fc] ;  /* 0x0004fc00013d7983 */ /* 0x000ee20000300800 */
[----:B0-----:R-:W-:-:S03]  /*286f0*/  IADD3 R3, P3, PT, R40, UR10, RZ ;  /* 0x0000000a28037c10 */ /* 0x001fc6000ff7e0ff */
[----:B------:R-:W5:Y:S04]  /*28700*/  LDL.LU R14, [R1+0x538] ;  /* 0x00053800010e7983 */ /* 0x000f680000300800 */
[----:B------:R-:W2:Y:S04]  /*28710*/  LDL.LU R59, [R1+0x558] ;  /* 0x00055800013b7983 */ /* 0x000ea80000300800 */
[----:B------:R0:W-:Y:S04]  /*28720*/  STL [R1+0x45ac], R3 ;  /* 0x0045ac0301007387 */ /* 0x0001e80000100800 */
[----:B------:R-:W2:Y:S04]  /*28730*/  LDL.LU R12, [R1+0x574] ;  /* 0x00057400010c7983 */ /* 0x000ea80000300800 */
[----:B------:R-:W4:Y:S04]  /*28740*/  LDL.LU R10, [R1+0x588] ;  /* 0x00058800010a7983 */ /* 0x000f280000300800 */
        /* <DEDUP_REMOVED lines=12> */
[----:B------:R-:W4:Y:S01]  /*28810*/  LDL.LU R56, [R1+0x630] ;  /* 0x0006300001387983 */ /* 0x000f220000300800 */
[----:B-1----:R-:W-:-:S03]  /*28820*/  LEA.HI.X.SX32 R2, R60, UR11, 0x1, P2 ;  /* 0x0000000b3c027c11 */ /* 0x002fc600090f0eff */
[----:B------:R-:W4:Y:S04]  /*28830*/  LDL.LU R57, [R1+0x638] ;  /* 0x0006380001397983 */ /* 0x000f280000300800 */
[----:B------:R-:W4:Y:S04]  /*28840*/  LDL.LU R58, [R1+0x63c] ;  /* 0x00063c00013a7983 */ /* 0x000f280000300800 */
[----:B------:R-:W4:Y:S01]  /*28850*/  LDL.LU R60, [R1+0x644] ;  /* 0x00064400013c7983 */ /* 0x000f220000300800 */
[----:B0-----:R-:W-:-:S03]  /*28860*/  LEA.HI.X.SX32 R3, R38, UR9, 0x1, P0 ;  /* 0x0000000926037c11 */ /* 0x001fc600080f0eff */
[----:B------:R0:W-:Y:S04]  /*28870*/  STL [R1+0x45a0], R2 ;  /* 0x0045a00201007387 */ /* 0x0001e80000100800 */
[----:B------:R3:W-:Y:S01]  /*28880*/  STL [R1+0x1c98], R3 ;  /* 0x001c980301007387 */ /* 0x0007e20000100800 */
[----:B0-----:R-:W-:Y:S02]  /*28890*/  LEA.HI.X.SX32 R2, R0, UR9, 0x1, P1 ;  /* 0x0000000900027c11 */ /* 0x001fe400088f0eff */
[----:B------:R-:W-:-:S05]  /*288a0*/  LEA.HI.X.SX32 R0, R40, UR11, 0x1, P3 ;  /* 0x0000000b28007c11 */ /* 0x000fca00098f0eff */
[----:B------:R-:W-:Y:S04]  /*288b0*/  STL [R1+0x45a4], R0 ;  /* 0x0045a40001007387 */ /* 0x000fe80000100800 */
[----:B------:R-:W-:Y:S01]  /*288c0*/  STL [R1+0x1c94], R2 ;  /* 0x001c940201007387 */ /* 0x000fe20000100800 */
[----:B---3--:R-:W-:-:S03]  /*288d0*/  IMAD R3, R61, UR7, RZ ;  /* 0x000000073d037c24 */ /* 0x008fc6000f8e02ff */
[----:B------:R-:W3:Y:S01]  /*288e0*/  LDL.LU R61, [R1+0x648] ;  /* 0x00064800013d7983 */ /* 0x000ee20000300800 */
[----:B-----5:R-:W-:-:S03]  /*288f0*/  IMAD R4, R14, UR7, RZ ;  /* 0x000000070e047c24 */ /* 0x020fc6000f8e02ff */
[----:B------:R2:W-:Y:S02]  /*28900*/  STL [R1+0xd4], R3 ;  /* 0x0000d40301007387 */ /* 0x0005e40000100800 */
[----:B--2---:R-:W-:Y:S02]  /*28910*/  IMAD R3, R59, UR7, RZ ;  /* 0x000000073b037c24 */ /* 0x004fe4000f8e02ff */
[----:B------:R-:W2:Y:S01]  /*28920*/  LDL.LU R59, [R1+0x64c] ;  /* 0x00064c00013b7983 */ /* 0x000ea20000300800 */
[----:B------:R-:W-:-:S03]  /*28930*/  IMAD R12, R12, UR7, RZ ;  /* 0x000000070c0c7c24 */ /* 0x000fc6000f8e02ff */
[----:B------:R4:W-:Y:S04]  /*28940*/  STL [R1+0xd0], R4 ;  /* 0x0000d00401007387 */ /* 0x0009e80000100800 */
[----:B------:R0:W-:Y:S01]  /*28950*/  STL [R1+0xcc], R3 ;  /* 0x0000cc0301007387 */ /* 0x0001e20000100800 */
[----:B----4-:R-:W-:-:S03]  /*28960*/  IMAD R4, R10, UR7, RZ ;  /* 0x000000070a047c24 */ /* 0x010fc6000f8e02ff */
[----:B------:R-:W-:Y:S01]  /*28970*/  STL [R1+0xc8], R12 ;  /* 0x0000c80c01007387 */ /* 0x000fe20000100800 */
[----:B0-----:R-:W-:-:S03]  /*28980*/  IMAD R3, R9, UR7, RZ ;  /* 0x0000000709037c24 */ /* 0x001fc6000f8e02ff */
[----:B------:R0:W-:Y:S01]  /*28990*/  STL [R1+0xc4], R4 ;  /* 0x0000c40401007387 */ /* 0x0001e20000100800 */
[----:B------:R-:W-:-:S03]  /*289a0*/  IMAD R9, R19, UR7, RZ ;  /* 0x0000000713097c24 */ /* 0x000fc6000f8e02ff */
[----:B------:R1:W-:Y:S01]  /*289b0*/  STL [R1+0xc0], R3 ;  /* 0x0000c00301007387 */ /* 0x0003e20000100800 */
[----:B0-----:R-:W-:-:S03]  /*289c0*/  IMAD R4, R33, UR7, RZ ;  /* 0x0000000721047c24 */ /* 0x001fc6000f8e02ff */
[----:B------:R0:W-:Y:S01]  /*289d0*/  STL [R1+0xbc], R9 ;  /* 0x0000bc0901007387 */ /* 0x0001e20000100800 */
[----:B-1----:R-:W-:-:S03]  /*289e0*/  IMAD R3, R31, UR7, RZ ;  /* 0x000000071f037c24 */ /* 0x002fc6000f8e02ff */
        /* <DEDUP_REMOVED lines=22> */
[----:B------:R-:W-:Y:S01]  /*28b50*/  STL [R1+0x8c], R9 ;  /* 0x00008c0901007387 */ /* 0x000fe20000100800 */
[----:B-1----:R-:W-:-:S03]  /*28b60*/  IMAD R3, R60, UR7, RZ ;  /* 0x000000073c037c24 */ /* 0x002fc6000f8e02ff */
[----:B------:R-:W4:Y:S04]  /*28b70*/  LDL.LU R24, [R1+0x650] ;  /* 0x0006500001187983 */ /* 0x000f280000300800 */
[----:B------:R-:W-:Y:S04]  /*28b80*/  STL [R1+0x88], R4 ;  /* 0x0000880401007387 */ /* 0x000fe80000100800 */
[----:B------:R-:W5:Y:S04]  /*28b90*/  LDL.LU R22, [R1+0x658] ;  /* 0x0006580001167983 */ /* 0x000f680000300800 */
[----:B------:R3:W-:Y:S04]  /*28ba0*/  STL [R1+0x84], R3 ;  /* 0x0000840301007387 */ /* 0x0007e80000100800 */
[----:B------:R-:W5:Y:S01]  /*28bb0*/  LDL.LU R21, [R1+0x65c] ;  /* 0x00065c0001157983 */ /* 0x000f620000300800 */
[----:B------:R-:W-:-:S03]  /*28bc0*/  IMAD R0, R16, UR7, RZ ;  /* 0x0000000710007c24 */ /* 0x000fc6000f8e02ff */
[----:B------:R-:W5:Y:S04]  /*28bd0*/  LDL.LU R20, [R1+0x664] ;  /* 0x0006640001147983 */ /* 0x000f680000300800 */
[----:B------:R-:W5:Y:S04]  /*28be0*/  LDL.LU R18, [R1+0x668] ;  /* 0x0006680001127983 */ /* 0x000f680000300800 */
[----:B------:R-:W5:Y:S01]  /*28bf0*/  LDL.LU R17, [R1+0x66c] ;  /* 0x00066c0001117983 */ /* 0x000f620000300800 */
[----:B------:R-:W-:-:S03]  /*28c00*/  IMAD R2, R15, UR7, RZ ;  /* 0x000000070f027c24 */ /* 0x000fc6000f8e02ff */
[----:B------:R-:W5:Y:S04]  /*28c10*/  LDL.LU R16, [R1+0x674] ;  /* 0x0006740001107983 */ /* 0x000f680000300800 */
[----:B------:R-:W5:Y:S04]  /*28c20*/  LDL.LU R15, [R1+0x678] ;  /* 0x00067800010f7983 */ /* 0x000f680000300800 */
[----:B------:R-:W5:Y:S04]  /*28c30*/  LDL.LU R60, [R1+0x680] ;  /* 0x00068000013c7983 */ /* 0x000f680000300800 */
[----:B------:R-:W5:Y:S01]  /*28c40*/  LDL.LU R14, [R1+0x684] ;  /* 0x00068400010e7983 */ /* 0x000f620000300800 */
[----:B---3--:R-:W-:-:S03]  /*28c50*/  IMAD R3, R61, UR7, RZ ;  /* 0x000000073d037c24 */ /* 0x008fc6000f8e02ff */
[----:B------:R-:W3:Y:S04]  /*28c60*/  LDL.LU R61, [R1+0x68c] ;  /* 0x00068c00013d7983 */ /* 0x000ee80000300800 */
[----:B------:R2:W-:Y:S04]  /*28c70*/  STL [R1+0x80], R3 ;  /* 0x0000800301007387 */ /* 0x0005e80000100800 */
[----:B------:R-:W3:Y:S04]  /*28c80*/  LDL.LU R12, [R1+0x690] ;  /* 0x00069000010c7983 */ /* 0x000ee80000300800 */
[----:B------:R-:W3:Y:S01]  /*28c90*/  LDL.LU R10, [R1+0x694] ;  /* 0x00069400010a7983 */ /* 0x000ee20000300800 */
[----:B--2---:R-:W-:-:S05]  /*28ca0*/  IMAD R3, R59, UR7, RZ ;  /* 0x000000073b037c24 */ /* 0x004fca000f8e02ff */
[----:B------:R0:W-:Y:S04]  /*28cb0*/  STL [R1+0x7c], R3 ;  /* 0x00007c0301007387 */ /* 0x0001e80000100800 */
[----:B------:R-:W2:Y:S04]  /*28cc0*/  LDL.LU R9, [R1+0x698] ;  /* 0x0006980001097983 */ /* 0x000ea80000300800 */
        /* <DEDUP_REMOVED lines=14> */
[----:B------:R-:W2:Y:S01]  /*28db0*/  LDL.LU R59, [R1+0x6e8] ;  /* 0x0006e800013b7983 */ /* 0x000ea20000300800 */
[----:B----4-:R-:W-:-:S02]  /*28dc0*/  IMAD R24, R24, UR7, RZ ;  /* 0x0000000718187c24 */ /* 0x010fc4000f8e02ff */
[----:B-----5:R-:W-:-:S03]  /*28dd0*/  IMAD R4, R22, UR7, RZ ;  /* 0x0000000716047c24 */ /* 0x020fc6000f8e02ff */
[----:B------:R-:W-:Y:S01]  /*28de0*/  STL [R1+0x78], R24 ;  /* 0x0000781801007387 */ /* 0x000fe20000100800 */
[----:B0-----:R-:W-:-:S03]  /*28df0*/  IMAD R3, R21, UR7, RZ ;  /* 0x0000000715037c24 */ /* 0x001fc6000f8e02ff */
[----:B------:R0:W-:Y:S01]  /*28e00*/  STL [R1+0x74], R4 ;  /* 0x0000740401007387 */ /* 0x0001e20000100800 */
[----:B------:R-:W-:-:S03]  /*28e10*/  IMAD R20, R20, UR7, RZ ;  /* 0x0000000714147c24 */ /* 0x000fc6000f8e02ff */
[----:B------:R1:W-:Y:S01]  /*28e20*/  STL [R1+0x70], R3 ;  /* 0x0000700301007387 */ /* 0x0003e20000100800 */
[----:B0-----:R-:W-:-:S03]  /*28e30*/  IMAD R4, R18, UR7, RZ ;  /* 0x0000000712047c24 */ /* 0x001fc6000f8e02ff */
[----:B------:R-:W-:Y:S01]  /*28e40*/  STL [R1+0x6c], R20 ;  /* 0x00006c1401007387 */ /* 0x000fe20000100800 */
[----:B-1----:R-:W-:Y:S02]  /*28e50*/  IMAD R3, R17, UR7, RZ ;  /* 0x0000000711037c24 */ /* 0x002fe4000f8e02ff */
[----:B------:R-:W-:Y:S01]  /*28e60*/  IMAD R16, R16, UR7, RZ ;  /* 0x0000000710107c24 */ /* 0x000fe2000f8e02ff */
[----:B------:R0:W-:Y:S04]  /*28e70*/  STL [R1+0x68], R4 ;  /* 0x0000680401007387 */ /* 0x0001e80000100800 */
[----:B------:R1:W-:Y:S04]  /*28e80*/  STL [R1+0x64], R3 ;  /* 0x0000640301007387 */ /* 0x0003e80000100800 */
[----:B------:R-:W-:Y:S01]  /*28e90*/  STL [R1+0x60], R16 ;  /* 0x0000601001007387 */ /* 0x000fe20000100800 */
[----:B0-----:R-:W-:-:S02]  /*28ea0*/  IMAD R4, R15, UR7, RZ ;  /* 0x000000070f047c24 */ /* 0x001fc4000f8e02ff */
[----:B-1----:R-:W-:Y:S02]  /*28eb0*/  IMAD R3, R60, UR7, RZ ;  /* 0x000000073c037c24 */ /* 0x002fe4000f8e02ff */
[----:B------:R-:W4:Y:S04]  /*28ec0*/  LDL.LU R60, [R1+0x6f0] ;  /* 0x0006f000013c7983 */ /* 0x000f280000300800 */
[----:B------:R-:W-:Y:S04]  /*28ed0*/  STL [R1+0x5c], R4 ;  /* 0x00005c0401007387 */ /* 0x000fe80000100800 */
[----:B------:R3:W-:Y:S02]  /*28ee0*/  STL [R1+0x58], R3 ;  /* 0x0000580301007387 */ /* 0x0007e40000100800 */
[----:B---3--:R-:W-:-:S02]  /*28ef0*/  IMAD R3, R61, UR7, RZ ;  /* 0x000000073d037c24 */ /* 0x008fc4000f8e02ff */
[----:B------:R-:W3:Y:S01]  /*28f00*/  LDL.LU R61, [R1+0x6f4] ;  /* 0x0006f400013d7983 */ /* 0x000ee20000300800 */
[----:B------:R-:W-:-:S05]  /*28f10*/  IMAD R4, R14, UR7, RZ ;  /* 0x000000070e047c24 */ /* 0x000fca000f8e02ff */
[----:B------:R0:W-:Y:S01]  /*28f20*/  STL [R1+0x2e0], R4 ;  /* 0x0002e00401007387 */ /* 0x0001e20000100800 */
[----:B------:R-:W-:-:S03]  /*28f30*/  IMAD R12, R12, UR7, RZ ;  /* 0x000000070c0c7c24 */ /* 0x000fc6000f8e02ff */
[----:B------:R2:W-:Y:S01]  /*28f40*/  STL [R1+0x38c], R3 ;  /* 0x00038c0301007387 */ /* 0x0005e20000100800 */
[----:B0-----:R-:W-:-:S03]  /*28f50*/  IMAD R4, R10, UR7, RZ ;  /* 0x000000070a047c24 */ /* 0x001fc6000f8e02ff */
[----:B------:R-:W-:Y:S01]  /*28f60*/  STL [R1+0x3b4], R12 ;  /* 0x0003b40c01007387 */ /* 0x000fe20000100800 */
[----:B--2---:R-:W-:-:S03]  /*28f70*/  IMAD R3, R9, UR7, RZ ;  /* 0x0000000709037c24 */ /* 0x004fc6000f8e02ff */
[----:B------:R0:W-:Y:S01]  /*28f80*/  STL [R1+0x4cc], R4 ;  /* 0x0004cc0401007387 */ /* 0x0001e20000100800 */
[----:B------:R-:W-:-:S03]  /*28f90*/  IMAD R9, R19, UR7, RZ ;  /* 0x0000000713097c24 */ /* 0x000fc6000f8e02ff */
[----:B------:R1:W-:Y:S04]  /*28fa0*/  STL [R1+0x4ec], R3 ;  /* 0x0004ec0301007387 */ /* 0x0003e80000100800 */
[----:B------:R2:W-:Y:S01]  /*28fb0*/  STL [R1+0x4fc], R9 ;  /* 0x0004fc0901007387 */ /* 0x0005e20000100800 */
[----:B0-----:R-:W-:Y:S02]  /*28fc0*/  IMAD R4, R33, UR7, RZ ;  /* 0x0000000721047c24 */ /* 0x001fe4000f8e02ff */
[----:B-1----:R-:W-:-:S03]  /*28fd0*/  IMAD R3, R31, UR7, RZ ;  /* 0x000000071f037c24 */ /* 0x002fc6000f8e02ff */
[----:B------:R0:W-:Y:S01]  /*28fe0*/  STL [R1+0x538], R4 ;  /* 0x0005380401007387 */ /* 0x0001e20000100800 */
[----:B--2---:R-:W-:-:S03]  /*28ff0*/  IMAD R9, R23, UR7, RZ ;  /* 0x0000000717097c24 */ /* 0x004fc6000f8e02ff */
        /* <DEDUP_REMOVED lines=19> */
[----:B------:R-:W-:Y:S01]  /*29130*/  STL [R1+0x614], R9 ;  /* 0x0006140901007387 */ /* 0x000fe20000100800 */
[----:B0-----:R-:W-:-:S03]  /*29140*/  IMAD R4, R58, UR7, RZ ;  /* 0x000000073a047c24 */ /* 0x001fc6000f8e02ff */
[----:B------:R-:W2:Y:S01]  /*29150*/  LDL.LU R24, [R1+0x6fc] ;  /* 0x0006fc0001187983 */ /* 0x000ea20000300800 */
[----:B-1----:R-:W-:-:S03]  /*29160*/  IMAD R3, R59, UR7, RZ ;  /* 0x000000073b037c24 */ /* 0x002fc6000f8e02ff */
[----:B------:R-:W-:Y:S04]  /*29170*/  STL [R1+0x618], R4 ;  /* 0x0006180401007387 */ /* 0x000fe80000100800 */
[----:B------:R-:W5:Y:S04]  /*29180*/  LDL.LU R22, [R1+0x700] ;  /* 0x0007000001167983 */ /* 0x000f680000300800 */
        /* <DEDUP_REMOVED lines=9> */
[----:B------:R-:W5:Y:S01]  /*29220*/  LDL.LU R10, [R1+0x730] ;  /* 0x00073000010a7983 */ /* 0x000f620000300800 */
[----:B----4-:R-:W-:-:S05]  /*29230*/  IMAD R3, R60, UR7, RZ ;  /* 0x000000073c037c24 */ /* 0x010fca000f8e02ff */
[----:B------:R3:W-:Y:S04]  /*29240*/  STL [R1+0x624], R3 ;  /* 0x0006240301007387 */ /* 0x0007e80000100800 */
[----:B------:R-:W4:Y:S04]  /*29250*/  LDL.LU R9, [R1+0x734] ;  /* 0x0007340001097983 */ /* 0x000f280000300800 */
[----:B------:R-:W4:Y:S01]  /*29260*/  LDL.LU R19, [R1+0x73c] ;  /* 0x00073c0001137983 */ /* 0x000f220000300800 */
[----:B---3--:R-:W-:-:S05]  /*29270*/  IMAD R3, R61, UR7, RZ ;  /* 0x000000073d037c24 */ /* 0x008fca000f8e02ff */
[----:B------:R2:W-:Y:S04]  /*29280*/  STL [R1+0x628], R3 ;  /* 0x0006280301007387 */ /* 0x0005e80000100800 */
[----:B------:R-:W3:Y:S04]  /*29290*/  LDL.LU R33, [R1+0x744] ;  /* 0x0007440001217983 */ /* 0x000ee80000300800 */
        /* <DEDUP_REMOVED lines=14> */
[----:B------:R-:W3:Y:S01]  /*29380*/  LDL.LU R61, [R1+0x794] ;  /* 0x00079400013d7983 */ /* 0x000ee20000300800 */
[----:B--2---:R-:W-:-:S05]  /*29390*/  IMAD R3, R24, UR7, RZ ;  /* 0x0000000718037c24 */ /* 0x004fca000f8e02ff */
[----:B------:R0:W-:Y:S01]  /*293a0*/  STL [R1+0x630], R3 ;  /* 0x0006300301007387 */ /* 0x0001e20000100800 */
[----:B-----5:R-:W-:Y:S02]  /*293b0*/  IMAD R4, R22, UR7, RZ ;  /* 0x0000000716047c24 */ /* 0x020fe4000f8e02ff */
[----:B------:R-:W-:-:S03]  /*293c0*/  IMAD R21, R21, UR7, RZ ;  /* 0x0000000715157c24 */ /* 0x000fc6000f8e02ff */
[----:B------:R1:W-:Y:S01]  /*293d0*/  STL [R1+0x638], R4 ;  /* 0x0006380401007387 */ /* 0x0003e20000100800 */
[----:B0-----:R-:W-:-:S03]  /*293e0*/  IMAD R3, R20, UR7, RZ ;  /* 0x0000000714037c24 */ /* 0x001fc6000f8e02ff */
[----:B------:R-:W-:Y:S04]  /*293f0*/  STL [R1+0x63c], R21 ;  /* 0x00063c1501007387 */ /* 0x000fe80000100800 */
[----:B------:R0:W-:Y:S01]  /*29400*/  STL [R1+0x644], R3 ;  /* 0x0006440301007387 */ /* 0x0001e20000100800 */
[----:B-1----:R-:W-:Y:S02]  /*29410*/  IMAD R4, R18, UR7, RZ ;  /* 0x0000000712047c24 */ /* 0x002fe4000f8e02ff */
[----:B------:R-:W-:-:S03]  /*29420*/  IMAD R38, R17, UR7, RZ ;  /* 0x0000000711267c24 */ /* 0x000fc6000f8e02ff */
[----:B------:R1:W-:Y:S01]  /*29430*/  STL [R1+0x648], R4 ;  /* 0x0006480401007387 */ /* 0x0003e20000100800 */
[----:B0-----:R-:W-:Y:S02]  /*29440*/  IMAD R3, R16, UR7, RZ ;  /* 0x0000000710037c24 */ /* 0x001fe4000f8e02ff */
[----:B------:R-:W-:-:S03]  /*29450*/  IMAD R40, R15, UR7, RZ ;  /* 0x000000070f287c24 */ /* 0x000fc6000f8e02ff */
[----:B------:R0:W-:Y:S01]  /*29460*/  STL [R1+0x650], R3 ;  /* 0x0006500301007387 */ /* 0x0001e20000100800 */
[----:B-1----:R-:W-:-:S03]  /*29470*/  IMAD R4, R14, UR7, RZ ;  /* 0x000000070e047c24 */ /* 0x002fc6000f8e02ff */
[----:B------:R-:W-:Y:S01]  /*29480*/  STL [R1+0x64c], R38 ;  /* 0x00064c2601007387 */ /* 0x000fe20000100800 */
[----:B0-----:R-:W-:-:S03]  /*29490*/  IMAD R3, R12, UR7, RZ ;  /* 0x000000070c037c24 */ /* 0x001fc6000f8e02ff */
[----:B------:R0:W-:Y:S04]  /*294a0*/  STL [R1+0x65c], R4 ;  /* 0x00065c0401007387 */ /* 0x0001e80000100800 */
[----:B------:R-:W-:Y:S04]  /*294b0*/  STL [R1+0x658], R40 ;  /* 0x0006582801007387 */ /* 0x000fe80000100800 */
[----:B------:R4:W-:Y:S01]  /*294c0*/  STL [R1+0x664], R3 ;  /* 0x0006640301007387 */ /* 0x0009e20000100800 */
[----:B0-----:R-:W-:-:S05]  /*294d0*/  IMAD R4, R10, UR7, RZ ;  /* 0x000000070a047c24 */ /* 0x001fca000f8e02ff */
[----:B------:R0:W-:Y:S01]  /*294e0*/  STL [R1+0x668], R4 ;  /* 0x0006680401007387 */ /* 0x0001e20000100800 */
[----:B----4-:R-:W-:Y:S02]  /*294f0*/  IMAD R3, R9, UR7, RZ ;  /* 0x0000000709037c24 */ /* 0x010fe4000f8e02ff */
[----:B0-----:R-:W-:-:S03]  /*29500*/  IMAD R4, R19, UR7, RZ ;  /* 0x0000000713047c24 */ /* 0x001fc6000f8e02ff */
[----:B------:R0:W-:Y:S04]  /*29510*/  STL [R1+0x66c], R3 ;  /* 0x00066c0301007387 */ /* 0x0001e80000100800 */
[----:B------:R1:W-:Y:S01]  /*29520*/  STL [R1+0x674], R4 ;  /* 0x0006740401007387 */ /* 0x0003e20000100800 */
[----:B---3--:R-:W-:Y:S02]  /*29530*/  IMAD R9, R33, UR7, RZ ;  /* 0x0000000721097c24 */ /* 0x008fe4000f8e02ff */
[----:B0-----:R-:W-:-:S03]  /*29540*/  IMAD R3, R31, UR7, RZ ;  /* 0x000000071f037c24 */ /* 0x001fc6000f8e02ff */
[----:B------:R0:W-:Y:S01]  /*29550*/  STL [R1+0x678], R9 ;  /* 0x0006780901007387 */ /* 0x0001e20000100800 */
[----:B-1----:R-:W-:-:S03]  /*29560*/  IMAD R4, R23, UR7, RZ ;  /* 0x0000000717047c24 */ /* 0x002fc6000f8e02ff */
[----:B------:R1:W-:Y:S01]  /*29570*/  STL [R1+0x680], R3 ;  /* 0x0006800301007387 */ /* 0x0003e20000100800 */
[----:B0-----:R-:W-:-:S03]  /*29580*/  IMAD R9, R13, UR7, RZ ;  /* 0x000000070d097c24 */ /* 0x001fc6000f8e02ff */
[----:B------:R0:W-:Y:S01]  /*29590*/  STL [R1+0x684], R4 ;  /* 0x0006840401007387 */ /* 0x0001e20000100800 */
[----:B-1----:R-:W-:-:S03]  /*295a0*/  IMAD R3, R34, UR7, RZ ;  /* 0x0000000722037c24 */ /* 0x002fc6000f8e02ff */
        /* <DEDUP_REMOVED lines=21> */
[----:B-1----:R-:W-:Y:S01]  /*29700*/  IMAD R9, R61, UR7, RZ ;  /* 0x000000073d097c24 */ /* 0x002fe2000f8e02ff */
[----:B--2---:R-:W2:Y:S04]  /*29710*/  LDL.LU R3, [R1+0x798] ;  /* 0x0007980001037983 */ /* 0x004ea80000300800 */
[----:B------:R0:W-:Y:S04]  /*29720*/  STL [R1+0x6c8], R4 ;  /* 0x0006c80401007387 */ /* 0x0001e80000100800 */
[----:B0-----:R-:W3:Y:S04]  /*29730*/  LDL.LU R4, [R1+0x79c] ;  /* 0x00079c0001047983 */ /* 0x001ee80000300800 */
        /* <DEDUP_REMOVED lines=30> */
[----:B--2---:R-:W-:-:S05]  /*29920*/  IMAD R3, R3, UR7, RZ ;  /* 0x0000000703037c24 */ /* 0x004fca000f8e02ff */
[----:B------:R3:W-:Y:S02]  /*29930*/  STL [R1+0x6d0], R3 ;  /* 0x0006d00301007387 */ /* 0x0007e40000100800 */
[----:B---3--:R-:W-:-:S05]  /*29940*/  IMAD R3, R4, UR7, RZ ;  /* 0x0000000704037c24 */ /* 0x008fca000f8e02ff */
[----:B------:R0:W-:Y:S01]  /*29950*/  STL [R1+0x6d4], R3 ;  /* 0x0006d40301007387 */ /* 0x0001e20000100800 */
[----:B----4-:R-:W-:Y:S02]  /*29960*/  IMAD R4, R24, UR7, RZ ;  /* 0x0000000718047c24 */ /* 0x010fe4000f8e02ff */
[----:B-----5:R-:W-:-:S03]  /*29970*/  IMAD R22, R22, UR7, RZ ;  /* 0x0000000716167c24 */ /* 0x020fc6000f8e02ff */
[----:B------:R1:W-:Y:S01]  /*29980*/  STL [R1+0x6dc], R4 ;  /* 0x0006dc0401007387 */ /* 0x0003e20000100800 */
[----:B0-----:R-:W-:-:S03]  /*29990*/  IMAD R3, R21, UR7, RZ ;  /* 0x0000000715037c24 */ /* 0x001fc6000f8e02ff */
[----:B------:R-:W-:Y:S04]  /*299a0*/  STL [R1+0x6e0], R22 ;  /* 0x0006e01601007387 */ /* 0x000fe80000100800 */
[----:B------:R0:W-:Y:S01]  /*299b0*/  STL [R1+0x6e4], R3 ;  /* 0x0006e40301007387 */ /* 0x0001e20000100800 */
[----:B-1----:R-:W-:Y:S02]  /*299c0*/  IMAD R4, R20, UR7, RZ ;  /* 0x0000000714047c24 */ /* 0x002fe4000f8e02ff */
[----:B------:R-:W-:-:S03]  /*299d0*/  IMAD R18, R18, UR7, RZ ;  /* 0x0000000712127c24 */ /* 0x000fc6000f8e02ff */
[----:B------:R1:W-:Y:S01]  /*299e0*/  STL [R1+0x6e8], R4 ;  /* 0x0006e80401007387 */ /* 0x0003e20000100800 */
[----:B0-----:R-:W-:-:S03]  /*299f0*/  IMAD R3, R17, UR7, RZ ;  /* 0x0000000711037c24 */ /* 0x001fc6000f8e02ff */
[----:B------:R-:W-:Y:S01]  /*29a00*/  STL [R1+0x6f0], R18 ;  /* 0x0006f01201007387 */ /* 0x000fe20000100800 */
[----:B------:R-:W-:-:S03]  /*29a10*/  IMAD R15, R15, UR7, RZ ;  /* 0x000000070f0f7c24 */ /* 0x000fc6000f8e02ff */
[----:B------:R0:W-:Y:S01]  /*29a20*/  STL [R1+0x6f4], R3 ;  /* 0x0006f40301007387 */ /* 0x0001e20000100800 */
[----:B-1----:R-:W-:-:S05]  /*29a30*/  IMAD R4, R16, UR7, RZ ;  /* 0x0000000710047c24 */ /* 0x002fca000f8e02ff */
        /* <DEDUP_REMOVED lines=14> */
[----:B------:R0:W-:Y:S04]  /*29b20*/  STL [R1+0x720], R9 ;  /* 0x0007200901007387 */ /* 0x0001e80000100800 */
[----:B------:R2:W-:Y:S01]  /*29b30*/  STL [R1+0x724], R3 ;  /* 0x0007240301007387 */ /* 0x0005e20000100800 */
[----:B-1----:R-:W-:Y:S02]  /*29b40*/  IMAD R4, R23, UR7, RZ ;  /* 0x0000000717047c24 */ /* 0x002fe4000f8e02ff */
[----:B0-----:R-:W-:-:S03]  /*29b50*/  IMAD R9, R13, UR7, RZ ;  /* 0x000000070d097c24 */ /* 0x001fc6000f8e02ff */
        /* <DEDUP_REMOVED lines=898> */
[----:B----4-:R-:W-:-:S05]  /*2d380*/  IMAD R4, R24, UR7, RZ ;  /* 0x0000000718047c24 */ /* 0x010fca000f8e02ff */
[----:B------:R0:W-:Y:S01]  /*2d390*/  STL [R1+0xaa8], R4 ;  /* 0x000aa80401007387 */ /* 0x0001e20000100800 */
[----:B-----5:R-:W-:Y:S02]  /*2d3a0*/  IMAD R3, R22, UR7, RZ ;  /* 0x0000000716037c24 */ /* 0x020fe4000f8e02ff */
[----:B------:R-:W-:-:S03]  /*2d3b0*/  IMAD R21, R21, UR7, RZ ;  /* 0x0000000715157c24 */ /* 0x000fc6000f8e02ff */
[----:B------:R1:W-:Y:S01]  /*2d3c0*/  STL [R1+0xaac], R3 ;  /* 0x000aac0301007387 */ /* 0x0003e20000100800 */
[----:B0-----:R-:W-:-:S03]  /*2d3d0*/  IMAD R4, R20, UR7, RZ ;  /* 0x0000000714047c24 */ /* 0x001fc6000f8e02ff */
[----:B------:R-:W-:Y:S01]  /*2d3e0*/  STL [R1+0xab4], R21 ;  /* 0x000ab41501007387 */ /* 0x000fe20000100800 */
[----:B------:R-:W-:Y:S02]  /*2d3f0*/  IMAD R17, R17, UR7, RZ ;  /* 0x0000000711117c24 */ /* 0x000fe4000f8e02ff */
[----:B-1----:R-:W-:Y:S01]  /*2d400*/  IMAD R3, R18, UR7, RZ ;  /* 0x0000000712037c24 */ /* 0x002fe2000f8e02ff */
[----:B------:R0:W-:Y:S04]  /*2d410*/  STL [R1+0xabc], R4 ;  /* 0x000abc0401007387 */ /* 0x0001e80000100800 */
[----:B------:R1:W-:Y:S01]  /*2d420*/  STL [R1+0xac4], R3 ;  /* 0x000ac40301007387 */ /* 0x0003e20000100800 */
[----:B0-----:R-:W-:-:S03]  /*2d430*/  IMAD R4, R16, UR7, RZ ;  /* 0x0000000710047c24 */ /* 0x001fc6000f8e02ff */
[----:B------:R-:W-:Y:S01]  /*2d440*/  STL [R1+0xacc], R17 ;  /* 0x000acc1101007387 */ /* 0x000fe20000100800 */
[----:B-1----:R-:W-:-:S03]  /*2d450*/  IMAD R3, R15, UR7, RZ ;  /* 0x000000070f037c24 */ /* 0x002fc6000f8e02ff */
[----:B------:R0:W-:Y:S01]  /*2d460*/  STL [R1+0xad0], R4 ;  /* 0x000ad00401007387 */ /* 0x0001e20000100800 */
[----:B------:R-:W-:-:S03]  /*2d470*/  IMAD R14, R14, UR7, RZ ;  /* 0x000000070e0e7c24 */ /* 0x000fc6000f8e02ff */
[----:B------:R1:W-:Y:S01]  /*2d480*/  STL [R1+0xad8], R3 ;  /* 0x000ad80301007387 */ /* 0x0003e20000100800 */
[----:B------:R-:W-:Y:S02]  /*2d490*/  IMAD R9, R9, UR7, RZ ;  /* 0x0000000709097c24 */ /* 0x000fe4000f8e02ff */
[----:B0-----:R-:W-:Y:S01]  /*2d4a0*/  IMAD R4, R12, UR7, RZ ;  /* 0x000000070c047c24 */ /* 0x001fe2000f8e02ff */
[----:B------:R-:W-:Y:S01]  /*2d4b0*/  STL [R1+0xae0], R14 ;  /* 0x000ae00e01007387 */ /* 0x000fe20000100800 */
[----:B-1----:R-:W-:-:S03]  /*2d4c0*/  IMAD R3, R10, UR7, RZ ;  /* 0x000000070a037c24 */ /* 0x002fc6000f8e02ff */
[----:B------:R0:W-:Y:S04]  /*2d4d0*/  STL [R1+0xae4], R4 ;  /* 0x000ae40401007387 */ /* 0x0001e80000100800 */
        /* <DEDUP_REMOVED lines=33> */
[----:B------:R-:W2:Y:S01]  /*2d6f0*/  LDL.LU R24, [R1+0x140] ;  /* 0x0001400001187983 */ /* 0x000ea20000300800 */
[----:B0-----:R-:W-:-:S03]  /*2d700*/  IMAD R3, R61, UR7, RZ ;  /* 0x000000073d037c24 */ /* 0x001fc6000f8e02ff */
[----:B------:R-:W-:Y:S04]  /*2d710*/  STL [R1+0xb58], R4 ;  /* 0x000b580401007387 */ /* 0x000fe80000100800 */
        /* <DEDUP_REMOVED lines=11> */
[----:B-1----:R-:W5:Y:S04]  /*2d7d0*/  LDL.LU R9, [R1+0x108] ;  /* 0x0001080001097983 */ /* 0x002f680000300800 */
        /* <DEDUP_REMOVED lines=18> */
[----:B------:R-:W5:Y:S01]  /*2d900*/  LDL.LU R4, [R1] ;  /* 0x0000000001047983 */ /* 0x000f620000300800 */
[----:B--2---:R-:W-:-:S05]  /*2d910*/  IMAD R24, R24, UR7, RZ ;  /* 0x0000000718187c24 */ /* 0x004fca000f8e02ff */
[----:B------:R0:W-:Y:S01]  /*2d920*/  STL [R1+0xb64], R24 ;  /* 0x000b641801007387 */ /* 0x0001e20000100800 */
[----:B---3--:R-:W-:-:S03]  /*2d930*/  IMAD R22, R22, UR7, RZ ;  /* 0x0000000716167c24 */ /* 0x008fc6000f8e02ff */
[----:B0-----:R-:W2:Y:S01]  /*2d940*/  LDL.LU R24, [R1+0x4634] ;  /* 0x0046340001187983 */ /* 0x001ea20000300800 */
[----:B----4-:R-:W-:-:S03]  /*2d950*/  IMAD R21, R21, UR7, RZ ;  /* 0x0000000715157c24 */ /* 0x010fc6000f8e02ff */
[----:B------:R0:W-:Y:S01]  /*2d960*/  STL [R1+0xb68], R22 ;  /* 0x000b681601007387 */ /* 0x0001e20000100800 */
[----:B-----5:R-:W-:Y:S02]  /*2d970*/  IMAD R20, R20, UR7, RZ ;  /* 0x0000000714147c24 */ /* 0x020fe4000f8e02ff */
[----:B------:R-:W-:Y:S01]  /*2d980*/  IMAD R18, R18, UR7, RZ ;  /* 0x0000000712127c24 */ /* 0x000fe2000f8e02ff */
[----:B0-----:R-:W3:Y:S01]  /*2d990*/  LDL.LU R22, [R1+0x4630] ;  /* 0x0046300001167983 */ /* 0x001ee20000300800 */
[----:B------:R-:W-:-:S03]  /*2d9a0*/  IMAD R17, R17, UR7, RZ ;  /* 0x0000000711117c24 */ /* 0x000fc6000f8e02ff */
[----:B------:R0:W-:Y:S01]  /*2d9b0*/  STL [R1+0xb74], R21 ;  /* 0x000b741501007387 */ /* 0x0001e20000100800 */
[----:B------:R-:W-:Y:S02]  /*2d9c0*/  IMAD R16, R16, UR7, RZ ;  /* 0x0000000710107c24 */ /* 0x000fe4000f8e02ff */
[----:B------:R-:W-:Y:S01]  /*2d9d0*/  IMAD R15, R15, UR7, RZ ;  /* 0x000000070f0f7c24 */ /* 0x000fe2000f8e02ff */
[----:B0-----:R-:W4:Y:S04]  /*2d9e0*/  LDL.LU R21, [R1+0x462c] ;  /* 0x00462c0001157983 */ /* 0x001f280000300800 */
[----:B------:R0:W-:Y:S01]  /*2d9f0*/  STL [R1+0xb78], R20 ;  /* 0x000b781401007387 */ /* 0x0001e20000100800 */
[----:B------:R-:W-:Y:S02]  /*2da00*/  IMAD R14, R14, UR7, RZ ;  /* 0x000000070e0e7c24 */ /* 0x000fe4000f8e02ff */
[----:B------:R-:W-:Y:S01]  /*2da10*/  IMAD R12, R12, UR7, RZ ;  /* 0x000000070c0c7c24 */ /* 0x000fe2000f8e02ff */
[----:B0-----:R-:W5:Y:S04]  /*2da20*/  LDL.LU R20, [R1+0x4628] ;  /* 0x0046280001147983 */ /* 0x001f680000300800 */
[----:B------:R0:W-:Y:S01]  /*2da30*/  STL [R1+0xb80], R18 ;  /* 0x000b801201007387 */ /* 0x0001e20000100800 */
[----:B------:R-:W-:-:S03]  /*2da40*/  IMAD R10, R10, UR7, RZ ;  /* 0x000000070a0a7c24 */ /* 0x000fc6000f8e02ff */
[----:B0-----:R-:W2:Y:S04]  /*2da50*/  LDL.LU R18, [R1+0x4624] ;  /* 0x0046240001127983 */ /* 0x001ea80000300800 */
        /* <DEDUP_REMOVED lines=23> */
[----:B0-----:R-:W3:Y:S04]  /*2dbd0*/  LDL.LU R19, [R1+0x4604] ;  /* 0x0046040001137983 */ /* 0x001ee80000300800 */
        /* <DEDUP_REMOVED lines=26> */
[----:B0-----:R-:W4:Y:S04]  /*2dd80*/  LDL.LU R35, [R1+0x45e0] ;  /* 0x0045e00001237983 */ /* 0x001f280000300800 */
[----:B------:R0:W-:Y:S01]  /*2dd90*/  STL [R1+0xbf4], R36 ;  /* 0x000bf42401007387 */ /* 0x0001e20000100800 */
[----:B------:R-:W-:-:S03]  /*2dda0*/  IMAD R61, R61, UR7, RZ ;  /* 0x000000073d3d7c24 */ /* 0x000fc6000f8e02ff */
[----:B0-----:R-:W4:Y:S04]  /*2ddb0*/  LDL.LU R36, [R1+0x45dc] ;  /* 0x0045dc0001247983 */ /* 0x001f280000300800 */
[----:B------:R0:W-:Y:S04]  /*2ddc0*/  STL [R1+0xbf8], R56 ;  /* 0x000bf83801007387 */ /* 0x0001e80000100800 */
[----:B0-----:R-:W4:Y:S04]  /*2ddd0*/  LDL.LU R56, [R1+0x45d8] ;  /* 0x0045d80001387983 */ /* 0x001f280000300800 */
        /* <DEDUP_REMOVED lines=10> */
[----:B------:R-:W-:-:S02]  /*2de80*/  IMAD R3, R3, UR7, RZ ;  /* 0x0000000703037c24 */ /* 0x000fc4000f8e02ff */
[----:B------:R-:W-:-:S03]  /*2de90*/  IMAD R4, R4, UR7, RZ ;  /* 0x0000000704047c24 */ /* 0x000fc6000f8e02ff */
[----:B------:R-:W-:Y:S04]  /*2dea0*/  STL [R1+0xc20], R3 ;  /* 0x000c200301007387 */ /* 0x000fe80000100800 */
[----:B------:R0:W-:Y:S01]  /*2deb0*/  STL [R1+0xc24], R4 ;  /* 0x000c240401007387 */ /* 0x0001e20000100800 */
[----:B--2---:R-:W-:Y:S02]  /*2dec0*/  IMAD R9, R9, UR7, RZ ;  /* 0x0000000709097c24 */ /* 0x004fe4000f8e02ff */
[----:B------:R-:W-:Y:S02]  /*2ded0*/  IMAD R7, R7, UR7, RZ ;  /* 0x0000000707077c24 */ /* 0x000fe4000f8e02ff */
[----:B------:R-:W-:Y:S02]  /*2dee0*/  IMAD R6, R6, UR7, RZ ;  /* 0x0000000706067c24 */ /* 0x000fe4000f8e02ff */
[----:B---3--:R-:W-:-:S02]  /*2def0*/  IMAD R11, R11, UR7, RZ ;  /* 0x000000070b0b7c24 */ /* 0x008fc4000f8e02ff */
[----:B----4-:R-:W-:Y:S02]  /*2df00*/  IMAD R56, R56, UR7, RZ ;  /* 0x0000000738387c24 */ /* 0x010fe4000f8e02ff */
[----:B-----5:R-:W-:Y:S02]  /*2df10*/  IMAD R59, R59, UR7, RZ ;  /* 0x000000073b3b7c24 */ /* 0x020fe4000f8e02ff */
[----:B0-----:R-:W-:Y:S02]  /*2df20*/  IMAD R4, R60, UR7, RZ ;  /* 0x000000073c047c24 */ /* 0x001fe4000f8e02ff */
[----:B------:R-:W-:-:S05]  /*2df30*/  IMAD R3, R61, UR7, RZ ;  /* 0x000000073d037c24 */ /* 0x000fca000f8e02ff */
[----:B------:R0:W-:Y:S04]  /*2df40*/  STL [R1+0xc2c], R3 ;  /* 0x000c2c0301007387 */ /* 0x0001e80000100800 */
[----:B------:R1:W-:Y:S01]  /*2df50*/  STL [R1+0xc34], R4 ;  /* 0x000c340401007387 */ /* 0x0003e20000100800 */
[----:B0-----:R-:W-:-:S03]  /*2df60*/  IMAD R3, R58, UR7, RZ ;  /* 0x000000073a037c24 */ /* 0x001fc6000f8e02ff */
[----:B------:R-:W-:Y:S01]  /*2df70*/  STL [R1+0xc38], R59 ;  /* 0x000c383b01007387 */ /* 0x000fe20000100800 */
[----:B-1----:R-:W-:-:S03]  /*2df80*/  IMAD R4, R57, UR7, RZ ;  /* 0x0000000739047c24 */ /* 0x002fc6000f8e02ff */
        /* <DEDUP_REMOVED lines=20> */
[----:B------:R-:W-:Y:S01]  /*2e0d0*/  STL [R1+0xc84], R11 ;  /* 0x000c840b01007387 */ /* 0x000fe20000100800 */
[----:B--2---:R-:W-:-:S03]  /*2e0e0*/  IMAD R4, R19, UR7, RZ ;  /* 0x0000000713047c24 */ /* 0x004fc6000f8e02ff */
[----:B------:R0:W-:Y:S04]  /*2e0f0*/  STL [R1+0xc8c], R3 ;  /* 0x000c8c0301007387 */ /* 0x0001e80000100800 */
        /* <DEDUP_REMOVED lines=60> */
[----:B------:R-:W-:Y:S04]  /*2e4c0*/  STL [R1+0xd48], R4 ;  /* 0x000d480401007387 */ /* 0x000fe80000100800 */
[----:B------:R0:W-:Y:S04]  /*2e4d0*/  STL [R1+0xd50], R9 ;  /* 0x000d500901007387 */ /* 0x0001e80000100800 */
[----:B------:R-:W2:Y:S04]  /*2e4e0*/  LDL R15, [R1+0xd4] ;  /* 0x0000d400010f7983 */ /* 0x000ea80000100800 */
[----:B------:R-:W-:Y:S04]  /*2e4f0*/  STL [R1+0xd64], R7 ;  /* 0x000d640701007387 */ /* 0x000fe80000100800 */
[----:B------:R-:W3:Y:S04]  /*2e500*/  LDL R14, [R1+0xd0] ;  /* 0x0000d000010e7983 */ /* 0x000ee80000100800 */
[----:B------:R-:W-:Y:S04]  /*2e510*/  STL [R1+0xd68], R6 ;  /* 0x000d680601007387 */ /* 0x000fe80000100800 */
[----:B------:R-:W4:Y:S04]  /*2e520*/  LDL R12, [R1+0xcc] ;  /* 0x0000cc00010c7983 */ /* 0x000f280000100800 */
[----:B------:R-:W5:Y:S04]  /*2e530*/  LDL R10, [R1+0xc8] ;  /* 0x0000c800010a7983 */ /* 0x000f680000100800 */
[----:B0-----:R-:W5:Y:S04]  /*2e540*/  LDL R9, [R1+0xc4] ;  /* 0x0000c40001097983 */ /* 0x001f680000100800 */
[----:B------:R-:W5:Y:S04]  /*2e550*/  LDL R19, [R1+0xc0] ;  /* 0x0000c00001137983 */ /* 0x000f680000100800 */
[----:B------:R-:W5:Y:S04]  /*2e560*/  LDL R33, [R1+0xbc] ;  /* 0x0000bc0001217983 */ /* 0x000f680000100800 */
[----:B------:R-:W5:Y:S01]  /*2e570*/  LDL R31, [R1+0xb8] ;  /* 0x0000b800011f7983 */ /* 0x000f620000100800 */
[----:B------:R-:W-:-:S03]  /*2e580*/  IMAD R3, R55, UR7, RZ ;  /* 0x0000000737037c24 */ /* 0x000fc6000f8e02ff */
[----:B------:R-:W5:Y:S04]  /*2e590*/  LDL R23, [R1+0xb4] ;  /* 0x0000b40001177983 */ /* 0x000f680000100800 */
[----:B------:R-:W5:Y:S04]  /*2e5a0*/  LDL R13, [R1+0xb0] ;  /* 0x0000b000010d7983 */ /* 0x000f680000100800 */
[----:B------:R-:W5:Y:S04]  /*2e5b0*/  LDL R34, [R1+0xac] ;  /* 0x0000ac0001227983 */ /* 0x000f680000100800 */
[----:B------:R-:W5:Y:S04]  /*2e5c0*/  LDL R56, [R1+0xa8] ;  /* 0x0000a80001387983 */ /* 0x000f680000100800 */
[----:B------:R-:W-:Y:S04]  /*2e5d0*/  STL [R1+0xd58], R3 ;  /* 0x000d580301007387 */ /* 0x000fe80000100800 */
[----:B------:R0:W-:Y:S04]  /*2e5e0*/  STL [R1+0x45b0], R3 ;  /* 0x0045b00301007387 */ /* 0x0001e80000100800 */
[----:B------:R-:W5:Y:S04]  /*2e5f0*/  LDL R32, [R1+0xa4] ;  /* 0x0000a40001207983 */ /* 0x000f680000100800 */
[----:B------:R-:W5:Y:S01]  /*2e600*/  LDL R35, [R1+0xa0] ;  /* 0x0000a00001237983 */ /* 0x000f620000100800 */
[----:B0-----:R-:W-:-:S05]  /*2e610*/  IMAD R3, R5, UR7, RZ ;  /* 0x0000000705037c24 */ /* 0x001fca000f8e02ff */
[----:B------:R0:W-:Y:S04]  /*2e620*/  STL [R1+0xd70], R3 ;  /* 0x000d700301007387 */ /* 0x0001e80000100800 */
[----:B------:R-:W5:Y:S04]  /*2e630*/  LDL R30, [R1+0x9c] ;  /* 0x00009c00011e7983 */ /* 0x000f680000100800 */
[----:B------:R-:W5:Y:S01]  /*2e640*/  LDL R36, [R1+0x98] ;  /* 0x0000980001247983 */ /* 0x000f620000100800 */
[----:B------:R-:W-:-:S03]  /*2e650*/  IMAD R4, R8, UR7, RZ ;  /* 0x0000000708047c24 */ /* 0x000fc6000f8e02ff */
[----:B------:R-:W5:Y:S04]  /*2e660*/  LDL R11, [R1+0x94] ;  /* 0x00009400010b7983 */ /* 0x000f680000100800 */
[----:B------:R-:W5:Y:S04]  /*2e670*/  LDL R57, [R1+0x90] ;  /* 0x0000900001397983 */ /* 0x000f680000100800 */
[----:B------:R-:W5:Y:S04]  /*2e680*/  LDL R58, [R1+0x8c] ;  /* 0x00008c00013a7983 */ /* 0x000f680000100800 */
[----:B------:R-:W5:Y:S04]  /*2e690*/  LDL R59, [R1+0x88] ;  /* 0x00008800013b7983 */ /* 0x000f680000100800 */
[----:B------:R-:W5:Y:S04]  /*2e6a0*/  LDL R61, [R1+0x84] ;  /* 0x00008400013d7983 */ /* 0x000f680000100800 */
[----:B------:R-:W-:Y:S04]  /*2e6b0*/  STL [R1+0xd5c], R4 ;  /* 0x000d5c0401007387 */ /* 0x000fe80000100800 */
[----:B------:R1:W-:Y:S04]  /*2e6c0*/  STL [R1+0x45b4], R4 ;  /* 0x0045b40401007387 */ /* 0x0003e80000100800 */
[----:B------:R-:W5:Y:S01]  /*2e6d0*/  LDL R60, [R1+0x80] ;  /* 0x00008000013c7983 */ /* 0x000f620000100800 */
[----:B0-----:R-:W-:-:S02]  /*2e6e0*/  IMAD R3, R37, UR7, RZ ;  /* 0x0000000725037c24 */ /* 0x001fc4000f8e02ff */
[----:B-1----:R-:W-:-:S03]  /*2e6f0*/  IMAD R4, R39, UR7, RZ ;  /* 0x0000000727047c24 */ /* 0x002fc6000f8e02ff */
[----:B------:R0:W-:Y:S04]  /*2e700*/  STL [R1+0xac0], R3 ;  /* 0x000ac00301007387 */ /* 0x0001e80000100800 */
[----:B------:R1:W-:Y:S01]  /*2e710*/  STL [R1+0x45b8], R0 ;  /* 0x0045b80001007387 */ /* 0x0003e20000100800 */
[----:B0-----:R-:W-:-:S03]  /*2e720*/  SHF.R.S32.HI R3, RZ, 0x1f, R0 ;  /* 0x0000001fff037819 */ /* 0x001fc60000011400 */
[----:B------:R-:W-:Y:S01]  /*2e730*/  STL [R1+0xd74], R4 ;  /* 0x000d740401007387 */ /* 0x000fe20000100800 */
[----:B-1----:R-:W-:-:S03]  /*2e740*/  SHF.R.S32.HI R0, RZ, 0x1f, R2 ;  /* 0x0000001fff007819 */ /* 0x002fc60000011402 */
[----:B------:R2:W-:Y:S04]  /*2e750*/  STL [R1+0x54], R3 ;  /* 0x0000540301007387 */ /* 0x0005e80000100800 */
[----:B------:R-:W-:Y:S04]  /*2e760*/  STL [R1+0x45bc], R2 ;  /* 0x0045bc0201007387 */ /* 0x000fe80000100800 */
[----:B------:R3:W-:Y:S01]  /*2e770*/  STL [R1+0x50], R0 ;  /* 0x0000500001007387 */ /* 0x0007e20000100800 */
[----:B--2---:R-:W-:-:S05]  /*2e780*/  SHF.R.S32.HI R3, RZ, 0x1f, R15 ;  /* 0x0000001fff037819 */ /* 0x004fca000001140f */
[----:B------:R5:W-:Y:S01]  /*2e790*/  STL [R1+0x4c], R3 ;  /* 0x00004c0301007387 */ /* 0x000be20000100800 */
[----:B---3--:R-:W-:-:S05]  /*2e7a0*/  SHF.R.S32.HI R0, RZ, 0x1f, R14 ;  /* 0x0000001fff007819 */ /* 0x008fca000001140e */
[----:B------:R0:W-:Y:S01]  /*2e7b0*/  STL [R1+0x48], R0 ;  /* 0x0000480001007387 */ /* 0x0001e20000100800 */
[----:B----4-:R-:W-:Y:S02]  /*2e7c0*/  SHF.R.S32.HI R2, RZ, 0x1f, R12 ;  /* 0x0000001fff027819 */ /* 0x010fe4000001140c */
[----:B-----5:R-:W-:-:S03]  /*2e7d0*/  SHF.R.S32.HI R3, RZ, 0x1f, R10 ;  /* 0x0000001fff037819 */ /* 0x020fc6000001140a */
[----:B------:R1:W-:Y:S01]  /*2e7e0*/  STL [R1+0x44], R2 ;  /* 0x0000440201007387 */ /* 0x0003e20000100800 */
[----:B0-----:R-:W-:-:S03]  /*2e7f0*/  SHF.R.S32.HI R0, RZ, 0x1f, R9 ;  /* 0x0000001fff007819 */ /* 0x001fc60000011409 */
[----:B------:R0:W-:Y:S04]  /*2e800*/  STL [R1+0x40], R3 ;  /* 0x0000400301007387 */ /* 0x0001e80000100800 */
[----:B------:R2:W-:Y:S01]  /*2e810*/  STL [R1+0x3c], R0 ;  /* 0x00003c0001007387 */ /* 0x0005e20000100800 */
[----:B-1----:R-:W-:Y:S02]  /*2e820*/  SHF.R.S32.HI R2, RZ, 0x1f, R19 ;  /* 0x0000001fff027819 */ /* 0x002fe40000011413 */
[----:B0-----:R-:W-:-:S03]  /*2e830*/  SHF.R.S32.HI R3, RZ, 0x1f, R33 ;  /* 0x0000001fff037819 */ /* 0x001fc60000011421 */
[----:B------:R0:W-:Y:S01]  /*2e840*/  STL [R1+0x38], R2 ;  /* 0x0000380201007387 */ /* 0x0001e20000100800 */
[----:B--2---:R-:W-:-:S03]  /*2e850*/  SHF.R.S32.HI R0, RZ, 0x1f, R31 ;  /* 0x0000001fff007819 */ /* 0x004fc6000001141f */
[----:B------:R1:W-:Y:S04]  /*2e860*/  STL [R1+0x34], R3 ;  /* 0x0000340301007387 */ /* 0x0003e80000100800 */
[----:B------:R2:W-:Y:S01]  /*2e870*/  STL [R1+0x30], R0 ;  /* 0x0000300001007387 */ /* 0x0005e20000100800 */
[----:B0-----:R-:W-:Y:S02]  /*2e880*/  SHF.R.S32.HI R2, RZ, 0x1f, R23 ;  /* 0x0000001fff027819 */ /* 0x001fe40000011417 */
[----:B-1----:R-:W-:-:S03]  /*2e890*/  SHF.R.S32.HI R3, RZ, 0x1f, R13 ;  /* 0x0000001fff037819 */ /* 0x002fc6000001140d */
[----:B------:R0:W-:Y:S01]  /*2e8a0*/  STL [R1+0x2c], R2 ;  /* 0x00002c0201007387 */ /* 0x0001e20000100800 */
[----:B--2---:R-:W-:-:S03]  /*2e8b0*/  SHF.R.S32.HI R0, RZ, 0x1f, R34 ;  /* 0x0000001fff007819 */ /* 0x004fc60000011422 */
[----:B------:R-:W-:Y:S01]  /*2e8c0*/  STL [R1+0x28], R3 ;  /* 0x0000280301007387 */ /* 0x000fe20000100800 */
[----:B0-----:R-:W-:-:S03]  /*2e8d0*/  SHF.R.S32.HI R2, RZ, 0x1f, R56 ;  /* 0x0000001fff027819 */ /* 0x001fc60000011438 */
[----:B------:R-:W2:Y:S04]  /*2e8e0*/  LDL R56, [R1+0x70] ;  /* 0x0000700001387983 */ /* 0x000ea80000100800 */
[----:B------:R0:W-:Y:S04]  /*2e8f0*/  STL [R1+0x24], R0 ;  /* 0x0000240001007387 */ /* 0x0001e80000100800 */
[----:B------:R1:W-:Y:S01]  /*2e900*/  STL [R1+0x20], R2 ;  /* 0x0000200201007387 */ /* 0x0003e20000100800 */
[----:B0-----:R-:W-:Y:S02]  /*2e910*/  SHF.R.S32.HI R0, RZ, 0x1f, R32 ;  /* 0x0000001fff007819 */ /* 0x001fe40000011420 */
[----:B-1----:R-:W-:-:S02]  /*2e920*/  SHF.R.S32.HI R2, RZ, 0x1f, R35 ;  /* 0x0000001fff027819 */ /* 0x002fc40000011423 */
[----:B------:R-:W3:Y:S04]  /*2e930*/  LDL R35, [R1+0x6c] ;  /* 0x00006c0001237983 */ /* 0x000ee80000100800 */
[----:B------:R0:W-:Y:S04]  /*2e940*/  STL [R1+0x1c], R0 ;  /* 0x00001c0001007387 */ /* 0x0001e80000100800 */
[----:B------:R1:W-:Y:S01]  /*2e950*/  STL [R1+0x18], R2 ;  /* 0x0000180201007387 */ /* 0x0003e20000100800 */
[----:B0-----:R-:W-:Y:S02]  /*2e960*/  SHF.R.S32.HI R0, RZ, 0x1f, R30 ;  /* 0x0000001fff007819 */ /* 0x001fe4000001141e */
[----:B-1----:R-:W-:-:S02]  /*2e970*/  SHF.R.S32.HI R2, RZ, 0x1f, R36 ;  /* 0x0000001fff027819 */ /* 0x002fc40000011424 */
[----:B------:R-:W4:Y:S04]  /*2e980*/  LDL R36, [R1+0x68] ;  /* 0x0000680001247983 */ /* 0x000f280000100800 */
[----:B------:R0:W-:Y:S01]  /*2e990*/  STL [R1+0x14], R0 ;  /* 0x0000140001007387 */ /* 0x0001e20000100800 */
[----:B------:R-:W-:-:S03]  /*2e9a0*/  SHF.R.S32.HI R3, RZ, 0x1f, R57 ;  /* 0x0000001fff037819 */ /* 0x000fc60000011439 */
[----:B------:R1:W-:Y:S01]  /*2e9b0*/  STL [R1+0x10], R2 ;  /* 0x0000100201007387 */ /* 0x0003e20000100800 */
[----:B------:R-:W-:Y:S02]  /*2e9c0*/  SHF.R.S32.HI R61, RZ, 0x1f, R61 ;  /* 0x0000001fff3d7819 */ /* 0x000fe4000001143d */
[----:B0-----:R-:W-:Y:S02]  /*2e9d0*/  SHF.R.S32.HI R0, RZ, 0x1f, R11 ;  /* 0x0000001fff007819 */ /* 0x001fe4000001140b */
[----:B-1----:R-:W-:-:S03]  /*2e9e0*/  SHF.R.S32.HI R2, RZ, 0x1f, R58 ;  /* 0x0000001fff027819 */ /* 0x002fc6000001143a */
[----:B------:R0:W-:Y:S01]  /*2e9f0*/  STL [R1+0xc], R0 ;  /* 0x00000c0001007387 */ /* 0x0001e20000100800 */
[----:B------:R-:W-:-:S03]  /*2ea00*/  SHF.R.S32.HI R60, RZ, 0x1f, R60 ;  /* 0x0000001fff3c7819 */ /* 0x000fc6000001143c */
[----:B------:R-:W-:Y:S01]  /*2ea10*/  STL [R1+0x8], R3 ;  /* 0x0000080301007387 */ /* 0x000fe20000100800 */
[----:B0-----:R-:W-:-:S03]  /*2ea20*/  SHF.R.S32.HI R0, RZ, 0x1f, R59 ;  /* 0x0000001fff007819 */ /* 0x001fc6000001143b */
[----:B------:R-:W-:Y:S04]  /*2ea30*/  STL [R1+0x4], R2 ;  /* 0x0000040201007387 */ /* 0x000fe80000100800 */
[----:B------:R-:W-:Y:S04]  /*2ea40*/  STL [R1+0x4560], R61 ;  /* 0x0045603d01007387 */ /* 0x000fe80000100800 */
[----:B------:R-:W-:Y:S04]  /*2ea50*/  STL [R1], R0 ;  /* 0x0000000001007387 */ /* 0x000fe80000100800 */
[----:B------:R-:W5:Y:S04]  /*2ea60*/  LDL R33, [R1+0x5c] ;  /* 0x00005c0001217983 */ /* 0x000f680000100800 */
[----:B------:R-:W2:Y:S04]  /*2ea70*/  LDL R31, [R1+0x58] ;  /* 0x00005800011f7983 */ /* 0x000ea80000100800 */
[----:B------:R-:W2:Y:S04]  /*2ea80*/  LDL R11, [R1+0x2e0] ;  /* 0x0002e000010b7983 */ /* 0x000ea80000100800 */
[----:B------:R-:W2:Y:S04]  /*2ea90*/  LDL R23, [R1+0x38c] ;  /* 0x00038c0001177983 */ /* 0x000ea80000100800 */
[----:B------:R0:W-:Y:S04]  /*2eaa0*/  STL [R1+0x455c], R60 ;  /* 0x00455c3c01007387 */ /* 0x0001e80000100800 */
[----:B0-----:R-:W2:Y:S02]  /*2eab0*/  LDL.LU R60, [R1+0x7c] ;  /* 0x00007c00013c7983 */ /* 0x001ea40000300800 */
[----:B--2---:R-:W-:-:S02]  /*2eac0*/  SHF.R.S32.HI R59, RZ, 0x1f, R60 ;  /* 0x0000001fff3b7819 */ /* 0x004fc4000001143c */
[----:B------:R-:W-:Y:S04]  /*2ead0*/  STL [R1+0x4568], R60 ;  /* 0x0045683c01007387 */ /* 0x000fe80000100800 */
[----:B------:R0:W-:Y:S04]  /*2eae0*/  STL [R1+0x4558], R59 ;  /* 0x0045583b01007387 */ /* 0x0001e80000100800 */
[----:B0-----:R-:W2:Y:S02]  /*2eaf0*/  LDL.LU R59, [R1+0x78] ;  /* 0x00007800013b7983 */ /* 0x001ea40000300800 */
[----:B--2---:R-:W-:-:S02]  /*2eb00*/  SHF.R.S32.HI R58, RZ, 0x1f, R59 ;  /* 0x0000001fff3a7819 */ /* 0x004fc4000001143b */
[----:B------:R-:W-:Y:S04]  /*2eb10*/  STL [R1+0x4564], R59 ;  /* 0x0045643b01007387 */ /* 0x000fe80000100800 */
[----:B------:R0:W-:Y:S04]  /*2eb20*/  STL [R1+0x4554], R58 ;  /* 0x0045543a01007387 */ /* 0x0001e80000100800 */
[----:B0-----:R-:W2:Y:S01]  /*2eb30*/  LDL.LU R58, [R1+0x74] ;  /* 0x00007400013a7983 */ /* 0x001ea20000300800 */
[----:B------:R-:W-:Y:S02]  /*2eb40*/  SHF.R.S32.HI R56, RZ, 0x1f, R56 ;  /* 0x0000001fff387819 */ /* 0x000fe40000011438 */
[----:B---3--:R-:W-:-:S02]  /*2eb50*/  SHF.R.S32.HI R5, RZ, 0x1f, R35 ;  /* 0x0000001fff057819 */ /* 0x008fc40000011423 */
[----:B----4-:R-:W-:Y:S02]  /*2eb60*/  SHF.R.S32.HI R6, RZ, 0x1f, R36 ;  /* 0x0000001fff067819 */ /* 0x010fe40000011424 */
[----:B--2---:R-:W-:-:S05]  /*2eb70*/  SHF.R.S32.HI R57, RZ, 0x1f, R58 ;  /* 0x0000001fff397819 */ /* 0x004fca000001143a */
[----:B------:R-:W-:Y:S04]  /*2eb80*/  STL [R1+0x4570], R57 ;  /* 0x0045703901007387 */ /* 0x000fe80000100800 */
[----:B------:R-:W-:Y:S04]  /*2eb90*/  STL [R1+0x456c], R58 ;  /* 0x00456c3a01007387 */ /* 0x000fe80000100800 */
[----:B------:R-:W2:Y:S04]  /*2eba0*/  LDL R13, [R1+0x3b4] ;  /* 0x0003b400010d7983 */ /* 0x000ea80000100800 */
[----:B------:R-:W-:Y:S04]  /*2ebb0*/  STL [R1+0x4550], R56 ;  /* 0x0045503801007387 */ /* 0x000fe80000100800 */
[----:B------:R-:W3:Y:S04]  /*2ebc0*/  LDL R34, [R1+0x4cc] ;  /* 0x0004cc0001227983 */ /* 0x000ee80000100800 */
[----:B------:R-:W-:Y:S04]  /*2ebd0*/  STL [R1+0x4574], R5 ;  /* 0x0045740501007387 */ /* 0x000fe80000100800 */
[----:B------:R-:W4:Y:S04]  /*2ebe0*/  LDL R32, [R1+0x4ec] ;  /* 0x0004ec0001207983 */ /* 0x000f280000100800 */
        /* <DEDUP_REMOVED lines=8> */
[----:B0-----:R-:W2:Y:S01]  /*2ec70*/  LDL.LU R7, [R1+0x60] ;  /* 0x0000600001077983 */ /* 0x001ea20000300800 */
[----:B-----5:R-:W-:Y:S02]  /*2ec80*/  SHF.R.S32.HI R9, RZ, 0x1f, R33 ;  /* 0x0000001fff097819 */ /* 0x020fe40000011421 */
[----:B------:R-:W-:-:S02]  /*2ec90*/  SHF.R.S32.HI R10, RZ, 0x1f, R31 ;  /* 0x0000001fff0a7819 */ /* 0x000fc4000001141f */
[----:B------:R-:W-:Y:S02]  /*2eca0*/  SHF.R.S32.HI R11, RZ, 0x1f, R11 ;  /* 0x0000001fff0b7819 */ /* 0x000fe4000001140b */
[----:B------:R-:W-:Y:S02]  /*2ecb0*/  SHF.R.S32.HI R12, RZ, 0x1f, R23 ;  /* 0x0000001fff0c7819 */ /* 0x000fe40000011417 */
[----:B------:R-:W-:Y:S02]  /*2ecc0*/  SHF.R.S32.HI R13, RZ, 0x1f, R13 ;  /* 0x0000001fff0d7819 */ /* 0x000fe4000001140d */
[----:B---3--:R-:W-:Y:S02]  /*2ecd0*/  SHF.R.S32.HI R14, RZ, 0x1f, R34 ;  /* 0x0000001fff0e7819 */ /* 0x008fe40000011422 */
[----:B----4-:R-:W-:Y:S02]  /*2ece0*/  SHF.R.S32.HI R15, RZ, 0x1f, R32 ;  /* 0x0000001fff0f7819 */ /* 0x010fe40000011420 */
[----:B------:R-:W-:-:S02]  /*2ecf0*/  SHF.R.S32.HI R16, RZ, 0x1f, R30 ;  /* 0x0000001fff107819 */ /* 0x000fc4000001141e */
[----:B--2---:R-:W-:-:S05]  /*2ed00*/  SHF.R.S32.HI R8, RZ, 0x1f, R7 ;  /* 0x0000001fff087819 */ /* 0x004fca0000011407 */
[----:B------:R-:W-:Y:S04]  /*2ed10*/  STL [R1+0x4580], R8 ;  /* 0x0045800801007387 */ /* 0x000fe80000100800 */
[----:B------:R-:W-:Y:S04]  /*2ed20*/  STL [R1+0x457c], R7 ;  /* 0x00457c0701007387 */ /* 0x000fe80000100800 */
[----:B------:R-:W-:Y:S04]  /*2ed30*/  STL [R1+0x4584], R9 ;  /* 0x0045840901007387 */ /* 0x000fe80000100800 */
[----:B------:R-:W-:Y:S04]  /*2ed40*/  STL [R1+0x4588], R10 ;  /* 0x0045880a01007387 */ /* 0x000fe80000100800 */
[----:B------:R-:W2:Y:S04]  /*2ed50*/  LDL R19, [R1+0x574] ;  /* 0x0005740001137983 */ /* 0x000ea80000100800 */
[----:B------:R-:W3:Y:S04]  /*2ed60*/  LDL R20, [R1+0x588] ;  /* 0x0005880001147983 */ /* 0x000ee80000100800 */
[----:B------:R-:W4:Y:S04]  /*2ed70*/  LDL R21, [R1+0x5d0] ;  /* 0x0005d00001157983 */ /* 0x000f280000100800 */
[----:B------:R-:W-:Y:S04]  /*2ed80*/  STL [R1+0x458c], R11 ;  /* 0x00458c0b01007387 */ /* 0x000fe80000100800 */
[----:B------:R-:W5:Y:S04]  /*2ed90*/  LDL R22, [R1+0x5d4] ;  /* 0x0005d40001167983 */ /* 0x000f680000100800 */
[----:B------:R-:W2:Y:S04]  /*2eda0*/  LDL R23, [R1+0x5ec] ;  /* 0x0005ec0001177983 */ /* 0x000ea80000100800 */
[----:B------:R-:W-:Y:S04]  /*2edb0*/  STL [R1+0x4590], R12 ;  /* 0x0045900c01007387 */ /* 0x000fe80000100800 */
[----:B------:R-:W2:Y:S04]  /*2edc0*/  LDL R24, [R1+0x5f4] ;  /* 0x0005f40001187983 */ /* 0x000ea80000100800 */
[----:B------:R-:W-:Y:S04]  /*2edd0*/  STL [R1+0x4594], R13 ;  /* 0x0045940d01007387 */ /* 0x000fe80000100800 */
[----:B------:R-:W2:Y:S04]  /*2ede0*/  LDL R25, [R1+0x600] ;  /* 0x0006000001197983 */ /* 0x000ea80000100800 */
[----:B------:R-:W-:Y:S04]  /*2edf0*/  STL [R1+0x4598], R14 ;  /* 0x0045980e01007387 */ /* 0x000fe80000100800 */
[----:B------:R-:W2:Y:S04]  /*2ee00*/  LDL R26, [R1+0x604] ;  /* 0x00060400011a7983 */ /* 0x000ea80000100800 */
[----:B------:R-:W2:Y:S04]  /*2ee10*/  LDL R27, [R1+0x610] ;  /* 0x00061000011b7983 */ /* 0x000ea80000100800 */
[----:B------:R-:W2:Y:S04]  /*2ee20*/  LDL R28, [R1+0x614] ;  /* 0x00061400011c7983 */ /* 0x000ea80000100800 */
[----:B------:R-:W2:Y:S04]  /*2ee30*/  LDL R29, [R1+0x618] ;  /* 0x00061800011d7983 */ /* 0x000ea80000100800 */
[----:B------:R-:W-:Y:S04]  /*2ee40*/  STL [R1+0x459c], R15 ;  /* 0x00459c0f01007387 */ /* 0x000fe80000100800 */
[----:B------:R0:W-:Y:S04]  /*2ee50*/  STL [R1+0x45c0], R16 ;  /* 0x0045c01001007387 */ /* 0x0001e80000100800 */
[----:B------:R-:W2:Y:S04]  /*2ee60*/  LDL R59, [R1+0x6b0] ;  /* 0x0006b000013b7983 */ /* 0x000ea80000100800 */
[----:B------:R-:W3:Y:S04]  /*2ee70*/  LDL R52, [R1+0x648] ;  /* 0x0006480001347983 */ /* 0x000ee80000100800 */
[----:B------:R-:W4:Y:S04]  /*2ee80*/  LDL R54, [R1+0x650] ;  /* 0x0006500001367983 */ /* 0x000f280000100800 */
[----:B0-----:R-:W5:Y:S04]  /*2ee90*/  LDL R16, [R1+0x6b4] ;  /* 0x0006b40001107983 */ /* 0x001f680000100800 */
[----:B------:R-:W5:Y:S04]  /*2eea0*/  LDL R56, [R1+0x6b8] ;  /* 0x0006b80001387983 */ /* 0x000f680000100800 */
        /* <DEDUP_REMOVED lines=16> */
[----:B------:R-:W5:Y:S01]  /*2efb0*/  LDL R57, [R1+0x714] ;  /* 0x0007140001397983 */ /* 0x000f620000100800 */
[----:B------:R-:W-:-:S02]  /*2efc0*/  SHF.R.S32.HI R17, RZ, 0x1f, R35 ;  /* 0x0000001fff117819 */ /* 0x000fc40000011423 */
[----:B------:R-:W-:Y:S01]  /*2efd0*/  SHF.R.S32.HI R18, RZ, 0x1f, R36 ;  /* 0x0000001fff127819 */ /* 0x000fe20000011424 */
        /* <DEDUP_REMOVED lines=22> */
[----:B--2---:R-:W-:-:S02]  /*2f140*/  SHF.R.S32.HI R59, RZ, 0x1f, R59 ;  /* 0x0000001fff3b7819 */ /* 0x004fc4000001143b */
[----:B---3--:R-:W-:Y:S02]  /*2f150*/  SHF.R.S32.HI R37, RZ, 0x1f, R52 ;  /* 0x0000001fff257819 */ /* 0x008fe40000011434 */
[----:B------:R-:W2:Y:S01]  /*2f160*/  LDL R52, [R1+0x698] ;  /* 0x0006980001347983 */ /* 0x000ea20000100800 */
[----:B----4-:R-:W-:-:S03]  /*2f170*/  SHF.R.S32.HI R39, RZ, 0x1f, R54 ;  /* 0x0000001fff277819 */ /* 0x010fc60000011436 */
[----:B------:R-:W3:Y:S04]  /*2f180*/  LDL R54, [R1+0x6a4] ;  /* 0x0006a40001367983 */ /* 0x000ee80000100800 */
[----:B------:R0:W-:Y:S01]  /*2f190*/  STL [R1+0xe0], R59 ;  /* 0x0000e03b01007387 */ /* 0x0001e20000100800 */
[----:B-----5:R-:W-:Y:S02]  /*2f1a0*/  SHF.R.S32.HI R16, RZ, 0x1f, R16 ;  /* 0x0000001fff107819 */ /* 0x020fe40000011410 */
[----:B------:R-:W-:Y:S01]  /*2f1b0*/  SHF.R.S32.HI R56, RZ, 0x1f, R56 ;  /* 0x0000001fff387819 */ /* 0x000fe20000011438 */
[----:B0-----:R-:W4:Y:S01]  /*2f1c0*/  LDL R59, [R1+0x724] ;  /* 0x00072400013b7983 */ /* 0x001f220000100800 */
[----:B------:R-:W-:-:S03]  /*2f1d0*/  SHF.R.S32.HI R58, RZ, 0x1f, R58 ;  /* 0x0000001fff3a7819 */ /* 0x000fc6000001143a */
[----:B------:R0:W-:Y:S04]  /*2f1e0*/  STL [R1+0xe4], R16 ;  /* 0x0000e41001007387 */ /* 0x0001e80000100800 */
[----:B------:R1:W-:Y:S01]  /*2f1f0*/  STL [R1+0xe8], R56 ;  /* 0x0000e83801007387 */ /* 0x0003e20000100800 */
[----:B0-----:R-:W-:-:S03]  /*2f200*/  SHF.R.S32.HI R16, RZ, 0x1f, R60 ;  /* 0x0000001fff107819 */ /* 0x001fc6000001143c */
[----:B-1----:R-:W5:Y:S04]  /*2f210*/  LDL R56, [R1+0x72c] ;  /* 0x00072c0001387983 */ /* 0x002f680000100800 */
[----:B------:R0:W-:Y:S04]  /*2f220*/  STL [R1+0xec], R58 ;  /* 0x0000ec3a01007387 */ /* 0x0001e80000100800 */
[----:B0-----:R-:W2:Y:S04]  /*2f230*/  LDL R58, [R1+0x730] ;  /* 0x00073000013a7983 */ /* 0x001ea80000100800 */
[----:B------:R0:W-:Y:S04]  /*2f240*/  STL [R1+0xf0], R16 ;  /* 0x0000f01001007387 */ /* 0x0001e80000100800 */
[----:B------:R-:W3:Y:S01]  /*2f250*/  LDL R60, [R1+0x734] ;  /* 0x00073400013c7983 */ /* 0x000ee20000100800 */
[----:B------:R-:W-:-:S02]  /*2f260*/  SHF.R.S32.HI R15, RZ, 0x1f, R15 ;  /* 0x0000001fff0f7819 */ /* 0x000fc4000001140f */
[----:B0-----:R-:W-:Y:S02]  /*2f270*/  SHF.R.S32.HI R16, RZ, 0x1f, R61 ;  /* 0x0000001fff107819 */ /* 0x001fe4000001143d */
[----:B------:R-:W3:Y:S04]  /*2f280*/  LDL R61, [R1+0x73c] ;  /* 0x00073c00013d7983 */ /* 0x000ee80000100800 */
[----:B------:R0:W-:Y:S04]  /*2f290*/  STL [R1+0xf4], R15 ;  /* 0x0000f40f01007387 */ /* 0x0001e80000100800 */
[----:B------:R-:W-:Y:S01]  /*2f2a0*/  STL [R1+0xf8], R16 ;  /* 0x0000f81001007387 */ /* 0x000fe20000100800 */
[----:B0-----:R-:W-:-:S02]  /*2f2b0*/  SHF.R.S32.HI R15, RZ, 0x1f, R14 ;  /* 0x0000001fff0f7819 */ /* 0x001fc4000001140e */
[----:B------:R-:W-:Y:S02]  /*2f2c0*/  SHF.R.S32.HI R14, RZ, 0x1f, R13 ;  /* 0x0000001fff0e7819 */ /* 0x000fe4000001140d */
[----:B------:R-:W-:Y:S02]  /*2f2d0*/  SHF.R.S32.HI R13, RZ, 0x1f, R12 ;  /* 0x0000001fff0d7819 */ /* 0x000fe4000001140c */
[----:B------:R-:W-:Y:S01]  /*2f2e0*/  SHF.R.S32.HI R12, RZ, 0x1f, R11 ;  /* 0x0000001fff0c7819 */ /* 0x000fe2000001140b */
[----:B------:R-:W-:Y:S01]  /*2f2f0*/  STL [R1+0xfc], R15 ;  /* 0x0000fc0f01007387 */ /* 0x000fe20000100800 */
[----:B------:R-:W-:-:S03]  /*2f300*/  SHF.R.S32.HI R10, RZ, 0x1f, R10 ;  /* 0x0000001fff0a7819 */ /* 0x000fc6000001140a */
[----:B------:R-:W-:Y:S01]  /*2f310*/  STL [R1+0x100], R14 ;  /* 0x0001000e01007387 */ /* 0x000fe20000100800 */
[----:B------:R-:W-:-:S03]  /*2f320*/  SHF.R.S32.HI R11, RZ, 0x1f, R2 ;  /* 0x0000001fff0b7819 */ /* 0x000fc60000011402 */
[----:B------:R-:W-:Y:S04]  /*2f330*/  STL [R1+0x104], R13 ;  /* 0x0001040d01007387 */ /* 0x000fe80000100800 */
[----:B------:R-:W-:Y:S04]  /*2f340*/  STL [R1+0x108], R12 ;  /* 0x0001080c01007387 */ /* 0x000fe80000100800 */
[----:B------:R-:W3:Y:S04]  /*2f350*/  LDL R2, [R1+0x744] ;  /* 0x0007440001027983 */ /* 0x000ee80000100800 */
[----:B------:R0:W-:Y:S04]  /*2f360*/  STL [R1+0x10c], R10 ;  /* 0x00010c0a01007387 */ /* 0x0001e80000100800 */
[----:B------:R-:W-:Y:S01]  /*2f370*/  STL [R1+0x110], R11 ;  /* 0x0001100b01007387 */ /* 0x000fe20000100800 */
[----:B0-----:R-:W-:-:S03]  /*2f380*/  SHF.R.S32.HI R10, RZ, 0x1f, R0 ;  /* 0x0000001fff0a7819 */ /* 0x001fc60000011400 */
[----:B------:R-:W3:Y:S01]  /*2f390*/  LDL R0, [R1+0x748] ;  /* 0x0007480001007983 */ /* 0x000ee20000100800 */
[----:B------:R-:W-:-:S03]  /*2f3a0*/  SHF.R.S32.HI R9, RZ, 0x1f, R9 ;  /* 0x0000001fff097819 */ /* 0x000fc60000011409 */
[----:B------:R0:W-:Y:S02]  /*2f3b0*/  STL [R1+0x114], R10 ;  /* 0x0001140a01007387 */ /* 0x0001e40000100800 */
[----:B0-----:R-:W-:Y:S02]  /*2f3c0*/  SHF.R.S32.HI R10, RZ, 0x1f, R4 ;  /* 0x0000001fff0a7819 */ /* 0x001fe40000011404 */
[----:B------:R-:W3:Y:S04]  /*2f3d0*/  LDL R4, [R1+0x74c] ;  /* 0x00074c0001047983 */ /* 0x000ee80000100800 */
[----:B------:R0:W-:Y:S04]  /*2f3e0*/  STL [R1+0x118], R9 ;  /* 0x0001180901007387 */ /* 0x0001e80000100800 */
[----:B------:R-:W-:Y:S01]  /*2f3f0*/  STL [R1+0x11c], R10 ;  /* 0x00011c0a01007387 */ /* 0x000fe20000100800 */
[----:B0-----:R-:W-:-:S02]  /*2f400*/  SHF.R.S32.HI R9, RZ, 0x1f, R7 ;  /* 0x0000001fff097819 */ /* 0x001fc40000011407 */
[----:B------:R-:W-:-:S03]  /*2f410*/  SHF.R.S32.HI R7, RZ, 0x1f, R3 ;  /* 0x0000001fff077819 */ /* 0x000fc60000011403 */
[----:B------:R-:W-:Y:S04]  /*2f420*/  STL [R1+0x124], R9 ;  /* 0x0001240901007387 */ /* 0x000fe80000100800 */
[----:B------:R-:W3:Y:S01]  /*2f430*/  LDL R3, [R1+0x750] ;  /* 0x0007500001037983 */ /* 0x000ee20000100800 */
[----:B------:R-:W-:-:S05]  /*2f440*/  SHF.R.S32.HI R8, RZ, 0x1f, R8 ;  /* 0x0000001fff087819 */ /* 0x000fca0000011408 */
[----:B------:R0:W-:Y:S04]  /*2f450*/  STL [R1+0x130], R8 ;  /* 0x0001300801007387 */ /* 0x0001e80000100800 */
[----:B------:R1:W-:Y:S01]  /*2f460*/  STL [R1+0x138], R7 ;  /* 0x0001380701007387 */ /* 0x0003e20000100800 */
[----:B0-----:R-:W-:-:S03]  /*2f470*/  SHF.R.S32.HI R8, RZ, 0x1f, R57 ;  /* 0x0000001fff087819 */ /* 0x001fc60000011439 */
[----:B------:R-:W3:Y:S01]  /*2f480*/  LDL R57, [R1+0x758] ;  /* 0x0007580001397983 */ /* 0x000ee20000100800 */
[----:B-1----:R-:W-:Y:S02]  /*2f490*/  SHF.R.S32.HI R7, RZ, 0x1f, R6 ;  /* 0x0000001fff077819 */ /* 0x002fe40000011406 */
[----:B------:R-:W-:Y:S01]  /*2f4a0*/  SHF.R.S32.HI R6, RZ, 0x1f, R5 ;  /* 0x0000001fff067819 */ /* 0x000fe20000011405 */
[----:B------:R-:W-:Y:S04]  /*2f4b0*/  STL [R1+0x13c], R8 ;  /* 0x00013c0801007387 */ /* 0x000fe80000100800 */
[----:B------:R-:W-:Y:S04]  /*2f4c0*/  STL [R1+0x140], R7 ;  /* 0x0001400701007387 */ /* 0x000fe80000100800 */
[----:B------:R-:W3:Y:S04]  /*2f4d0*/  LDL R16, [R1+0x75c] ;  /* 0x00075c0001107983 */ /* 0x000ee80000100800 */
[----:B------:R0:W-:Y:S04]  /*2f4e0*/  STL [R1+0x144], R6 ;  /* 0x0001440601007387 */ /* 0x0001e80000100800 */
[----:B0-----:R-:W3:Y:S01]  /*2f4f0*/  LDL R6, [R1+0x760] ;  /* 0x0007600001067983 */ /* 0x001ee20000100800 */
[----:B----4-:R-:W-:-:S05]  /*2f500*/  SHF.R.S32.HI R5, RZ, 0x1f, R59 ;  /* 0x0000001fff057819 */ /* 0x010fca000001143b */
[----:B------:R0:W-:Y:S04]  /*2f510*/  STL [R1+0x148], R5 ;  /* 0x0001480501007387 */ /* 0x0001e80000100800 */
[----:B------:R-:W4:Y:S04]  /*2f520*/  LDL R59, [R1+0x740] ;  /* 0x00074000013b7983 */ /* 0x000f280000100800 */
[----:B0-----:R-:W4:Y:S01]  /*2f530*/  LDL R5, [R1+0x754] ;  /* 0x0007540001057983 */ /* 0x001f220000100800 */
[----:B-----5:R-:W-:-:S05]  /*2f540*/  SHF.R.S32.HI R9, RZ, 0x1f, R56 ;  /* 0x0000001fff097819 */ /* 0x020fca0000011438 */
[----:B------:R-:W-:Y:S04]  /*2f550*/  STL [R1+0x14c], R9 ;  /* 0x00014c0901007387 */ /* 0x000fe80000100800 */
[----:B------:R-:W5:Y:S01]  /*2f560*/  LDL R15, [R1+0x738] ;  /* 0x00073800010f7983 */ /* 0x000f620000100800 */
[----:B--2---:R-:W-:-:S05]  /*2f570*/  SHF.R.S32.HI R8, RZ, 0x1f, R58 ;  /* 0x0000001fff087819 */ /* 0x004fca000001143a */
[----:B------:R-:W-:Y:S01]  /*2f580*/  STL [R1+0x150], R8 ;  /* 0x0001500801007387 */ /* 0x000fe20000100800 */
[----:B---3--:R-:W-:-:S03]  /*2f590*/  SHF.R.S32.HI R7, RZ, 0x1f, R60 ;  /* 0x0000001fff077819 */ /* 0x008fc6000001143c */
[----:B------:R-:W2:Y:S04]  /*2f5a0*/  LDL R60, [R1+0x728] ;  /* 0x00072800013c7983 */ /* 0x000ea80000100800 */
[----:B------:R0:W-:Y:S04]  /*2f5b0*/  STL [R1+0x154], R7 ;  /* 0x0001540701007387 */ /* 0x0001e80000100800 */
[----:B------:R-:W3:Y:S04]  /*2f5c0*/  LDL R14, [R1+0x71c] ;  /* 0x00071c00010e7983 */ /* 0x000ee80000100800 */
[----:B------:R-:W3:Y:S01]  /*2f5d0*/  LDL R13, [R1+0x708] ;  /* 0x00070800010d7983 */ /* 0x000ee20000100800 */
[----:B0-----:R-:W-:-:S05]  /*2f5e0*/  SHF.R.S32.HI R7, RZ, 0x1f, R61 ;  /* 0x0000001fff077819 */ /* 0x001fca000001143d */
[----:B------:R0:W-:Y:S04]  /*2f5f0*/  STL [R1+0x158], R7 ;  /* 0x0001580701007387 */ /* 0x0001e80000100800 */
[----:B------:R-:W3:Y:S04]  /*2f600*/  LDL R12, [R1+0x6f8] ;  /* 0x0006f800010c7983 */ /* 0x000ee80000100800 */
[----:B------:R-:W3:Y:S04]  /*2f610*/  LDL R11, [R1+0x6ec] ;  /* 0x0006ec00010b7983 */ /* 0x000ee80000100800 */
[----:B------:R-:W3:Y:S04]  /*2f620*/  LDL R10, [R1+0x6d8] ;  /* 0x0006d800010a7983 */ /* 0x000ee80000100800 */
[----:B------:R-:W3:Y:S01]  /*2f630*/  LDL R61, [R1+0x6c4] ;  /* 0x0006c400013d7983 */ /* 0x000ee20000100800 */
[----:B------:R-:W-:-:S03]  /*2f640*/  SHF.R.S32.HI R8, RZ, 0x1f, R2 ;  /* 0x0000001fff087819 */ /* 0x000fc60000011402 */
[----:B------:R-:W3:Y:S04]  /*2f650*/  LDL R2, [R1+0x6bc] ;  /* 0x0006bc0001027983 */ /* 0x000ee80000100800 */
[----:B------:R1:W-:Y:S04]  /*2f660*/  STL [R1+0x15c], R8 ;  /* 0x00015c0801007387 */ /* 0x0003e80000100800 */
[----:B------:R-:W3:Y:S01]  /*2f670*/  LDL R9, [R1+0x6ac] ;  /* 0x0006ac0001097983 */ /* 0x000ee20000100800 */
[----:B0-----:R-:W-:-:S03]  /*2f680*/  SHF.R.S32.HI R7, RZ, 0x1f, R0 ;  /* 0x0000001fff077819 */ /* 0x001fc60000011400 */
[----:B------:R-:W3:Y:S04]  /*2f690*/  LDL R0, [R1+0x69c] ;  /* 0x00069c0001007983 */ /* 0x000ee80000100800 */
[----:B------:R0:W-:Y:S04]  /*2f6a0*/  STL [R1+0x160], R7 ;  /* 0x0001600701007387 */ /* 0x0001e80000100800 */
[----:B-1----:R-:W3:Y:S01]  /*2f6b0*/  LDL R8, [R1+0x67c] ;  /* 0x00067c0001087983 */ /* 0x002ee20000100800 */
[----:B------:R-:W-:-:S03]  /*2f6c0*/  SHF.R.S32.HI R4, RZ, 0x1f, R4 ;  /* 0x0000001fff047819 */ /* 0x000fc60000011404 */
[----:B0-----:R-:W3:Y:S04]  /*2f6d0*/  LDL R7, [R1+0x688] ;  /* 0x0006880001077983 */ /* 0x001ee80000100800 */
[----:B------:R0:W-:Y:S04]  /*2f6e0*/  STL [R1+0x164], R4 ;  /* 0x0001640401007387 */ /* 0x0001e80000100800 */
[----:B0-----:R-:W3:Y:S01]  /*2f6f0*/  LDL R4, [R1+0x670] ;  /* 0x0006700001047983 */ /* 0x001ee20000100800 */
[----:B------:R-:W-:-:S03]  /*2f700*/  SHF.R.S32.HI R56, RZ, 0x1f, R3 ;  /* 0x0000001fff387819 */ /* 0x000fc60000011403 */
[----:B------:R-:W3:Y:S04]  /*2f710*/  LDL R3, [R1+0x660] ;  /* 0x0006600001037983 */ /* 0x000ee80000100800 */
[----:B------:R0:W-:Y:S04]  /*2f720*/  STL [R1+0x168], R56 ;  /* 0x0001683801007387 */ /* 0x0001e80000100800 */
[----:B------:R-:W3:Y:S04]  /*2f730*/  LDL R58, [R1+0x640] ;  /* 0x00064000013a7983 */ /* 0x000ee80000100800 */
[----:B0-----:R-:W3:Y:S01]  /*2f740*/  LDL R56, [R1+0x654] ;  /* 0x0006540001387983 */ /* 0x001ee20000100800 */
[----:B------:R-:W-:-:S05]  /*2f750*/  SHF.R.S32.HI R57, RZ, 0x1f, R57 ;  /* 0x0000001fff397819 */ /* 0x000fca0000011439 */
[----:B------:R0:W-:Y:S04]  /*2f760*/  STL [R1+0x16c], R57 ;  /* 0x00016c3901007387 */ /* 0x0001e80000100800 */
[----:B0-----:R-:W3:Y:S01]  /*2f770*/  LDL R57, [R1+0x634] ;  /* 0x0006340001397983 */ /* 0x001ee20000100800 */
[----:B------:R-:W-:-:S05]  /*2f780*/  SHF.R.S32.HI R16, RZ, 0x1f, R16 ;  /* 0x0000001fff107819 */ /* 0x000fca0000011410 */
[----:B------:R-:W-:Y:S01]  /*2f790*/  STL [R1+0x170], R16 ;  /* 0x0001701001007387 */ /* 0x000fe20000100800 */
[----:B------:R-:W-:-:S05]  /*2f7a0*/  SHF.R.S32.HI R6, RZ, 0x1f, R6 ;  /* 0x0000001fff067819 */ /* 0x000fca0000011406 */
[----:B------:R0:W-:Y:S04]  /*2f7b0*/  STL [R1+0x174], R6 ;  /* 0x0001740601007387 */ /* 0x0001e80000100800 */
[----:B0-----:R-:W3:Y:S01]  /*2f7c0*/  LDL R6, [R1+0x62c] ;  /* 0x00062c0001067983 */ /* 0x001ee20000100800 */
[----:B----4-:R-:W-:Y:S02]  /*2f7d0*/  SHF.R.S32.HI R16, RZ, 0x1f, R59 ;  /* 0x0000001fff107819 */ /* 0x010fe4000001143b */
[----:B------:R-:W-:-:S05]  /*2f7e0*/  SHF.R.S32.HI R5, RZ, 0x1f, R5 ;  /* 0x0000001fff057819 */ /* 0x000fca0000011405 */
[----:B------:R0:W-:Y:S04]  /*2f7f0*/  STL [R1+0x178], R5 ;  /* 0x0001780501007387 */ /* 0x0001e80000100800 */
[----:B0-----:R-:W4:Y:S04]  /*2f800*/  LDL R5, [R1+0x61c] ;  /* 0x00061c0001057983 */ /* 0x001f280000100800 */
[----:B------:R2:W-:Y:S04]  /*2f810*/  STL [R1+0x17c], R16 ;  /* 0x00017c1001007387 */ /* 0x0005e80000100800 */
[----:B------:R-:W4:Y:S01]  /*2f820*/  LDL R59, [R1+0x60c] ;  /* 0x00060c00013b7983 */ /* 0x000f220000100800 */
[----:B-----5:R-:W-:-:S02]  /*2f830*/  SHF.R.S32.HI R15, RZ, 0x1f, R15 ;  /* 0x0000001fff0f7819 */ /* 0x020fc4000001140f */
[----:B--2---:R-:W-:Y:S02]  /*2f840*/  SHF.R.S32.HI R16, RZ, 0x1f, R60 ;  /* 0x0000001fff107819 */ /* 0x004fe4000001143c */
[----:B------:R-:W2:Y:S04]  /*2f850*/  LDL R60, [R1+0x608] ;  /* 0x00060800013c7983 */ /* 0x000ea80000100800 */
[----:B------:R3:W-:Y:S04]  /*2f860*/  STL [R1+0x180], R15 ;  /* 0x0001800f01007387 */ /* 0x0007e80000100800 */
[----:B------:R-:W-:Y:S01]  /*2f870*/  STL [R1+0x184], R16 ;  /* 0x0001841001007387 */ /* 0x000fe20000100800 */
[----:B---3--:R-:W-:-:S02]  /*2f880*/  SHF.R.S32.HI R15, RZ, 0x1f, R14 ;  /* 0x0000001fff0f7819 */ /* 0x008fc4000001140e */
[----:B------:R-:W-:Y:S02]  /*2f890*/  SHF.R.S32.HI R14, RZ, 0x1f, R13 ;  /* 0x0000001fff0e7819 */ /* 0x000fe4000001140d */
[----:B------:R-:W-:Y:S01]  /*2f8a0*/  SHF.R.S32.HI R13, RZ, 0x1f, R12 ;  /* 0x0000001fff0d7819 */ /* 0x000fe2000001140c */
[----:B------:R-:W-:Y:S01]  /*2f8b0*/  STL [R1+0x188], R15 ;  /* 0x0001880f01007387 */ /* 0x000fe20000100800 */
[----:B------:R-:W-:-:S03]  /*2f8c0*/  SHF.R.S32.HI R12, RZ, 0x1f, R11 ;  /* 0x0000001fff0c7819 */ /* 0x000fc6000001140b */
[----:B------:R-:W-:Y:S01]  /*2f8d0*/  STL [R1+0x18c], R14 ;  /* 0x00018c0e01007387 */ /* 0x000fe20000100800 */
[----:B------:R-:W-:-:S03]  /*2f8e0*/  SHF.R.S32.HI R10, RZ, 0x1f, R10 ;  /* 0x0000001fff0a7819 */ /* 0x000fc6000001140a */
[----:B------:R-:W-:Y:S01]  /*2f8f0*/  STL [R1+0x190], R13 ;  /* 0x0001900d01007387 */ /* 0x000fe20000100800 */
[----:B------:R-:W-:-:S03]  /*2f900*/  SHF.R.S32.HI R11, RZ, 0x1f, R61 ;  /* 0x0000001fff0b7819 */ /* 0x000fc6000001143d */
[----:B------:R-:W-:Y:S04]  /*2f910*/  STL [R1+0x194], R12 ;  /* 0x0001940c01007387 */ /* 0x000fe80000100800 */
[----:B------:R-:W3:Y:S04]  /*2f920*/  LDL R61, [R1+0x5fc] ;  /* 0x0005fc00013d7983 */ /* 0x000ee80000100800 */
[----:B------:R0:W-:Y:S04]  /*2f930*/  STL [R1+0x198], R10 ;  /* 0x0001980a01007387 */ /* 0x0001e80000100800 */
[----:B------:R-:W-:Y:S01]  /*2f940*/  STL [R1+0x19c], R11 ;  /* 0x00019c0b01007387 */ /* 0x000fe20000100800 */
[----:B0-----:R-:W-:-:S03]  /*2f950*/  SHF.R.S32.HI R10, RZ, 0x1f, R2 ;  /* 0x0000001fff0a7819 */ /* 0x001fc60000011402 */
[----:B------:R-:W5:Y:S01]  /*2f960*/  LDL R2, [R1+0x5f8] ;  /* 0x0005f80001027983 */ /* 0x000f620000100800 */
[----:B------:R-:W-:-:S03]  /*2f970*/  SHF.R.S32.HI R9, RZ, 0x1f, R9 ;  /* 0x0000001fff097819 */ /* 0x000fc60000011409 */
[----:B------:R0:W-:Y:S02]  /*2f980*/  STL [R1+0x1a0], R10 ;  /* 0x0001a00a01007387 */ /* 0x0001e40000100800 */
[----:B0-----:R-:W-:Y:S02]  /*2f990*/  SHF.R.S32.HI R10, RZ, 0x1f, R0 ;  /* 0x0000001fff0a7819 */ /* 0x001fe40000011400 */
[----:B------:R-:W5:Y:S04]  /*2f9a0*/  LDL R0, [R1+0x5f0] ;  /* 0x0005f00001007983 */ /* 0x000f680000100800 */
[----:B------:R0:W-:Y:S04]  /*2f9b0*/  STL [R1+0x1a4], R9 ;  /* 0x0001a40901007387 */ /* 0x0001e80000100800 */
[----:B------:R-:W-:Y:S01]  /*2f9c0*/  STL [R1+0x1a8], R10 ;  /* 0x0001a80a01007387 */ /* 0x000fe20000100800 */
[----:B0-----:R-:W-:-:S02]  /*2f9d0*/  SHF.R.S32.HI R9, RZ, 0x1f, R7 ;  /* 0x0000001fff097819 */ /* 0x001fc40000011407 */
[----:B------:R-:W-:Y:S02]  /*2f9e0*/  SHF.R.S32.HI R7, RZ, 0x1f, R8 ;  /* 0x0000001fff077819 */ /* 0x000fe40000011408 */
[----:B------:R-:W-:Y:S01]  /*2f9f0*/  SHF.R.S32.HI R8, RZ, 0x1f, R4 ;  /* 0x0000001fff087819 */ /* 0x000fe20000011404 */
[----:B------:R-:W-:Y:S04]  /*2fa00*/  STL [R1+0x1ac], R9 ;  /* 0x0001ac0901007387 */ /* 0x000fe80000100800 */
[----:B------:R-:W5:Y:S04]  /*2fa10*/  LDL R4, [R1+0x5e8] ;  /* 0x0005e80001047983 */ /* 0x000f680000100800 */
[----:B------:R0:W-:Y:S04]  /*2fa20*/  STL [R1+0x1b0], R7 ;  /* 0x0001b00701007387 */ /* 0x0001e80000100800 */
[----:B------:R1:W-:Y:S01]  /*2fa30*/  STL [R1+0x1b4], R8 ;  /* 0x0001b40801007387 */ /* 0x0003e20000100800 */
[----:B0-----:R-:W-:-:S03]  /*2fa40*/  SHF.R.S32.HI R7, RZ, 0x1f, R3 ;  /* 0x0000001fff077819 */ /* 0x001fc60000011403 */
[----:B------:R-:W5:Y:S01]  /*2fa50*/  LDL R3, [R1+0x5e4] ;  /* 0x0005e40001037983 */ /* 0x000f620000100800 */
[----:B------:R-:W-:-:S03]  /*2fa60*/  SHF.R.S32.HI R9, RZ, 0x1f, R56 ;  /* 0x0000001fff097819 */ /* 0x000fc60000011438 */
[----:B------:R0:W-:Y:S01]  /*2fa70*/  STL [R1+0x1b8], R7 ;  /* 0x0001b80701007387 */ /* 0x0001e20000100800 */
[----:B-1----:R-:W-:-:S03]  /*2fa80*/  SHF.R.S32.HI R8, RZ, 0x1f, R58 ;  /* 0x0000001fff087819 */ /* 0x002fc6000001143a */
[----:B------:R-:W-:Y:S04]  /*2fa90*/  STL [R1+0x1bc], R9 ;  /* 0x0001bc0901007387 */ /* 0x000fe80000100800 */
[----:B------:R-:W5:Y:S04]  /*2faa0*/  LDL R16, [R1+0x5e0] ;  /* 0x0005e00001107983 */ /* 0x000f680000100800 */
[----:B------:R-:W-:Y:S01]  /*2fab0*/  STL [R1+0x1c0], R8 ;  /* 0x0001c00801007387 */ /* 0x000fe20000100800 */
[----:B0-----:R-:W-:-:S03]  /*2fac0*/  SHF.R.S32.HI R7, RZ, 0x1f, R57 ;  /* 0x0000001fff077819 */ /* 0x001fc60000011439 */
[----:B------:R-:W5:Y:S04]  /*2fad0*/  LDL R56, [R1+0x5dc] ;  /* 0x0005dc0001387983 */ /* 0x000f680000100800 */
[----:B------:R0:W-:Y:S04]  /*2fae0*/  STL [R1+0x1c4], R7 ;  /* 0x0001c40701007387 */ /* 0x0001e80000100800 */
[----:B------:R-:W5:Y:S04]  /*2faf0*/  LDL R58, [R1+0x5d8] ;  /* 0x0005d800013a7983 */ /* 0x000f680000100800 */
[----:B------:R-:W5:Y:S01]  /*2fb00*/  LDL R57, [R1+0x5cc] ;  /* 0x0005cc0001397983 */ /* 0x000f620000100800 */
[----:B0-----:R-:W-:-:S05]  /*2fb10*/  SHF.R.S32.HI R7, RZ, 0x1f, R6 ;  /* 0x0000001fff077819 */ /* 0x001fca0000011406 */
[----:B------:R-:W-:Y:S04]  /*2fb20*/  STL [R1+0x1c8], R7 ;  /* 0x0001c80701007387 */ /* 0x000fe80000100800 */
[----:B------:R-:W5:Y:S01]  /*2fb30*/  LDL R15, [R1+0x5c8] ;  /* 0x0005c800010f7983 */ /* 0x000f620000100800 */
[----:B----4-:R-:W-:-:S05]  /*2fb40*/  SHF.R.S32.HI R6, RZ, 0x1f, R5 ;  /* 0x0000001fff067819 */ /* 0x010fca0000011405 */
[----:B------:R-:W-:Y:S01]  /*2fb50*/  STL [R1+0x1cc], R6 ;  /* 0x0001cc0601007387 */ /* 0x000fe20000100800 */
[----:B------:R-:W-:-:S03]  /*2fb60*/  SHF.R.S32.HI R5, RZ, 0x1f, R59 ;  /* 0x0000001fff057819 */ /* 0x000fc6000001143b */
[----:B------:R-:W4:Y:S04]  /*2fb70*/  LDL R59, [R1+0x5c4] ;  /* 0x0005c400013b7983 */ /* 0x000f280000100800 */
[----:B------:R2:W-:Y:S04]  /*2fb80*/  STL [R1+0x1d0], R5 ;  /* 0x0001d00501007387 */ /* 0x0005e80000100800 */
[----:B------:R-:W4:Y:S04]  /*2fb90*/  LDL R14, [R1+0x5c0] ;  /* 0x0005c000010e7983 */ /* 0x000f280000100800 */
[----:B------:R-:W4:Y:S01]  /*2fba0*/  LDL R13, [R1+0x5bc] ;  /* 0x0005bc00010d7983 */ /* 0x000f220000100800 */
[----:B--2---:R-:W-:-:S05]  /*2fbb0*/  SHF.R.S32.HI R5, RZ, 0x1f, R60 ;  /* 0x0000001fff057819 */ /* 0x004fca000001143c */
[----:B------:R5:W-:Y:S04]  /*2fbc0*/  STL [R1+0x1d4], R5 ;  /* 0x0001d40501007387 */ /* 0x000be80000100800 */
[----:B------:R-:W2:Y:S04]  /*2fbd0*/  LDL R12, [R1+0x5b8] ;  /* 0x0005b800010c7983 */ /* 0x000ea80000100800 */
[----:B------:R-:W2:Y:S04]  /*2fbe0*/  LDL R11, [R1+0x5b4] ;  /* 0x0005b400010b7983 */ /* 0x000ea80000100800 */
[----:B------:R-:W2:Y:S04]  /*2fbf0*/  LDL R10, [R1+0x5b0] ;  /* 0x0005b000010a7983 */ /* 0x000ea80000100800 */
[----:B------:R-:W2:Y:S01]  /*2fc00*/  LDL R60, [R1+0x5ac] ;  /* 0x0005ac00013c7983 */ /* 0x000ea20000100800 */
[----:B---3--:R-:W-:-:S03]  /*2fc10*/  SHF.R.S32.HI R6, RZ, 0x1f, R61 ;  /* 0x0000001fff067819 */ /* 0x008fc6000001143d */
[----:B------:R-:W3:Y:S04]  /*2fc20*/  LDL R61, [R1+0x5a8] ;  /* 0x0005a800013d7983 */ /* 0x000ee80000100800 */
[----:B------:R-:W-:Y:S04]  /*2fc30*/  STL [R1+0x1d8], R6 ;  /* 0x0001d80601007387 */ /* 0x000fe80000100800 */
[----:B------:R-:W3:Y:S01]  /*2fc40*/  LDL R9, [R1+0x5a4] ;  /* 0x0005a40001097983 */ /* 0x000ee20000100800 */
[----:B-----5:R-:W-:-:S03]  /*2fc50*/  SHF.R.S32.HI R5, RZ, 0x1f, R2 ;  /* 0x0000001fff057819 */ /* 0x020fc60000011402 */
[----:B------:R-:W5:Y:S04]  /*2fc60*/  LDL R2, [R1+0x5a0] ;  /* 0x0005a00001027983 */ /* 0x000f680000100800 */
[----:B------:R-:W-:Y:S04]  /*2fc70*/  STL [R1+0x1dc], R5 ;  /* 0x0001dc0501007387 */ /* 0x000fe80000100800 */
[----:B------:R-:W5:Y:S04]  /*2fc80*/  LDL R7, [R1+0x59c] ;  /* 0x00059c0001077983 */ /* 0x000f680000100800 */
[----:B------:R-:W5:Y:S01]  /*2fc90*/  LDL R8, [R1+0x598] ;  /* 0x0005980001087983 */ /* 0x000f620000100800 */
[----:B------:R-:W-:-:S05]  /*2fca0*/  SHF.R.S32.HI R0, RZ, 0x1f, R0 ;  /* 0x0000001fff007819 */ /* 0x000fca0000011400 */
[----:B------:R0:W-:Y:S04]  /*2fcb0*/  STL [R1+0x1e0], R0 ;  /* 0x0001e00001007387 */ /* 0x0001e80000100800 */
[----:B0-----:R-:W5:Y:S01]  /*2fcc0*/  LDL R0, [R1+0x594] ;  /* 0x0005940001007983 */ /* 0x001f620000100800 */
[----:B------:R-:W-:-:S03]  /*2fcd0*/  SHF.R.S32.HI R5, RZ, 0x1f, R4 ;  /* 0x0000001fff057819 */ /* 0x000fc60000011404 */
[----:B------:R-:W5:Y:S04]  /*2fce0*/  LDL R4, [R1+0x590] ;  /* 0x0005900001047983 */ /* 0x000f680000100800 */
[----:B------:R0:W-:Y:S04]  /*2fcf0*/  STL [R1+0x1e4], R5 ;  /* 0x0001e40501007387 */ /* 0x0001e80000100800 */
[----:B------:R-:W5:Y:S01]  /*2fd00*/  LDL R6, [R1+0x58c] ;  /* 0x00058c0001067983 */ /* 0x000f620000100800 */
[----:B------:R-:W-:-:S03]  /*2fd10*/  SHF.R.S32.HI R3, RZ, 0x1f, R3 ;  /* 0x0000001fff037819 */ /* 0x000fc60000011403 */
[----:B0-----:R-:W5:Y:S04]  /*2fd20*/  LDL R5, [R1+0x584] ;  /* 0x0005840001057983 */ /* 0x001f680000100800 */
[----:B------:R0:W-:Y:S04]  /*2fd30*/  STL [R1+0x1e8], R3 ;  /* 0x0001e80301007387 */ /* 0x0001e80000100800 */
[----:B0-----:R-:W5:Y:S01]  /*2fd40*/  LDL R3, [R1+0x580] ;  /* 0x0005800001037983 */ /* 0x001f620000100800 */
[----:B------:R-:W-:Y:S02]  /*2fd50*/  SHF.R.S32.HI R16, RZ, 0x1f, R16 ;  /* 0x0000001fff107819 */ /* 0x000fe40000011410 */
[----:B------:R-:W-:-:S03]  /*2fd60*/  SHF.R.S32.HI R56, RZ, 0x1f, R56 ;  /* 0x0000001fff387819 */ /* 0x000fc60000011438 */
[----:B------:R0:W-:Y:S04]  /*2fd70*/  STL [R1+0x1ec], R16 ;  /* 0x0001ec1001007387 */ /* 0x0001e80000100800 */
[----:B------:R1:W-:Y:S01]  /*2fd80*/  STL [R1+0x1f0], R56 ;  /* 0x0001f03801007387 */ /* 0x0003e20000100800 */
[----:B------:R-:W-:Y:S02]  /*2fd90*/  SHF.R.S32.HI R58, RZ, 0x1f, R58 ;  /* 0x0000001fff3a7819 */ /* 0x000fe4000001143a */
[----:B0-----:R-:W-:Y:S01]  /*2fda0*/  SHF.R.S32.HI R16, RZ, 0x1f, R57 ;  /* 0x0000001fff107819 */ /* 0x001fe20000011439 */
[----:B-1----:R-:W5:Y:S04]  /*2fdb0*/  LDL R56, [R1+0x57c] ;  /* 0x00057c0001387983 */ /* 0x002f680000100800 */
[----:B------:R0:W-:Y:S04]  /*2fdc0*/  STL [R1+0x1f4], R58 ;  /* 0x0001f43a01007387 */ /* 0x0001e80000100800 */
[----:B0-----:R-:W5:Y:S04]  /*2fdd0*/  LDL R58, [R1+0x578] ;  /* 0x00057800013a7983 */ /* 0x001f680000100800 */
[----:B------:R4:W-:Y:S04]  /*2fde0*/  STL [R1+0x1f8], R16 ;  /* 0x0001f81001007387 */ /* 0x0009e80000100800 */
[----:B------:R-:W5:Y:S01]  /*2fdf0*/  LDL R57, [R1+0x570] ;  /* 0x0005700001397983 */ /* 0x000f620000100800 */
[----:B------:R-:W-:-:S02]  /*2fe00*/  SHF.R.S32.HI R15, RZ, 0x1f, R15 ;  /* 0x0000001fff0f7819 */ /* 0x000fc4000001140f */
[----:B----4-:R-:W-:Y:S02]  /*2fe10*/  SHF.R.S32.HI R16, RZ, 0x1f, R59 ;  /* 0x0000001fff107819 */ /* 0x010fe4000001143b */
[----:B------:R-:W4:Y:S04]  /*2fe20*/  LDL R59, [R1+0x56c] ;  /* 0x00056c00013b7983 */ /* 0x000f280000100800 */
[----:B------:R0:W-:Y:S04]  /*2fe30*/  STL [R1+0x1fc], R15 ;  /* 0x0001fc0f01007387 */ /* 0x0001e80000100800 */
[----:B------:R-:W-:Y:S01]  /*2fe40*/  STL [R1+0x200], R16 ;  /* 0x0002001001007387 */ /* 0x000fe20000100800 */
[----:B0-----:R-:W-:-:S02]  /*2fe50*/  SHF.R.S32.HI R15, RZ, 0x1f, R14 ;  /* 0x0000001fff0f7819 */ /* 0x001fc4000001140e */
[----:B------:R-:W-:Y:S02]  /*2fe60*/  SHF.R.S32.HI R14, RZ, 0x1f, R13 ;  /* 0x0000001fff0e7819 */ /* 0x000fe4000001140d */
[----:B--2---:R-:W-:Y:S01]  /*2fe70*/  SHF.R.S32.HI R13, RZ, 0x1f, R12 ;  /* 0x0000001fff0d7819 */ /* 0x004fe2000001140c */
[----:B------:R-:W-:Y:S01]  /*2fe80*/  STL [R1+0x204], R15 ;  /* 0x0002040f01007387 */ /* 0x000fe20000100800 */
[----:B------:R-:W-:-:S03]  /*2fe90*/  SHF.R.S32.HI R12, RZ, 0x1f, R11 ;  /* 0x0000001fff0c7819 */ /* 0x000fc6000001140b */
[----:B------:R-:W-:Y:S01]  /*2fea0*/  STL [R1+0x208], R14 ;  /* 0x0002080e01007387 */ /* 0x000fe20000100800 */
[----:B------:R-:W-:-:S03]  /*2feb0*/  SHF.R.S32.HI R10, RZ, 0x1f, R10 ;  /* 0x0000001fff0a7819 */ /* 0x000fc6000001140a */
[----:B------:R-:W-:Y:S01]  /*2fec0*/  STL [R1+0x20c], R13 ;  /* 0x00020c0d01007387 */ /* 0x000fe20000100800 */
[----:B------:R-:W-:-:S03]  /*2fed0*/  SHF.R.S32.HI R11, RZ, 0x1f, R60 ;  /* 0x0000001fff0b7819 */ /* 0x000fc6000001143c */
[----:B------:R-:W-:Y:S04]  /*2fee0*/  STL [R1+0x210], R12 ;  /* 0x0002100c01007387 */ /* 0x000fe80000100800 */
[----:B------:R-:W2:Y:S04]  /*2fef0*/  LDL R60, [R1+0x568] ;  /* 0x00056800013c7983 */ /* 0x000ea80000100800 */
[----:B------:R3:W-:Y:S04]  /*2ff00*/  STL [R1+0x214], R10 ;  /* 0x0002140a01007387 */ /* 0x0007e80000100800 */
[----:B------:R-:W-:Y:S01]  /*2ff10*/  STL [R1+0x218], R11 ;  /* 0x0002180b01007387 */ /* 0x000fe20000100800 */
[----:B---3--:R-:W-:-:S03]  /*2ff20*/  SHF.R.S32.HI R10, RZ, 0x1f, R61 ;  /* 0x0000001fff0a7819 */ /* 0x008fc6000001143d */
[----:B------:R-:W3:Y:S01]  /*2ff30*/  LDL R61, [R1+0x564] ;  /* 0x00056400013d7983 */ /* 0x000ee20000100800 */
[----:B------:R-:W-:-:S03]  /*2ff40*/  SHF.R.S32.HI R9, RZ, 0x1f, R9 ;  /* 0x0000001fff097819 */ /* 0x000fc60000011409 */
[----:B------:R5:W-:Y:S02]  /*2ff50*/  STL [R1+0x21c], R10 ;  /* 0x00021c0a01007387 */ /* 0x000be40000100800 */
[----:B-----5:R-:W-:Y:S02]  /*2ff60*/  SHF.R.S32.HI R10, RZ, 0x1f, R2 ;  /* 0x0000001fff0a7819 */ /* 0x020fe40000011402 */
        /* <DEDUP_REMOVED lines=9> */
[----:B------:R-:W-:Y:S01]  /*30000*/  STL [R1+0x230], R8 ;  /* 0x0002300801007387 */ /* 0x000fe20000100800 */
[----:B0-----:R-:W-:-:S03]  /*30010*/  SHF.R.S32.HI R7, RZ, 0x1f, R4 ;  /* 0x0000001fff077819 */ /* 0x001fc60000011404 */
[----:B------:R-:W5:Y:S01]  /*30020*/  LDL R4, [R1+0x554] ;  /* 0x0005540001047983 */ /* 0x000f620000100800 */
[----:B------:R-:W-:Y:S02]  /*30030*/  SHF.R.S32.HI R6, RZ, 0x1f, R6 ;  /* 0x0000001fff067819 */ /* 0x000fe40000011406 */
[----:B------:R-:W-:Y:S01]  /*30040*/  SHF.R.S32.HI R5, RZ, 0x1f, R5 ;  /* 0x0000001fff057819 */ /* 0x000fe20000011405 */
[----:B------:R-:W-:Y:S04]  /*30050*/  STL [R1+0x234], R7 ;  /* 0x0002340701007387 */ /* 0x000fe80000100800 */
[----:B------:R0:W-:Y:S04]  /*30060*/  STL [R1+0x238], R6 ;  /* 0x0002380601007387 */ /* 0x0001e80000100800 */
[----:B------:R-:W5:Y:S01]  /*30070*/  LDL R16, [R1+0x550] ;  /* 0x0005500001107983 */ /* 0x000f620000100800 */
[----:B------:R-:W-:-:S03]  /*30080*/  SHF.R.S32.HI R3, RZ, 0x1f, R3 ;  /* 0x0000001fff037819 */ /* 0x000fc60000011403 */
[----:B------:R1:W-:Y:S04]  /*30090*/  STL [R1+0x23c], R5 ;  /* 0x00023c0501007387 */ /* 0x0003e80000100800 */
[----:B0-----:R-:W5:Y:S04]  /*300a0*/  LDL R6, [R1+0x54c] ;  /* 0x00054c0001067983 */ /* 0x001f680000100800 */
[----:B------:R0:W-:Y:S04]  /*300b0*/  STL [R1+0x240], R3 ;  /* 0x0002400301007387 */ /* 0x0001e80000100800 */
[----:B-1----:R-:W5:Y:S04]  /*300c0*/  LDL R5, [R1+0x548] ;  /* 0x0005480001057983 */ /* 0x002f680000100800 */
[----:B0-----:R-:W5:Y:S01]  /*300d0*/  LDL R3, [R1+0x544] ;  /* 0x0005440001037983 */ /* 0x001f620000100800 */
[----:B------:R-:W-:-:S05]  /*300e0*/  SHF.R.S32.HI R9, RZ, 0x1f, R56 ;  /* 0x0000001fff097819 */ /* 0x000fca0000011438 */
[----:B------:R-:W-:Y:S04]  /*300f0*/  STL [R1+0x244], R9 ;  /* 0x0002440901007387 */ /* 0x000fe80000100800 */
[----:B------:R-:W5:Y:S01]  /*30100*/  LDL R15, [R1+0x540] ;  /* 0x00054000010f7983 */ /* 0x000f620000100800 */
[----:B------:R-:W-:-:S05]  /*30110*/  SHF.R.S32.HI R8, RZ, 0x1f, R58 ;  /* 0x0000001fff087819 */ /* 0x000fca000001143a */
[----:B------:R-:W-:Y:S01]  /*30120*/  STL [R1+0x248], R8 ;  /* 0x0002480801007387 */ /* 0x000fe20000100800 */
[----:B------:R-:W-:-:S03]  /*30130*/  SHF.R.S32.HI R7, RZ, 0x1f, R57 ;  /* 0x0000001fff077819 */ /* 0x000fc60000011439 */
[----:B------:R-:W5:Y:S04]  /*30140*/  LDL R57, [R1+0x53c] ;  /* 0x00053c0001397983 */ /* 0x000f680000100800 */
[----:B------:R4:W-:Y:S04]  /*30150*/  STL [R1+0x24c], R7 ;  /* 0x00024c0701007387 */ /* 0x0009e80000100800 */
[----:B------:R-:W5:Y:S04]  /*30160*/  LDL R14, [R1+0x534] ;  /* 0x00053400010e7983 */ /* 0x000f680000100800 */
[----:B------:R-:W5:Y:S01]  /*30170*/  LDL R13, [R1+0x530] ;  /* 0x00053000010d7983 */ /* 0x000f620000100800 */
[----:B----4-:R-:W-:-:S05]  /*30180*/  SHF.R.S32.HI R7, RZ, 0x1f, R59 ;  /* 0x0000001fff077819 */ /* 0x010fca000001143b */
[----:B------:R3:W-:Y:S04]  /*30190*/  STL [R1+0x250], R7 ;  /* 0x0002500701007387 */ /* 0x0007e80000100800 */
[----:B------:R-:W4:Y:S04]  /*301a0*/  LDL R12, [R1+0x52c] ;  /* 0x00052c00010c7983 */ /* 0x000f280000100800 */
[----:B------:R-:W4:Y:S04]  /*301b0*/  LDL R11, [R1+0x528] ;  /* 0x00052800010b7983 */ /* 0x000f280000100800 */
[----:B------:R-:W4:Y:S04]  /*301c0*/  LDL R10, [R1+0x524] ;  /* 0x00052400010a7983 */ /* 0x000f280000100800 */
[----:B------:R-:W4:Y:S01]  /*301d0*/  LDL R59, [R1+0x520] ;  /* 0x00052000013b7983 */ /* 0x000f220000100800 */
[----:B--2---:R-:W-:-:S03]  /*301e0*/  SHF.R.S32.HI R8, RZ, 0x1f, R60 ;  /* 0x0000001fff087819 */ /* 0x004fc6000001143c */
[----:B------:R-:W2:Y:S04]  /*301f0*/  LDL R60, [R1+0x51c] ;  /* 0x00051c00013c7983 */ /* 0x000ea80000100800 */
[----:B------:R0:W-:Y:S04]  /*30200*/  STL [R1+0x254], R8 ;  /* 0x0002540801007387 */ /* 0x0001e80000100800 */
[----:B------:R-:W2:Y:S01]  /*30210*/  LDL R9, [R1+0x518] ;  /* 0x0005180001097983 */ /* 0x000ea20000100800 */
[----:B---3--:R-:W-:-:S03]  /*30220*/  SHF.R.S32.HI R7, RZ, 0x1f, R61 ;  /* 0x0000001fff077819 */ /* 0x008fc6000001143d */
[----:B------:R-:W3:Y:S04]  /*30230*/  LDL R61, [R1+0x514] ;  /* 0x00051400013d7983 */ /* 0x000ee80000100800 */
[----:B------:R1:W-:Y:S04]  /*30240*/  STL [R1+0x258], R7 ;  /* 0x0002580701007387 */ /* 0x0003e80000100800 */
[----:B0-----:R-:W3:Y:S01]  /*30250*/  LDL R8, [R1+0x50c] ;  /* 0x00050c0001087983 */ /* 0x001ee20000100800 */
[----:B-----5:R-:W-:-:S03]  /*30260*/  SHF.R.S32.HI R2, RZ, 0x1f, R2 ;  /* 0x0000001fff027819 */ /* 0x020fc60000011402 */
[----:B-1----:R-:W5:Y:S04]  /*30270*/  LDL R7, [R1+0x510] ;  /* 0x0005100001077983 */ /* 0x002f680000100800 */
        /* <DEDUP_REMOVED lines=12> */
[----:B------:R-:W-:Y:S04]  /*30340*/  STL [R1+0x268], R16 ;  /* 0x0002681001007387 */ /* 0x000fe80000100800 */
[----:B------:R0:W-:Y:S01]  /*30350*/  STL [R1+0x26c], R6 ;  /* 0x00026c0601007387 */ /* 0x0001e20000100800 */
[----:B------:R-:W-:Y:S02]  /*30360*/  SHF.R.S32.HI R5, RZ, 0x1f, R5 ;  /* 0x0000001fff057819 */ /* 0x000fe40000011405 */
[----:B------:R-:W-:Y:S01]  /*30370*/  SHF.R.S32.HI R3, RZ, 0x1f, R3 ;  /* 0x0000001fff037819 */ /* 0x000fe20000011403 */
[----:B0-----:R-:W5:Y:S04]  /*30380*/  LDL R6, [R1+0x4f0] ;  /* 0x0004f00001067983 */ /* 0x001f680000100800 */
[----:B------:R0:W-:Y:S04]  /*30390*/  STL [R1+0x270], R5 ;  /* 0x0002700501007387 */ /* 0x0001e80000100800 */
[----:B0-----:R-:W5:Y:S04]  /*303a0*/  LDL R5, [R1+0x4e8] ;  /* 0x0004e80001057983 */ /* 0x001f680000100800 */
[----:B------:R0:W-:Y:S04]  /*303b0*/  STL [R1+0x274], R3 ;  /* 0x0002740301007387 */ /* 0x0001e80000100800 */
[----:B0-----:R-:W5:Y:S01]  /*303c0*/  LDL R3, [R1+0x4e4] ;  /* 0x0004e40001037983 */ /* 0x001f620000100800 */
[----:B------:R-:W-:-:S02]  /*303d0*/  SHF.R.S32.HI R15, RZ, 0x1f, R15 ;  /* 0x0000001fff0f7819 */ /* 0x000fc4000001140f */
[----:B------:R-:W-:Y:S02]  /*303e0*/  SHF.R.S32.HI R16, RZ, 0x1f, R57 ;  /* 0x0000001fff107819 */ /* 0x000fe40000011439 */
[----:B------:R-:W5:Y:S04]  /*303f0*/  LDL R57, [R1+0x4e0] ;  /* 0x0004e00001397983 */ /* 0x000f680000100800 */
[----:B------:R0:W-:Y:S04]  /*30400*/  STL [R1+0x278], R15 ;  /* 0x0002780f01007387 */ /* 0x0001e80000100800 */
[----:B------:R-:W-:Y:S01]  /*30410*/  STL [R1+0x27c], R16 ;  /* 0x00027c1001007387 */ /* 0x000fe20000100800 */
[----:B0-----:R-:W-:-:S02]  /*30420*/  SHF.R.S32.HI R15, RZ, 0x1f, R14 ;  /* 0x0000001fff0f7819 */ /* 0x001fc4000001140e */
[----:B------:R-:W-:-:S03]  /*30430*/  SHF.R.S32.HI R14, RZ, 0x1f, R13 ;  /* 0x0000001fff0e7819 */ /* 0x000fc6000001140d */
[----:B------:R-:W-:Y:S04]  /*30440*/  STL [R1+0x280], R15 ;  /* 0x0002800f01007387 */ /* 0x000fe80000100800 */
[----:B------:R-:W-:Y:S01]  /*30450*/  STL [R1+0x284], R14 ;  /* 0x0002840e01007387 */ /* 0x000fe20000100800 */
[----:B----4-:R-:W-:Y:S02]  /*30460*/  SHF.R.S32.HI R13, RZ, 0x1f, R12 ;  /* 0x0000001fff0d7819 */ /* 0x010fe4000001140c */
[----:B------:R-:W-:-:S03]  /*30470*/  SHF.R.S32.HI R12, RZ, 0x1f, R11 ;  /* 0x0000001fff0c7819 */ /* 0x000fc6000001140b */
[----:B------:R-:W-:Y:S01]  /*30480*/  STL [R1+0x288], R13 ;  /* 0x0002880d01007387 */ /* 0x000fe20000100800 */
[----:B------:R-:W-:-:S03]  /*30490*/  SHF.R.S32.HI R10, RZ, 0x1f, R10 ;  /* 0x0000001fff0a7819 */ /* 0x000fc6000001140a */
[----:B------:R-:W-:Y:S01]  /*304a0*/  STL [R1+0x28c], R12 ;  /* 0x00028c0c01007387 */ /* 0x000fe20000100800 */
[----:B------:R-:W-:-:S03]  /*304b0*/  SHF.R.S32.HI R11, RZ, 0x1f, R59 ;  /* 0x0000001fff0b7819 */ /* 0x000fc6000001143b */
[----:B------:R-:W4:Y:S04]  /*304c0*/  LDL R59, [R1+0x4dc] ;  /* 0x0004dc00013b7983 */ /* 0x000f280000100800 */
[----:B------:R2:W-:Y:S04]  /*304d0*/  STL [R1+0x290], R10 ;  /* 0x0002900a01007387 */ /* 0x0005e80000100800 */
[----:B------:R-:W-:Y:S01]  /*304e0*/  STL [R1+0x294], R11 ;  /* 0x0002940b01007387 */ /* 0x000fe20000100800 */
[----:B--2---:R-:W-:-:S03]  /*304f0*/  SHF.R.S32.HI R10, RZ, 0x1f, R60 ;  /* 0x0000001fff0a7819 */ /* 0x004fc6000001143c */
[----:B------:R-:W2:Y:S04]  /*30500*/  LDL R60, [R1+0x4d8] ;  /* 0x0004d800013c7983 */ /* 0x000ea80000100800 */
[----:B------:R3:W-:Y:S01]  /*30510*/  STL [R1+0x298], R10 ;  /* 0x0002980a01007387 */ /* 0x0007e20000100800 */
[----:B------:R-:W-:Y:S02]  /*30520*/  SHF.R.S32.HI R9, RZ, 0x1f, R9 ;  /* 0x0000001fff097819 */ /* 0x000fe40000011409 */
[----:B---3--:R-:W-:Y:S02]  /*30530*/  SHF.R.S32.HI R10, RZ, 0x1f, R61 ;  /* 0x0000001fff0a7819 */ /* 0x008fe4000001143d */
[----:B------:R-:W3:Y:S04]  /*30540*/  LDL R61, [R1+0x4d4] ;  /* 0x0004d400013d7983 */ /* 0x000ee80000100800 */
[----:B------:R5:W-:Y:S04]  /*30550*/  STL [R1+0x29c], R9 ;  /* 0x00029c0901007387 */ /* 0x000be80000100800 */
[----:B------:R-:W-:Y:S01]  /*30560*/  STL [R1+0x2a0], R10 ;  /* 0x0002a00a01007387 */ /* 0x000fe20000100800 */
[----:B-----5:R-:W-:-:S02]  /*30570*/  SHF.R.S32.HI R9, RZ, 0x1f, R7 ;  /* 0x0000001fff097819 */ /* 0x020fc40000011407 */
[----:B------:R-:W-:-:S03]  /*30580*/  SHF.R.S32.HI R7, RZ, 0x1f, R8 ;  /* 0x0000001fff077819 */ /* 0x000fc60000011408 */
[----:B------:R-:W-:Y:S01]  /*30590*/  STL [R1+0x2a4], R9 ;  /* 0x0002a40901007387 */ /* 0x000fe20000100800 */
[----:B------:R-:W-:-:S03]  /*305a0*/  SHF.R.S32.HI R8, RZ, 0x1f, R2 ;  /* 0x0000001fff087819 */ /* 0x000fc60000011402 */
[----:B------:R-:W5:Y:S04]  /*305b0*/  LDL R2, [R1+0x4d0] ;  /* 0x0004d00001027983 */ /* 0x000f680000100800 */
[----:B------:R0:W-:Y:S04]  /*305c0*/  STL [R1+0x2a8], R7 ;  /* 0x0002a80701007387 */ /* 0x0001e80000100800 */
[----:B------:R1:W-:Y:S01]  /*305d0*/  STL [R1+0x2ac], R8 ;  /* 0x0002ac0801007387 */ /* 0x0003e20000100800 */
[----:B0-----:R-:W-:-:S03]  /*305e0*/  SHF.R.S32.HI R7, RZ, 0x1f, R0 ;  /* 0x0000001fff077819 */ /* 0x001fc60000011400 */
[----:B------:R-:W5:Y:S04]  /*305f0*/  LDL R0, [R1+0x4c8] ;  /* 0x0004c80001007983 */ /* 0x000f680000100800 */
[----:B------:R0:W-:Y:S01]  /*30600*/  STL [R1+0x2b0], R7 ;  /* 0x0002b00701007387 */ /* 0x0001e20000100800 */
[----:B-1----:R-:W-:-:S05]  /*30610*/  SHF.R.S32.HI R8, RZ, 0x1f, R56 ;  /* 0x0000001fff087819 */ /* 0x002fca0000011438 */
[----:B------:R-:W-:Y:S01]  /*30620*/  STL [R1+0x2b4], R8 ;  /* 0x0002b40801007387 */ /* 0x000fe20000100800 */
[----:B0-----:R-:W-:-:S03]  /*30630*/  SHF.R.S32.HI R7, RZ, 0x1f, R58 ;  /* 0x0000001fff077819 */ /* 0x001fc6000001143a */
[----:B------:R-:W5:Y:S01]  /*30640*/  LDL R16, [R1+0x4c4] ;  /* 0x0004c40001107983 */ /* 0x000f620000100800 */
[----:B------:R-:W-:-:S03]  /*30650*/  SHF.R.S32.HI R4, RZ, 0x1f, R4 ;  /* 0x0000001fff047819 */ /* 0x000fc60000011404 */
[----:B------:R-:W-:Y:S04]  /*30660*/  STL [R1+0x2b8], R7 ;  /* 0x0002b80701007387 */ /* 0x000fe80000100800 */
[----:B------:R-:W5:Y:S04]  /*30670*/  LDL R56, [R1+0x4c0] ;  /* 0x0004c00001387983 */ /* 0x000f680000100800 */
[----:B------:R0:W-:Y:S04]  /*30680*/  STL [R1+0x2bc], R4 ;  /* 0x0002bc0401007387 */ /* 0x0001e80000100800 */
[----:B------:R-:W5:Y:S04]  /*30690*/  LDL R58, [R1+0x4bc] ;  /* 0x0004bc00013a7983 */ /* 0x000f680000100800 */
        /* <DEDUP_REMOVED lines=11> */
[----:B0-----:R-:W-:-:S05]  /*30750*/  SHF.R.S32.HI R5, RZ, 0x1f, R57 ;  /* 0x0000001fff057819 */ /* 0x001fca0000011439 */
[----:B------:R2:W-:Y:S04]  /*30760*/  STL [R1+0x2cc], R5 ;  /* 0x0002cc0501007387 */ /* 0x0005e80000100800 */
[----:B------:R-:W5:Y:S04]  /*30770*/  LDL R12, [R1+0x4a4] ;  /* 0x0004a400010c7983 */ /* 0x000f680000100800 */
[----:B------:R-:W5:Y:S04]  /*30780*/  LDL R11, [R1+0x4a0] ;  /* 0x0004a000010b7983 */ /* 0x000f680000100800 */
[----:B------:R-:W5:Y:S04]  /*30790*/  LDL R10, [R1+0x49c] ;  /* 0x00049c00010a7983 */ /* 0x000f680000100800 */
[----:B------:R-:W5:Y:S01]  /*307a0*/  LDL R57, [R1+0x498] ;  /* 0x0004980001397983 */ /* 0x000f620000100800 */
[----:B----4-:R-:W-:-:S03]  /*307b0*/  SHF.R.S32.HI R6, RZ, 0x1f, R59 ;  /* 0x0000001fff067819 */ /* 0x010fc6000001143b */
[----:B------:R-:W4:Y:S04]  /*307c0*/  LDL R59, [R1+0x494] ;  /* 0x00049400013b7983 */ /* 0x000f280000100800 */
[----:B------:R-:W-:Y:S04]  /*307d0*/  STL [R1+0x2d0], R6 ;  /* 0x0002d00601007387 */ /* 0x000fe80000100800 */
[----:B------:R-:W4:Y:S01]  /*307e0*/  LDL R9, [R1+0x490] ;  /* 0x0004900001097983 */ /* 0x000f220000100800 */
[----:B--2---:R-:W-:-:S03]  /*307f0*/  SHF.R.S32.HI R5, RZ, 0x1f, R60 ;  /* 0x0000001fff057819 */ /* 0x004fc6000001143c */
[----:B------:R-:W2:Y:S04]  /*30800*/  LDL R60, [R1+0x48c] ;  /* 0x00048c00013c7983 */ /* 0x000ea80000100800 */
[----:B------:R3:W-:Y:S04]  /*30810*/  STL [R1+0x2d4], R5 ;  /* 0x0002d40501007387 */ /* 0x0007e80000100800 */
[----:B------:R-:W2:Y:S04]  /*30820*/  LDL R7, [R1+0x488] ;  /* 0x0004880001077983 */ /* 0x000ea80000100800 */
[----:B------:R-:W2:Y:S01]  /*30830*/  LDL R8, [R1+0x484] ;  /* 0x0004840001087983 */ /* 0x000ea20000100800 */
[----:B---3--:R-:W-:-:S05]  /*30840*/  SHF.R.S32.HI R5, RZ, 0x1f, R61 ;  /* 0x0000001fff057819 */ /* 0x008fca000001143d */
[----:B------:R5:W-:Y:S04]  /*30850*/  STL [R1+0x2d8], R5 ;  /* 0x0002d80501007387 */ /* 0x000be80000100800 */
[----:B------:R-:W3:Y:S01]  /*30860*/  LDL R61, [R1+0x480] ;  /* 0x00048000013d7983 */ /* 0x000ee20000100800 */
[----:B-----5:R-:W-:-:S03]  /*30870*/  SHF.R.S32.HI R5, RZ, 0x1f, R2 ;  /* 0x0000001fff057819 */ /* 0x020fc60000011402 */
[----:B------:R-:W5:Y:S04]  /*30880*/  LDL R2, [R1+0x47c] ;  /* 0x00047c0001027983 */ /* 0x000f680000100800 */
[----:B------:R0:W-:Y:S04]  /*30890*/  STL [R1+0x2dc], R5 ;  /* 0x0002dc0501007387 */ /* 0x0001e80000100800 */
[----:B------:R-:W5:Y:S01]  /*308a0*/  LDL R6, [R1+0x478] ;  /* 0x0004780001067983 */ /* 0x000f620000100800 */
[----:B------:R-:W-:-:S03]  /*308b0*/  SHF.R.S32.HI R0, RZ, 0x1f, R0 ;  /* 0x0000001fff007819 */ /* 0x000fc60000011400 */
[----:B0-----:R-:W5:Y:S04]  /*308c0*/  LDL R5, [R1+0x474] ;  /* 0x0004740001057983 */ /* 0x001f680000100800 */
[----:B------:R0:W-:Y:S04]  /*308d0*/  STL [R1+0x2e4], R0 ;  /* 0x0002e40001007387 */ /* 0x0001e80000100800 */
[----:B0-----:R-:W5:Y:S01]  /*308e0*/  LDL R0, [R1+0x470] ;  /* 0x0004700001007983 */ /* 0x001f620000100800 */
[----:B------:R-:W-:-:S05]  /*308f0*/  SHF.R.S32.HI R16, RZ, 0x1f, R16 ;  /* 0x0000001fff107819 */ /* 0x000fca0000011410 */
[----:B------:R0:W-:Y:S01]  /*30900*/  STL [R1+0x2e8], R16 ;  /* 0x0002e81001007387 */ /* 0x0001e20000100800 */
[----:B------:R-:W-:-:S05]  /*30910*/  SHF.R.S32.HI R56, RZ, 0x1f, R56 ;  /* 0x0000001fff387819 */ /* 0x000fca0000011438 */
[----:B------:R1:W-:Y:S01]  /*30920*/  STL [R1+0x2ec], R56 ;  /* 0x0002ec3801007387 */ /* 0x0003e20000100800 */
[----:B0-----:R-:W-:Y:S02]  /*30930*/  SHF.R.S32.HI R16, RZ, 0x1f, R58 ;  /* 0x0000001fff107819 */ /* 0x001fe4000001143a */
[----:B------:R-:W-:Y:S01]  /*30940*/  SHF.R.S32.HI R4, RZ, 0x1f, R4 ;  /* 0x0000001fff047819 */ /* 0x000fe20000011404 */
[----:B-1----:R-:W5:Y:S04]  /*30950*/  LDL R56, [R1+0x46c] ;  /* 0x00046c0001387983 */ /* 0x002f680000100800 */
[----:B------:R-:W-:Y:S04]  /*30960*/  STL [R1+0x2f0], R16 ;  /* 0x0002f01001007387 */ /* 0x000fe80000100800 */
[----:B------:R-:W5:Y:S04]  /*30970*/  LDL R58, [R1+0x468] ;  /* 0x00046800013a7983 */ /* 0x000f680000100800 */
[----:B------:R0:W-:Y:S04]  /*30980*/  STL [R1+0x2f4], R4 ;  /* 0x0002f40401007387 */ /* 0x0001e80000100800 */
[----:B0-----:R-:W5:Y:S01]  /*30990*/  LDL R4, [R1+0x464] ;  /* 0x0004640001047983 */ /* 0x001f620000100800 */
[----:B------:R-:W-:-:S03]  /*309a0*/  SHF.R.S32.HI R16, RZ, 0x1f, R3 ;  /* 0x0000001fff107819 */ /* 0x000fc60000011403 */
[----:B------:R-:W5:Y:S01]  /*309b0*/  LDL R3, [R1+0x460] ;  /* 0x0004600001037983 */ /* 0x000f620000100800 */
[----:B------:R-:W-:-:S05]  /*309c0*/  SHF.R.S32.HI R15, RZ, 0x1f, R15 ;  /* 0x0000001fff0f7819 */ /* 0x000fca000001140f */
[----:B------:R0:W-:Y:S04]  /*309d0*/  STL [R1+0x2f8], R15 ;  /* 0x0002f80f01007387 */ /* 0x0001e80000100800 */
[----:B------:R-:W-:Y:S01]  /*309e0*/  STL [R1+0x2fc], R16 ;  /* 0x0002fc1001007387 */ /* 0x000fe20000100800 */
[----:B0-----:R-:W-:Y:S02]  /*309f0*/  SHF.R.S32.HI R15, RZ, 0x1f, R14 ;  /* 0x0000001fff0f7819 */ /* 0x001fe4000001140e */
        /* <DEDUP_REMOVED lines=9> */
[----:B------:R-:W5:Y:S04]  /*30a90*/  LDL R57, [R1+0x45c] ;  /* 0x00045c0001397983 */ /* 0x000f680000100800 */
[----:B------:R4:W-:Y:S04]  /*30aa0*/  STL [R1+0x310], R10 ;  /* 0x0003100a01007387 */ /* 0x0009e80000100800 */
[----:B------:R-:W-:Y:S01]  /*30ab0*/  STL [R1+0x314], R11 ;  /* 0x0003140b01007387 */ /* 0x000fe20000100800 */
[----:B----4-:R-:W-:-:S03]  /*30ac0*/  SHF.R.S32.HI R10, RZ, 0x1f, R59 ;  /* 0x0000001fff0a7819 */ /* 0x010fc6000001143b */
[----:B------:R-:W4:Y:S04]  /*30ad0*/  LDL R59, [R1+0x458] ;  /* 0x00045800013b7983 */ /* 0x000f280000100800 */
[----:B------:R2:W-:Y:S01]  /*30ae0*/  STL [R1+0x318], R10 ;  /* 0x0003180a01007387 */ /* 0x0005e20000100800 */
[----:B------:R-:W-:Y:S02]  /*30af0*/  SHF.R.S32.HI R9, RZ, 0x1f, R9 ;  /* 0x0000001fff097819 */ /* 0x000fe40000011409 */
[----:B--2---:R-:W-:Y:S02]  /*30b00*/  SHF.R.S32.HI R10, RZ, 0x1f, R60 ;  /* 0x0000001fff0a7819 */ /* 0x004fe4000001143c */
[----:B------:R-:W2:Y:S04]  /*30b10*/  LDL R60, [R1+0x454] ;  /* 0x00045400013c7983 */ /* 0x000ea80000100800 */
[----:B------:R0:W-:Y:S04]  /*30b20*/  STL [R1+0x31c], R9 ;  /* 0x00031c0901007387 */ /* 0x0001e80000100800 */
[----:B------:R-:W-:Y:S01]  /*30b30*/  STL [R1+0x320], R10 ;  /* 0x0003200a01007387 */ /* 0x000fe20000100800 */
[----:B0-----:R-:W-:-:S02]  /*30b40*/  SHF.R.S32.HI R9, RZ, 0x1f, R7 ;  /* 0x0000001fff097819 */ /* 0x001fc40000011407 */
[----:B------:R-:W-:-:S03]  /*30b50*/  SHF.R.S32.HI R7, RZ, 0x1f, R8 ;  /* 0x0000001fff077819 */ /* 0x000fc60000011408 */
[----:B------:R-:W-:Y:S01]  /*30b60*/  STL [R1+0x324], R9 ;  /* 0x0003240901007387 */ /* 0x000fe20000100800 */
[----:B---3--:R-:W-:-:S03]  /*30b70*/  SHF.R.S32.HI R8, RZ, 0x1f, R61 ;  /* 0x0000001fff087819 */ /* 0x008fc6000001143d */
[----:B------:R-:W3:Y:S04]  /*30b80*/  LDL R61, [R1+0x450] ;  /* 0x00045000013d7983 */ /* 0x000ee80000100800 */
[----:B------:R5:W-:Y:S04]  /*30b90*/  STL [R1+0x328], R7 ;  /* 0x0003280701007387 */ /* 0x000be80000100800 */
[----:B------:R-:W-:Y:S01]  /*30ba0*/  STL [R1+0x32c], R8 ;  /* 0x00032c0801007387 */ /* 0x000fe20000100800 */
[----:B-----5:R-:W-:-:S03]  /*30bb0*/  SHF.R.S32.HI R7, RZ, 0x1f, R2 ;  /* 0x0000001fff077819 */ /* 0x020fc60000011402 */
[----:B------:R-:W5:Y:S01]  /*30bc0*/  LDL R2, [R1+0x44c] ;  /* 0x00044c0001027983 */ /* 0x000f620000100800 */
[----:B------:R-:W-:-:S03]  /*30bd0*/  SHF.R.S32.HI R6, RZ, 0x1f, R6 ;  /* 0x0000001fff067819 */ /* 0x000fc60000011406 */
[----:B------:R-:W-:Y:S01]  /*30be0*/  STL [R1+0x330], R7 ;  /* 0x0003300701007387 */ /* 0x000fe20000100800 */
[----:B------:R-:W-:-:S03]  /*30bf0*/  SHF.R.S32.HI R5, RZ, 0x1f, R5 ;  /* 0x0000001fff057819 */ /* 0x000fc60000011405 */
[----:B------:R0:W-:Y:S04]  /*30c00*/  STL [R1+0x334], R6 ;  /* 0x0003340601007387 */ /* 0x0001e80000100800 */
[----:B------:R-:W5:Y:S04]  /*30c10*/  LDL R16, [R1+0x448] ;  /* 0x0004480001107983 */ /* 0x000f680000100800 */
[----:B------:R1:W-:Y:S04]  /*30c20*/  STL [R1+0x338], R5 ;  /* 0x0003380501007387 */ /* 0x0003e80000100800 */
[----:B0-----:R-:W5:Y:S01]  /*30c30*/  LDL R6, [R1+0x444] ;  /* 0x0004440001067983 */ /* 0x001f620000100800 */
[----:B------:R-:W-:-:S05]  /*30c40*/  SHF.R.S32.HI R0, RZ, 0x1f, R0 ;  /* 0x0000001fff007819 */ /* 0x000fca0000011400 */
[----:B------:R0:W-:Y:S04]  /*30c50*/  STL [R1+0x33c], R0 ;  /* 0x00033c0001007387 */ /* 0x0001e80000100800 */
[----:B-1----:R-:W5:Y:S04]  /*30c60*/  LDL R5, [R1+0x440] ;  /* 0x0004400001057983 */ /* 0x002f680000100800 */
[----:B0-----:R-:W5:Y:S01]  /*30c70*/  LDL R0, [R1+0x43c] ;  /* 0x00043c0001007983 */ /* 0x001f620000100800 */
[----:B------:R-:W-:-:S05]  /*30c80*/  SHF.R.S32.HI R9, RZ, 0x1f, R56 ;  /* 0x0000001fff097819 */ /* 0x000fca0000011438 */
[----:B------:R-:W-:Y:S01]  /*30c90*/  STL [R1+0x340], R9 ;  /* 0x0003400901007387 */ /* 0x000fe20000100800 */
[----:B------:R-:W-:-:S03]  /*30ca0*/  SHF.R.S32.HI R8, RZ, 0x1f, R58 ;  /* 0x0000001fff087819 */ /* 0x000fc6000001143a */
[----:B------:R-:W5:Y:S04]  /*30cb0*/  LDL R15, [R1+0x438] ;  /* 0x00043800010f7983 */ /* 0x000f680000100800 */
[----:B------:R-:W-:Y:S01]  /*30cc0*/  STL [R1+0x344], R8 ;  /* 0x0003440801007387 */ /* 0x000fe20000100800 */
[----:B------:R-:W-:-:S03]  /*30cd0*/  SHF.R.S32.HI R7, RZ, 0x1f, R4 ;  /* 0x0000001fff077819 */ /* 0x000fc60000011404 */
[----:B------:R-:W5:Y:S04]  /*30ce0*/  LDL R4, [R1+0x434] ;  /* 0x0004340001047983 */ /* 0x000f680000100800 */
[----:B------:R-:W-:Y:S04]  /*30cf0*/  STL [R1+0x348], R7 ;  /* 0x0003480701007387 */ /* 0x000fe80000100800 */
[----:B------:R-:W5:Y:S01]  /*30d00*/  LDL R14, [R1+0x430] ;  /* 0x00043000010e7983 */ /* 0x000f620000100800 */
[----:B------:R-:W-:-:S03]  /*30d10*/  SHF.R.S32.HI R3, RZ, 0x1f, R3 ;  /* 0x0000001fff037819 */ /* 0x000fc60000011403 */
[----:B------:R-:W5:Y:S04]  /*30d20*/  LDL R13, [R1+0x42c] ;  /* 0x00042c00010d7983 */ /* 0x000f680000100800 */
[----:B------:R0:W-:Y:S04]  /*30d30*/  STL [R1+0x34c], R3 ;  /* 0x00034c0301007387 */ /* 0x0001e80000100800 */
[----:B------:R-:W5:Y:S04]  /*30d40*/  LDL R12, [R1+0x428] ;  /* 0x00042800010c7983 */ /* 0x000f680000100800 */
[----:B------:R-:W5:Y:S04]  /*30d50*/  LDL R11, [R1+0x424] ;  /* 0x00042400010b7983 */ /* 0x000f680000100800 */
[----:B0-----:R-:W5:Y:S04]  /*30d60*/  LDL R3, [R1+0x41c] ;  /* 0x00041c0001037983 */ /* 0x001f680000100800 */
[----:B------:R-:W5:Y:S01]  /*30d70*/  LDL R10, [R1+0x420] ;  /* 0x00042000010a7983 */ /* 0x000f620000100800 */
[----:B------:R-:W-:-:S03]  /*30d80*/  SHF.R.S32.HI R8, RZ, 0x1f, R57 ;  /* 0x0000001fff087819 */ /* 0x000fc60000011439 */
[----:B------:R-:W5:Y:S04]  /*30d90*/  LDL R57, [R1+0x418] ;  /* 0x0004180001397983 */ /* 0x000f680000100800 */
[----:B------:R0:W-:Y:S04]  /*30da0*/  STL [R1+0x350], R8 ;  /* 0x0003500801007387 */ /* 0x0001e80000100800 */
[----:B------:R-:W5:Y:S01]  /*30db0*/  LDL R9, [R1+0x414] ;  /* 0x0004140001097983 */ /* 0x000f620000100800 */
[----:B----4-:R-:W-:-:S03]  /*30dc0*/  SHF.R.S32.HI R7, RZ, 0x1f, R59 ;  /* 0x0000001fff077819 */ /* 0x010fc6000001143b */
[----:B------:R-:W4:Y:S04]  /*30dd0*/  LDL R59, [R1+0x410] ;  /* 0x00041000013b7983 */ /* 0x000f280000100800 */
[----:B------:R1:W-:Y:S04]  /*30de0*/  STL [R1+0x354], R7 ;  /* 0x0003540701007387 */ /* 0x0003e80000100800 */
[----:B0-----:R-:W4:Y:S04]  /*30df0*/  LDL R8, [R1+0x408] ;  /* 0x0004080001087983 */ /* 0x001f280000100800 */
[----:B-1----:R-:W4:Y:S01]  /*30e00*/  LDL R7, [R1+0x40c] ;  /* 0x00040c0001077983 */ /* 0x002f220000100800 */
[----:B--2---:R-:W-:-:S05]  /*30e10*/  SHF.R.S32.HI R56, RZ, 0x1f, R60 ;  /* 0x0000001fff387819 */ /* 0x004fca000001143c */
[----:B------:R3:W-:Y:S04]  /*30e20*/  STL [R1+0x358], R56 ;  /* 0x0003583801007387 */ /* 0x0007e80000100800 */
[----:B------:R-:W2:Y:S01]  /*30e30*/  LDL R60, [R1+0x404] ;  /* 0x00040400013c7983 */ /* 0x000ea20000100800 */
[----:B---3--:R-:W-:-:S03]  /*30e40*/  SHF.R.S32.HI R56, RZ, 0x1f, R61 ;  /* 0x0000001fff387819 */ /* 0x008fc6000001143d */
[----:B------:R-:W3:Y:S04]  /*30e50*/  LDL R61, [R1+0x400] ;  /* 0x00040000013d7983 */ /* 0x000ee80000100800 */
[----:B------:R0:W-:Y:S04]  /*30e60*/  STL [R1+0x35c], R56 ;  /* 0x00035c3801007387 */ /* 0x0001e80000100800 */
[----:B------:R-:W3:Y:S04]  /*30e70*/  LDL R58, [R1+0x3f8] ;  /* 0x0003f800013a7983 */ /* 0x000ee80000100800 */
[----:B0-----:R-:W3:Y:S01]  /*30e80*/  LDL R56, [R1+0x3fc] ;  /* 0x0003fc0001387983 */ /* 0x001ee20000100800 */
[----:B-----5:R-:W-:-:S05]  /*30e90*/  SHF.R.S32.HI R2, RZ, 0x1f, R2 ;  /* 0x0000001fff027819 */ /* 0x020fca0000011402 */
[----:B------:R0:W-:Y:S04]  /*30ea0*/  STL [R1+0x360], R2 ;  /* 0x0003600201007387 */ /* 0x0001e80000100800 */
[----:B0-----:R-:W5:Y:S01]  /*30eb0*/  LDL R2, [R1+0x3f4] ;  /* 0x0003f40001027983 */ /* 0x001f620000100800 */
[----:B------:R-:W-:Y:S02]  /*30ec0*/  SHF.R.S32.HI R16, RZ, 0x1f, R16 ;  /* 0x0000001fff107819 */ /* 0x000fe40000011410 */
[----:B------:R-:W-:-:S03]  /*30ed0*/  SHF.R.S32.HI R6, RZ, 0x1f, R6 ;  /* 0x0000001fff067819 */ /* 0x000fc60000011406 */
[----:B------:R-:W-:Y:S04]  /*30ee0*/  STL [R1+0x364], R16 ;  /* 0x0003641001007387 */ /* 0x000fe80000100800 */
[----:B------:R0:W-:Y:S01]  /*30ef0*/  STL [R1+0x368], R6 ;  /* 0x0003680601007387 */ /* 0x0001e20000100800 */
[----:B------:R-:W-:-:S03]  /*30f00*/  SHF.R.S32.HI R5, RZ, 0x1f, R5 ;  /* 0x0000001fff057819 */ /* 0x000fc60000011405 */
[----:B0-----:R-:W5:Y:S01]  /*30f10*/  LDL R6, [R1+0x3f0] ;  /* 0x0003f00001067983 */ /* 0x001f620000100800 */
[----:B------:R-:W-:-:S03]  /*30f20*/  SHF.R.S32.HI R0, RZ, 0x1f, R0 ;  /* 0x0000001fff007819 */ /* 0x000fc60000011400 */
[----:B------:R0:W-:Y:S04]  /*30f30*/  STL [R1+0x36c], R5 ;  /* 0x00036c0501007387 */ /* 0x0001e80000100800 */
[----:B0-----:R-:W5:Y:S04]  /*30f40*/  LDL R5, [R1+0x3ec] ;  /* 0x0003ec0001057983 */ /* 0x001f680000100800 */
[----:B------:R0:W-:Y:S01]  /*30f50*/  STL [R1+0x370], R0 ;  /* 0x0003700001007387 */ /* 0x0001e20000100800 */
[----:B------:R-:W-:-:S03]  /*30f60*/  SHF.R.S32.HI R15, RZ, 0x1f, R15 ;  /* 0x0000001fff0f7819 */ /* 0x000fc6000001140f */
[----:B0-----:R-:W5:Y:S01]  /*30f70*/  LDL R0, [R1+0x3e8] ;  /* 0x0003e80001007983 */ /* 0x001f620000100800 */
[----:B------:R-:W-:-:S03]  /*30f80*/  SHF.R.S32.HI R16, RZ, 0x1f, R4 ;  /* 0x0000001fff107819 */ /* 0x000fc60000011404 */
[----:B------:R-:W5:Y:S04]  /*30f90*/  LDL R4, [R1+0x3e4] ;  /* 0x0003e40001047983 */ /* 0x000f680000100800 */
[----:B------:R0:W-:Y:S04]  /*30fa0*/  STL [R1+0x374], R15 ;  /* 0x0003740f01007387 */ /* 0x0001e80000100800 */
[----:B------:R-:W-:Y:S01]  /*30fb0*/  STL [R1+0x378], R16 ;  /* 0x0003781001007387 */ /* 0x000fe20000100800 */
[----:B0-----:R-:W-:Y:S02]  /*30fc0*/  SHF.R.S32.HI R15, RZ, 0x1f, R14 ;  /* 0x0000001fff0f7819 */ /* 0x001fe4000001140e */
[----:B------:R-:W-:-:S02]  /*30fd0*/  SHF.R.S32.HI R14, RZ, 0x1f, R13 ;  /* 0x0000001fff0e7819 */ /* 0x000fc4000001140d */
[----:B------:R-:W-:Y:S01]  /*30fe0*/  SHF.R.S32.HI R13, RZ, 0x1f, R12 ;  /* 0x0000001fff0d7819 */ /* 0x000fe2000001140c */
[----:B------:R-:W-:Y:S01]  /*30ff0*/  STL [R1+0x37c], R15 ;  /* 0x00037c0f01007387 */ /* 0x000fe20000100800 */
[----:B------:R-:W-:-:S03]  /*31000*/  SHF.R.S32.HI R12, RZ, 0x1f, R11 ;  /* 0x0000001fff0c7819 */ /* 0x000fc6000001140b */
[----:B------:R-:W-:Y:S01]  /*31010*/  STL [R1+0x380], R14 ;  /* 0x0003800e01007387 */ /* 0x000fe20000100800 */
[----:B------:R-:W-:-:S03]  /*31020*/  SHF.R.S32.HI R11, RZ, 0x1f, R3 ;  /* 0x0000001fff0b7819 */ /* 0x000fc60000011403 */
[----:B------:R-:W-:Y:S04]  /*31030*/  STL [R1+0x384], R13 ;  /* 0x0003840d01007387 */ /* 0x000fe80000100800 */
[----:B------:R-:W-:Y:S04]  /*31040*/  STL [R1+0x388], R12 ;  /* 0x0003880c01007387 */ /* 0x000fe80000100800 */
[----:B------:R-:W5:Y:S01]  /*31050*/  LDL R3, [R1+0x3e0] ;  /* 0x0003e00001037983 */ /* 0x000f620000100800 */
[----:B------:R-:W-:-:S05]  /*31060*/  SHF.R.S32.HI R10, RZ, 0x1f, R10 ;  /* 0x0000001fff0a7819 */ /* 0x000fca000001140a */
[----:B------:R0:W-:Y:S04]  /*31070*/  STL [R1+0x390], R10 ;  /* 0x0003900a01007387 */ /* 0x0001e80000100800 */
[----:B------:R-:W-:Y:S01]  /*31080*/  STL [R1+0x394], R11 ;  /* 0x0003940b01007387 */ /* 0x000fe20000100800 */
[----:B0-----:R-:W-:-:S03]  /*31090*/  SHF.R.S32.HI R10, RZ, 0x1f, R57 ;  /* 0x0000001fff0a7819 */ /* 0x001fc60000011439 */
[----:B------:R-:W5:Y:S01]  /*310a0*/  LDL R57, [R1+0x3dc] ;  /* 0x0003dc0001397983 */ /* 0x000f620000100800 */
[----:B------:R-:W-:-:S03]  /*310b0*/  SHF.R.S32.HI R9, RZ, 0x1f, R9 ;  /* 0x0000001fff097819 */ /* 0x000fc60000011409 */
[----:B------:R4:W-:Y:S02]  /*310c0*/  STL [R1+0x398], R10 ;  /* 0x0003980a01007387 */ /* 0x0009e40000100800 */
[----:B----4-:R-:W-:Y:S02]  /*310d0*/  SHF.R.S32.HI R10, RZ, 0x1f, R59 ;  /* 0x0000001fff0a7819 */ /* 0x010fe4000001143b */
[----:B------:R-:W4:Y:S04]  /*310e0*/  LDL R59, [R1+0x3d8] ;  /* 0x0003d800013b7983 */ /* 0x000f280000100800 */
[----:B------:R0:W-:Y:S04]  /*310f0*/  STL [R1+0x39c], R9 ;  /* 0x00039c0901007387 */ /* 0x0001e80000100800 */
[----:B------:R-:W-:Y:S01]  /*31100*/  STL [R1+0x3a0], R10 ;  /* 0x0003a00a01007387 */ /* 0x000fe20000100800 */
[----:B0-----:R-:W-:-:S02]  /*31110*/  SHF.R.S32.HI R9, RZ, 0x1f, R7 ;  /* 0x0000001fff097819 */ /* 0x001fc40000011407 */
[----:B------:R-:W-:-:S03]  /*31120*/  SHF.R.S32.HI R7, RZ, 0x1f, R8 ;  /* 0x0000001fff077819 */ /* 0x000fc60000011408 */
[----:B------:R-:W-:Y:S01]  /*31130*/  STL [R1+0x3a4], R9 ;  /* 0x0003a40901007387 */ /* 0x000fe20000100800 */
[----:B--2---:R-:W-:-:S03]  /*31140*/  SHF.R.S32.HI R8, RZ, 0x1f, R60 ;  /* 0x0000001fff087819 */ /* 0x004fc6000001143c */
[----:B------:R-:W2:Y:S04]  /*31150*/  LDL R60, [R1+0x3d4] ;  /* 0x0003d400013c7983 */ /* 0x000ea80000100800 */
[----:B------:R3:W-:Y:S04]  /*31160*/  STL [R1+0x3a8], R7 ;  /* 0x0003a80701007387 */ /* 0x0007e80000100800 */
[----:B------:R0:W-:Y:S01]  /*31170*/  STL [R1+0x3ac], R8 ;  /* 0x0003ac0801007387 */ /* 0x0001e20000100800 */
[----:B---3--:R-:W-:-:S03]  /*31180*/  SHF.R.S32.HI R7, RZ, 0x1f, R61 ;  /* 0x0000001fff077819 */ /* 0x008fc6000001143d */
[----:B------:R-:W3:Y:S04]  /*31190*/  LDL R61, [R1+0x3d0] ;  /* 0x0003d000013d7983 */ /* 0x000ee80000100800 */
[----:B------:R1:W-:Y:S01]  /*311a0*/  STL [R1+0x3b0], R7 ;  /* 0x0003b00701007387 */ /* 0x0003e20000100800 */
[----:B0-----:R-:W-:Y:S02]  /*311b0*/  SHF.R.S32.HI R8, RZ, 0x1f, R56 ;  /* 0x0000001fff087819 */ /* 0x001fe40000011438 */
[----:B-1----:R-:W-:-:S03]  /*311c0*/  SHF.R.S32.HI R7, RZ, 0x1f, R58 ;  /* 0x0000001fff077819 */ /* 0x002fc6000001143a */
[----:B------:R-:W-:Y:S04]  /*311d0*/  STL [R1+0x3b8], R8 ;  /* 0x0003b80801007387 */ /* 0x000fe80000100800 */
[----:B------:R-:W3:Y:S04]  /*311e0*/  LDL R16, [R1+0x764] ;  /* 0x0007640001107983 */ /* 0x000ee80000100800 */
[----:B------:R-:W-:Y:S04]  /*311f0*/  STL [R1+0x3bc], R7 ;  /* 0x0003bc0701007387 */ /* 0x000fe80000100800 */
[----:B------:R-:W3:Y:S01]  /*31200*/  LDL R56, [R1+0x76c] ;  /* 0x00076c0001387983 */ /* 0x000ee20000100800 */
[----:B-----5:R-:W-:-:S05]  /*31210*/  SHF.R.S32.HI R2, RZ, 0x1f, R2 ;  /* 0x0000001fff027819 */ /* 0x020fca0000011402 */
        /* <DEDUP_REMOVED lines=10> */
[----:B------:R-:W-:Y:S01]  /*312c0*/  STL [R1+0x3cc], R5 ;  /* 0x0003cc0501007387 */ /* 0x000fe20000100800 */
[----:B------:R-:W-:-:S03]  /*312d0*/  SHF.R.S32.HI R4, RZ, 0x1f, R4 ;  /* 0x0000001fff047819 */ /* 0x000fc60000011404 */
[----:B------:R-:W5:Y:S04]  /*312e0*/  LDL R14, [R1+0x78c] ;  /* 0x00078c00010e7983 */ /* 0x000f680000100800 */
[----:B------:R-:W5:Y:S04]  /*312f0*/  LDL R13, [R1+0x790] ;  /* 0x00079000010d7983 */ /* 0x000f680000100800 */
[----:B------:R0:W-:Y:S04]  /*31300*/  STL [R1+0x768], R4 ;  /* 0x0007680401007387 */ /* 0x0001e80000100800 */
[----:B------:R-:W5:Y:S04]  /*31310*/  LDL R12, [R1+0x798] ;  /* 0x00079800010c7983 */ /* 0x000f680000100800 */
[----:B------:R-:W5:Y:S04]  /*31320*/  LDL R11, [R1+0x7a0] ;  /* 0x0007a000010b7983 */ /* 0x000f680000100800 */
[----:B------:R-:W5:Y:S04]  /*31330*/  LDL R10, [R1+0x7a4] ;  /* 0x0007a400010a7983 */ /* 0x000f680000100800 */
[----:B0-----:R-:W5:Y:S01]  /*31340*/  LDL R4, [R1+0x7ac] ;  /* 0x0007ac0001047983 */ /* 0x001f620000100800 */
        /* <DEDUP_REMOVED lines=8> */
[----:B------:R-:W5:Y:S01]  /*313d0*/  LDL R8, [R1+0x7cc] ;  /* 0x0007cc0001087983 */ /* 0x000f620000100800 */
[----:B----4-:R-:W-:-:S05]  /*313e0*/  SHF.R.S32.HI R5, RZ, 0x1f, R59 ;  /* 0x0000001fff057819 */ /* 0x010fca000001143b */
[----:B------:R2:W-:Y:S04]  /*313f0*/  STL [R1+0x788], R5 ;  /* 0x0007880501007387 */ /* 0x0005e80000100800 */
[----:B------:R-:W4:Y:S01]  /*31400*/  LDL R59, [R1+0x7d0] ;  /* 0x0007d000013b7983 */ /* 0x000f220000100800 */
[----:B--2---:R-:W-:-:S03]  /*31410*/  SHF.R.S32.HI R5, RZ, 0x1f, R60 ;  /* 0x0000001fff057819 */ /* 0x004fc6000001143c */
[----:B------:R-:W2:Y:S04]  /*31420*/  LDL R60, [R1+0x7d8] ;  /* 0x0007d800013c7983 */ /* 0x000ea80000100800 */
[----:B------:R0:W-:Y:S04]  /*31430*/  STL [R1+0x794], R5 ;  /* 0x0007940501007387 */ /* 0x0001e80000100800 */
[----:B------:R-:W2:Y:S01]  /*31440*/  LDL R6, [R1+0x7e0] ;  /* 0x0007e00001067983 */ /* 0x000ea20000100800 */
[----:B---3--:R-:W-:-:S03]  /*31450*/  SHF.R.S32.HI R61, RZ, 0x1f, R61 ;  /* 0x0000001fff3d7819 */ /* 0x008fc6000001143d */
[----:B0-----:R-:W3:Y:S04]  /*31460*/  LDL R5, [R1+0x7e4] ;  /* 0x0007e40001057983 */ /* 0x001ee80000100800 */
[----:B------:R0:W-:Y:S04]  /*31470*/  STL [R1+0x79c], R61 ;  /* 0x00079c3d01007387 */ /* 0x0001e80000100800 */
[----:B0-----:R-:W3:Y:S01]  /*31480*/  LDL R61, [R1+0x7ec] ;  /* 0x0007ec00013d7983 */ /* 0x001ee20000100800 */
[----:B------:R-:W-:-:S05]  /*31490*/  SHF.R.S32.HI R16, RZ, 0x1f, R16 ;  /* 0x0000001fff107819 */ /* 0x000fca0000011410 */
[----:B------:R5:W-:Y:S01]  /*314a0*/  STL [R1+0x7a8], R16 ;  /* 0x0007a81001007387 */ /* 0x000be20000100800 */
[----:B------:R-:W-:-:S05]  /*314b0*/  SHF.R.S32.HI R56, RZ, 0x1f, R56 ;  /* 0x0000001fff387819 */ /* 0x000fca0000011438 */
[----:B------:R0:W-:Y:S01]  /*314c0*/  STL [R1+0x7b4], R56 ;  /* 0x0007b43801007387 */ /* 0x0001e20000100800 */
[----:B-----5:R-:W-:-:S03]  /*314d0*/  SHF.R.S32.HI R16, RZ, 0x1f, R58 ;  /* 0x0000001fff107819 */ /* 0x020fc6000001143a */
[----:B0-----:R-:W5:Y:S01]  /*314e0*/  LDL R56, [R1+0x7f0] ;  /* 0x0007f00001387983 */ /* 0x001f620000100800 */
[----:B------:R-:W-:-:S03]  /*314f0*/  SHF.R.S32.HI R2, RZ, 0x1f, R2 ;  /* 0x0000001fff027819 */ /* 0x000fc60000011402 */
[----:B------:R-:W-:Y:S04]  /*31500*/  STL [R1+0x7bc], R16 ;  /* 0x0007bc1001007387 */ /* 0x000fe80000100800 */
[----:B------:R-:W5:Y:S04]  /*31510*/  LDL R58, [R1+0x7f8] ;  /* 0x0007f800013a7983 */ /* 0x000f680000100800 */
        /* <DEDUP_REMOVED lines=26> */
[----:B------:R0:W-:Y:S01]  /*316c0*/  STL [R1+0x834], R9 ;  /* 0x0008340901007387 */ /* 0x0001e20000100800 */
[----:B------:R-:W-:-:S03]  /*316d0*/  SHF.R.S32.HI R8, RZ, 0x1f, R8 ;  /* 0x0000001fff087819 */ /* 0x000fc60000011408 */
[----:B------:R-:W-:Y:S01]  /*316e0*/  STL [R1+0x840], R10 ;  /* 0x0008400a01007387 */ /* 0x000fe20000100800 */
[----:B0-----:R-:W-:-:S05]  /*316f0*/  SHF.R.S32.HI R9, RZ, 0x1f, R7 ;  /* 0x0000001fff097819 */ /* 0x001fca0000011407 */
[----:B------:R-:W-:Y:S01]  /*31700*/  STL [R1+0x848], R9 ;  /* 0x0008480901007387 */ /* 0x000fe20000100800 */
[----:B----4-:R-:W-:-:S03]  /*31710*/  SHF.R.S32.HI R7, RZ, 0x1f, R59 ;  /* 0x0000001fff077819 */ /* 0x010fc6000001143b */
[----:B------:R-:W4:Y:S04]  /*31720*/  LDL R59, [R1+0x820] ;  /* 0x00082000013b7983 */ /* 0x000f280000100800 */
[----:B------:R2:W-:Y:S04]  /*31730*/  STL [R1+0x854], R8 ;  /* 0x0008540801007387 */ /* 0x0005e80000100800 */
[----:B------:R0:W-:Y:S01]  /*31740*/  STL [R1+0x860], R7 ;  /* 0x0008600701007387 */ /* 0x0001e20000100800 */
[----:B--2---:R-:W-:-:S03]  /*31750*/  SHF.R.S32.HI R8, RZ, 0x1f, R60 ;  /* 0x0000001fff087819 */ /* 0x004fc6000001143c */
[----:B------:R-:W2:Y:S01]  /*31760*/  LDL R60, [R1+0x824] ;  /* 0x00082400013c7983 */ /* 0x000ea20000100800 */
[----:B0-----:R-:W-:-:S03]  /*31770*/  SHF.R.S32.HI R7, RZ, 0x1f, R6 ;  /* 0x0000001fff077819 */ /* 0x001fc60000011406 */
[----:B------:R-:W-:Y:S01]  /*31780*/  STL [R1+0x868], R8 ;  /* 0x0008680801007387 */ /* 0x000fe20000100800 */
[----:B---3--:R-:W-:-:S03]  /*31790*/  SHF.R.S32.HI R6, RZ, 0x1f, R5 ;  /* 0x0000001fff067819 */ /* 0x008fc60000011405 */
[----:B------:R-:W-:Y:S04]  /*317a0*/  STL [R1+0x874], R7 ;  /* 0x0008740701007387 */ /* 0x000fe80000100800 */
[----:B------:R-:W3:Y:S04]  /*317b0*/  LDL R16, [R1+0x82c] ;  /* 0x00082c0001107983 */ /* 0x000ee80000100800 */
[----:B------:R0:W-:Y:S01]  /*317c0*/  STL [R1+0x880], R6 ;  /* 0x0008800601007387 */ /* 0x0001e20000100800 */
[----:B------:R-:W-:-:S03]  /*317d0*/  SHF.R.S32.HI R5, RZ, 0x1f, R61 ;  /* 0x0000001fff057819 */ /* 0x000fc6000001143d */
[----:B0-----:R-:W3:Y:S04]  /*317e0*/  LDL R6, [R1+0x830] ;  /* 0x0008300001067983 */ /* 0x001ee80000100800 */
[----:B------:R0:W-:Y:S04]  /*317f0*/  STL [R1+0x888], R5 ;  /* 0x0008880501007387 */ /* 0x0001e80000100800 */
[----:B------:R-:W3:Y:S04]  /*31800*/  LDL R61, [R1+0x83c] ;  /* 0x00083c00013d7983 */ /* 0x000ee80000100800 */
[----:B0-----:R-:W3:Y:S01]  /*31810*/  LDL R5, [R1+0x838] ;  /* 0x0008380001057983 */ /* 0x001ee20000100800 */
[----:B-----5:R-:W-:-:S05]  /*31820*/  SHF.R.S32.HI R9, RZ, 0x1f, R56 ;  /* 0x0000001fff097819 */ /* 0x020fca0000011438 */
[----:B------:R-:W-:Y:S01]  /*31830*/  STL [R1+0x894], R9 ;  /* 0x0008940901007387 */ /* 0x000fe20000100800 */
[----:B------:R-:W-:-:S03]  /*31840*/  SHF.R.S32.HI R8, RZ, 0x1f, R58 ;  /* 0x0000001fff087819 */ /* 0x000fc6000001143a */
[----:B------:R-:W5:Y:S04]  /*31850*/  LDL R15, [R1+0x844] ;  /* 0x00084400010f7983 */ /* 0x000f680000100800 */
[----:B------:R-:W-:Y:S01]  /*31860*/  STL [R1+0x8a0], R8 ;  /* 0x0008a00801007387 */ /* 0x000fe20000100800 */
[----:B------:R-:W-:-:S03]  /*31870*/  SHF.R.S32.HI R7, RZ, 0x1f, R2 ;  /* 0x0000001fff077819 */ /* 0x000fc60000011402 */
[----:B------:R-:W5:Y:S04]  /*31880*/  LDL R2, [R1+0x84c] ;  /* 0x00084c0001027983 */ /* 0x000f680000100800 */
[----:B------:R-:W-:Y:S04]  /*31890*/  STL [R1+0x8ac], R7 ;  /* 0x0008ac0701007387 */ /* 0x000fe80000100800 */
[----:B------:R-:W5:Y:S04]  /*318a0*/  LDL R14, [R1+0x850] ;  /* 0x00085000010e7983 */ /* 0x000f680000100800 */
[----:B------:R-:W5:Y:S01]  /*318b0*/  LDL R13, [R1+0x858] ;  /* 0x00085800010d7983 */ /* 0x000f620000100800 */
[----:B------:R-:W-:-:S05]  /*318c0*/  SHF.R.S32.HI R0, RZ, 0x1f, R0 ;  /* 0x0000001fff007819 */ /* 0x000fca0000011400 */
[----:B------:R0:W-:Y:S04]  /*318d0*/  STL [R1+0x8b4], R0 ;  /* 0x0008b40001007387 */ /* 0x0001e80000100800 */
[----:B------:R-:W5:Y:S04]  /*318e0*/  LDL R12, [R1+0x85c] ;  /* 0x00085c00010c7983 */ /* 0x000f680000100800 */
[----:B------:R-:W5:Y:S04]  /*318f0*/  LDL R11, [R1+0x864] ;  /* 0x00086400010b7983 */ /* 0x000f680000100800 */
[----:B------:R-:W5:Y:S04]  /*31900*/  LDL R10, [R1+0x86c] ;  /* 0x00086c00010a7983 */ /* 0x000f680000100800 */
[----:B0-----:R-:W5:Y:S01]  /*31910*/  LDL R0, [R1+0x870] ;  /* 0x0008700001007983 */ /* 0x001f620000100800 */
[----:B------:R-:W-:-:S03]  /*31920*/  SHF.R.S32.HI R8, RZ, 0x1f, R4 ;  /* 0x0000001fff087819 */ /* 0x000fc60000011404 */
[----:B------:R-:W5:Y:S04]  /*31930*/  LDL R4, [R1+0x878] ;  /* 0x0008780001047983 */ /* 0x000f680000100800 */
[----:B------:R0:W-:Y:S04]  /*31940*/  STL [R1+0x8c0], R8 ;  /* 0x0008c00801007387 */ /* 0x0001e80000100800 */
[----:B------:R-:W5:Y:S01]  /*31950*/  LDL R9, [R1+0x87c] ;  /* 0x00087c0001097983 */ /* 0x000f620000100800 */
[----:B------:R-:W-:-:S03]  /*31960*/  SHF.R.S32.HI R7, RZ, 0x1f, R3 ;  /* 0x0000001fff077819 */ /* 0x000fc60000011403 */
[----:B------:R-:W5:Y:S04]  /*31970*/  LDL R3, [R1+0x884] ;  /* 0x0008840001037983 */ /* 0x000f680000100800 */
[----:B------:R1:W-:Y:S04]  /*31980*/  STL [R1+0x8cc], R7 ;  /* 0x0008cc0701007387 */ /* 0x0003e80000100800 */
[----:B0-----:R-:W5:Y:S01]  /*31990*/  LDL R8, [R1+0x890] ;  /* 0x0008900001087983 */ /* 0x001f620000100800 */
[----:B------:R-:W-:-:S03]  /*319a0*/  SHF.R.S32.HI R56, RZ, 0x1f, R57 ;  /* 0x0000001fff387819 */ /* 0x000fc60000011439 */
[----:B-1----:R-:W5:Y:S04]  /*319b0*/  LDL R7, [R1+0x88c] ;  /* 0x00088c0001077983 */ /* 0x002f680000100800 */
[----:B------:R4:W-:Y:S04]  /*319c0*/  STL [R1+0x8d4], R56 ;  /* 0x0008d43801007387 */ /* 0x0009e80000100800 */
[----:B------:R-:W5:Y:S01]  /*319d0*/  LDL R57, [R1+0x898] ;  /* 0x0008980001397983 */ /* 0x000f620000100800 */
[----:B----4-:R-:W-:-:S03]  /*319e0*/  SHF.R.S32.HI R56, RZ, 0x1f, R59 ;  /* 0x0000001fff387819 */ /* 0x010fc6000001143b */
[----:B------:R-:W4:Y:S04]  /*319f0*/  LDL R59, [R1+0x89c] ;  /* 0x00089c00013b7983 */ /* 0x000f280000100800 */
[----:B------:R0:W-:Y:S04]  /*31a00*/  STL [R1+0x8e0], R56 ;  /* 0x0008e03801007387 */ /* 0x0001e80000100800 */
[----:B------:R-:W4:Y:S04]  /*31a10*/  LDL R58, [R1+0x8a8] ;  /* 0x0008a800013a7983 */ /* 0x000f280000100800 */
[----:B0-----:R-:W4:Y:S01]  /*31a20*/  LDL R56, [R1+0x8a4] ;  /* 0x0008a40001387983 */ /* 0x001f220000100800 */
[----:B--2---:R-:W-:-:S05]  /*31a30*/  SHF.R.S32.HI R60, RZ, 0x1f, R60 ;  /* 0x0000001fff3c7819 */ /* 0x004fca000001143c */
[----:B------:R0:W-:Y:S04]  /*31a40*/  STL [R1+0x8ec], R60 ;  /* 0x0008ec3c01007387 */ /* 0x0001e80000100800 */
[----:B0-----:R-:W2:Y:S01]  /*31a50*/  LDL R60, [R1+0x8b0] ;  /* 0x0008b000013c7983 */ /* 0x001ea20000100800 */
[----:B---3--:R-:W-:-:S05]  /*31a60*/  SHF.R.S32.HI R16, RZ, 0x1f, R16 ;  /* 0x0000001fff107819 */ /* 0x008fca0000011410 */
[----:B------:R0:W-:Y:S01]  /*31a70*/  STL [R1+0x8f4], R16 ;  /* 0x0008f41001007387 */ /* 0x0001e20000100800 */
[----:B------:R-:W-:-:S05]  /*31a80*/  SHF.R.S32.HI R6, RZ, 0x1f, R6 ;  /* 0x0000001fff067819 */ /* 0x000fca0000011406 */
[----:B------:R1:W-:Y:S01]  /*31a90*/  STL [R1+0x900], R6 ;  /* 0x0009000601007387 */ /* 0x0003e20000100800 */
[----:B0-----:R-:W-:Y:S02]  /*31aa0*/  SHF.R.S32.HI R16, RZ, 0x1f, R61 ;  /* 0x0000001fff107819 */ /* 0x001fe4000001143d */
[----:B------:R-:W-:Y:S01]  /*31ab0*/  SHF.R.S32.HI R5, RZ, 0x1f, R5 ;  /* 0x0000001fff057819 */ /* 0x000fe20000011405 */
[----:B-1----:R-:W3:Y:S04]  /*31ac0*/  LDL R6, [R1+0x8b8] ;  /* 0x0008b80001067983 */ /* 0x002ee80000100800 */
[----:B------:R0:W-:Y:S04]  /*31ad0*/  STL [R1+0x90c], R5 ;  /* 0x00090c0501007387 */ /* 0x0001e80000100800 */
[----:B0-----:R-:W3:Y:S04]  /*31ae0*/  LDL R5, [R1+0x8bc] ;  /* 0x0008bc0001057983 */ /* 0x001ee80000100800 */
[----:B------:R0:W-:Y:S01]  /*31af0*/  STL [R1+0x914], R16 ;  /* 0x0009141001007387 */ /* 0x0001e20000100800 */
[----:B-----5:R-:W-:-:S03]  /*31b00*/  SHF.R.S32.HI R15, RZ, 0x1f, R15 ;  /* 0x0000001fff0f7819 */ /* 0x020fc6000001140f */
[----:B------:R-:W5:Y:S01]  /*31b10*/  LDL R61, [R1+0x8c4] ;  /* 0x0008c400013d7983 */ /* 0x000f620000100800 */
[----:B0-----:R-:W-:-:S03]  /*31b20*/  SHF.R.S32.HI R16, RZ, 0x1f, R2 ;  /* 0x0000001fff107819 */ /* 0x001fc60000011402 */
[----:B------:R-:W5:Y:S04]  /*31b30*/  LDL R2, [R1+0x8c8] ;  /* 0x0008c80001027983 */ /* 0x000f680000100800 */
[----:B------:R0:W-:Y:S04]  /*31b40*/  STL [R1+0x920], R15 ;  /* 0x0009200f01007387 */ /* 0x0001e80000100800 */
[----:B------:R-:W-:Y:S01]  /*31b50*/  STL [R1+0x92c], R16 ;  /* 0x00092c1001007387 */ /* 0x000fe20000100800 */
[----:B0-----:R-:W-:Y:S02]  /*31b60*/  SHF.R.S32.HI R15, RZ, 0x1f, R14 ;  /* 0x0000001fff0f7819 */ /* 0x001fe4000001140e */
[----:B------:R-:W-:-:S03]  /*31b70*/  SHF.R.S32.HI R14, RZ, 0x1f, R13 ;  /* 0x0000001fff0e7819 */ /* 0x000fc6000001140d */
[----:B------:R-:W-:Y:S04]  /*31b80*/  STL [R1+0x934], R15 ;  /* 0x0009340f01007387 */ /* 0x000fe80000100800 */
[----:B------:R-:W-:Y:S01]  /*31b90*/  STL [R1+0x940], R14 ;  /* 0x0009400e01007387 */ /* 0x000fe20000100800 */
[----:B------:R-:W-:Y:S02]  /*31ba0*/  SHF.R.S32.HI R13, RZ, 0x1f, R12 ;  /* 0x0000001fff0d7819 */ /* 0x000fe4000001140c */
[----:B------:R-:W-:-:S03]  /*31bb0*/  SHF.R.S32.HI R12, RZ, 0x1f, R11 ;  /* 0x0000001fff0c7819 */ /* 0x000fc6000001140b */
[----:B------:R-:W-:Y:S01]  /*31bc0*/  STL [R1+0x94c], R13 ;  /* 0x00094c0d01007387 */ /* 0x000fe20000100800 */
[----:B------:R-:W-:-:S03]  /*31bd0*/  SHF.R.S32.HI R10, RZ, 0x1f, R10 ;  /* 0x0000001fff0a7819 */ /* 0x000fc6000001140a */
[----:B------:R-:W-:Y:S01]  /*31be0*/  STL [R1+0x958], R12 ;  /* 0x0009580c01007387 */ /* 0x000fe20000100800 */
[----:B------:R-:W-:-:S03]  /*31bf0*/  SHF.R.S32.HI R11, RZ, 0x1f, R0 ;  /* 0x0000001fff0b7819 */ /* 0x000fc60000011400 */
[----:B------:R-:W5:Y:S04]  /*31c00*/  LDL R0, [R1+0x8d0] ;  /* 0x0008d00001007983 */ /* 0x000f680000100800 */
[----:B------:R0:W-:Y:S04]  /*31c10*/  STL [R1+0x960], R10 ;  /* 0x0009600a01007387 */ /* 0x0001e80000100800 */
[----:B------:R-:W-:Y:S01]  /*31c20*/  STL [R1+0x96c], R11 ;  /* 0x00096c0b01007387 */ /* 0x000fe20000100800 */
[----:B0-----:R-:W-:-:S03]  /*31c30*/  SHF.R.S32.HI R10, RZ, 0x1f, R4 ;  /* 0x0000001fff0a7819 */ /* 0x001fc60000011404 */
[----:B------:R-:W5:Y:S04]  /*31c40*/  LDL R4, [R1+0x8d8] ;  /* 0x0008d80001047983 */ /* 0x000f680000100800 */
[----:B------:R0:W-:Y:S02]  /*31c50*/  STL [R1+0x978], R10 ;  /* 0x0009780a01007387 */ /* 0x0001e40000100800 */
[----:B0-----:R-:W-:Y:S02]  /*31c60*/  SHF.R.S32.HI R10, RZ, 0x1f, R3 ;  /* 0x0000001fff0a7819 */ /* 0x001fe40000011403 */
[----:B------:R-:W5:Y:S01]  /*31c70*/  LDL R3, [R1+0x8dc] ;  /* 0x0008dc0001037983 */ /* 0x000f620000100800 */
[----:B------:R-:W-:-:S05]  /*31c80*/  SHF.R.S32.HI R9, RZ, 0x1f, R9 ;  /* 0x0000001fff097819 */ /* 0x000fca0000011409 */
[----:B------:R0:W-:Y:S04]  /*31c90*/  STL [R1+0x980], R9 ;  /* 0x0009800901007387 */ /* 0x0001e80000100800 */
[----:B------:R-:W-:Y:S01]  /*31ca0*/  STL [R1+0x98c], R10 ;  /* 0x00098c0a01007387 */ /* 0x000fe20000100800 */
[----:B0-----:R-:W-:Y:S02]  /*31cb0*/  SHF.R.S32.HI R9, RZ, 0x1f, R7 ;  /* 0x0000001fff097819 */ /* 0x001fe40000011407 */
[----:B------:R-:W-:Y:S02]  /*31cc0*/  SHF.R.S32.HI R7, RZ, 0x1f, R8 ;  /* 0x0000001fff077819 */ /* 0x000fe40000011408 */
[----:B------:R-:W-:Y:S01]  /*31cd0*/  SHF.R.S32.HI R8, RZ, 0x1f, R57 ;  /* 0x0000001fff087819 */ /* 0x000fe20000011439 */
[----:B------:R-:W-:Y:S04]  /*31ce0*/  STL [R1+0x998], R9 ;  /* 0x0009980901007387 */ /* 0x000fe80000100800 */
[----:B------:R-:W5:Y:S04]  /*31cf0*/  LDL R57, [R1+0x8e4] ;  /* 0x0008e40001397983 */ /* 0x000f680000100800 */
[----:B------:R4:W-:Y:S04]  /*31d00*/  STL [R1+0x9a0], R7 ;  /* 0x0009a00701007387 */ /* 0x0009e80000100800 */
[----:B------:R0:W-:Y:S01]  /*31d10*/  STL [R1+0x9ac], R8 ;  /* 0x0009ac0801007387 */ /* 0x0001e20000100800 */
[----:B----4-:R-:W-:-:S03]  /*31d20*/  SHF.R.S32.HI R7, RZ, 0x1f, R59 ;  /* 0x0000001fff077819 */ /* 0x010fc6000001143b */
[----:B------:R-:W4:Y:S04]  /*31d30*/  LDL R59, [R1+0x8e8] ;  /* 0x0008e800013b7983 */ /* 0x000f280000100800 */
[----:B------:R2:W-:Y:S01]  /*31d40*/  STL [R1+0x9b8], R7 ;  /* 0x0009b80701007387 */ /* 0x0005e20000100800 */
[----:B0-----:R-:W-:Y:S02]  /*31d50*/  SHF.R.S32.HI R8, RZ, 0x1f, R58 ;  /* 0x0000001fff087819 */ /* 0x001fe4000001143a */
[----:B------:R-:W-:-:S05]  /*31d60*/  SHF.R.S32.HI R9, RZ, 0x1f, R56 ;  /* 0x0000001fff097819 */ /* 0x000fca0000011438 */
[----:B------:R-:W-:Y:S04]  /*31d70*/  STL [R1+0x9c4], R9 ;  /* 0x0009c40901007387 */ /* 0x000fe80000100800 */
[----:B------:R-:W4:Y:S04]  /*31d80*/  LDL R16, [R1+0x8f0] ;  /* 0x0008f00001107983 */ /* 0x000f280000100800 */
[----:B------:R-:W-:Y:S04]  /*31d90*/  STL [R1+0x9cc], R8 ;  /* 0x0009cc0801007387 */ /* 0x000fe80000100800 */
[----:B------:R-:W4:Y:S01]  /*31da0*/  LDL R56, [R1+0x8f8] ;  /* 0x0008f80001387983 */ /* 0x000f220000100800 */
[----:B--2---:R-:W-:-:S05]  /*31db0*/  SHF.R.S32.HI R7, RZ, 0x1f, R60 ;  /* 0x0000001fff077819 */ /* 0x004fca000001143c */
[----:B------:R3:W-:Y:S04]  /*31dc0*/  STL [R1+0x9d8], R7 ;  /* 0x0009d80701007387 */ /* 0x0007e80000100800 */
[----:B------:R-:W2:Y:S04]  /*31dd0*/  LDL R58, [R1+0x8fc] ;  /* 0x0008fc00013a7983 */ /* 0x000ea80000100800 */
[----:B------:R-:W2:Y:S01]  /*31de0*/  LDL R60, [R1+0x904] ;  /* 0x00090400013c7983 */ /* 0x000ea20000100800 */
[----:B---3--:R-:W-:-:S05]  /*31df0*/  SHF.R.S32.HI R7, RZ, 0x1f, R6 ;  /* 0x0000001fff077819 */ /* 0x008fca0000011406 */
[----:B------:R-:W-:Y:S04]  /*31e00*/  STL [R1+0x9e4], R7 ;  /* 0x0009e40701007387 */ /* 0x000fe80000100800 */
[----:B------:R-:W3:Y:S01]  /*31e10*/  LDL R15, [R1+0x908] ;  /* 0x00090800010f7983 */ /* 0x000ee20000100800 */
[----:B------:R-:W-:-:S05]  /*31e20*/  SHF.R.S32.HI R6, RZ, 0x1f, R5 ;  /* 0x0000001fff067819 */ /* 0x000fca0000011405 */
[----:B------:R-:W-:Y:S01]  /*31e30*/  STL [R1+0x9ec], R6 ;  /* 0x0009ec0601007387 */ /* 0x000fe20000100800 */
[----:B-----5:R-:W-:-:S03]  /*31e40*/  SHF.R.S32.HI R5, RZ, 0x1f, R61 ;  /* 0x0000001fff057819 */ /* 0x020fc6000001143d */
        /* <DEDUP_REMOVED lines=25> */
[----:B------:R-:W5:Y:S04]  /*31fe0*/  LDL R6, [R1+0x968] ;  /* 0x0009680001067983 */ /* 0x000f680000100800 */
[----:B0-----:R-:W5:Y:S01]  /*31ff0*/  LDL R5, [R1+0x970] ;  /* 0x0009700001057983 */ /* 0x001f620000100800 */
[----:B----4-:R-:W-:-:S05]  /*32000*/  SHF.R.S32.HI R59, RZ, 0x1f, R59 ;  /* 0x0000001fff3b7819 */ /* 0x010fca000001143b */
[----:B------:R0:W-:Y:S04]  /*32010*/  STL [R1+0xa38], R59 ;  /* 0x000a383b01007387 */ /* 0x0001e80000100800 */
[----:B0-----:R-:W4:Y:S01]  /*32020*/  LDL R59, [R1+0x974] ;  /* 0x00097400013b7983 */ /* 0x001f220000100800 */
[----:B------:R-:W-:-:S05]  /*32030*/  SHF.R.S32.HI R16, RZ, 0x1f, R16 ;  /* 0x0000001fff107819 */ /* 0x000fca0000011410 */
[----:B------:R0:W-:Y:S01]  /*32040*/  STL [R1+0xa44], R16 ;  /* 0x000a441001007387 */ /* 0x0001e20000100800 */
[----:B------:R-:W-:-:S05]  /*32050*/  SHF.R.S32.HI R56, RZ, 0x1f, R56 ;  /* 0x0000001fff387819 */ /* 0x000fca0000011438 */
[----:B------:R1:W-:Y:S01]  /*32060*/  STL [R1+0xa4c], R56 ;  /* 0x000a4c3801007387 */ /* 0x0003e20000100800 */
[----:B--2---:R-:W-:Y:S02]  /*32070*/  SHF.R.S32.HI R58, RZ, 0x1f, R58 ;  /* 0x0000001fff3a7819 */ /* 0x004fe4000001143a */
[----:B0-----:R-:W-:Y:S01]  /*32080*/  SHF.R.S32.HI R16, RZ, 0x1f, R60 ;  /* 0x0000001fff107819 */ /* 0x001fe2000001143c */
[----:B-1----:R-:W2:Y:S04]  /*32090*/  LDL R56, [R1+0x97c] ;  /* 0x00097c0001387983 */ /* 0x002ea80000100800 */
[----:B------:R0:W-:Y:S04]  /*320a0*/  STL [R1+0xa58], R58 ;  /* 0x000a583a01007387 */ /* 0x0001e80000100800 */
[----:B0-----:R-:W2:Y:S04]  /*320b0*/  LDL R58, [R1+0x984] ;  /* 0x00098400013a7983 */ /* 0x001ea80000100800 */
[----:B------:R5:W-:Y:S04]  /*320c0*/  STL [R1+0xa64], R16 ;  /* 0x000a641001007387 */ /* 0x000be80000100800 */
[----:B------:R-:W2:Y:S01]  /*320d0*/  LDL R60, [R1+0x988] ;  /* 0x00098800013c7983 */ /* 0x000ea20000100800 */
[----:B---3--:R-:W-:-:S02]  /*320e0*/  SHF.R.S32.HI R15, RZ, 0x1f, R15 ;  /* 0x0000001fff0f7819 */ /* 0x008fc4000001140f */
[----:B-----5:R-:W-:Y:S02]  /*320f0*/  SHF.R.S32.HI R16, RZ, 0x1f, R61 ;  /* 0x0000001fff107819 */ /* 0x020fe4000001143d */
[----:B------:R-:W3:Y:S04]  /*32100*/  LDL R61, [R1+0x990] ;  /* 0x00099000013d7983 */ /* 0x000ee80000100800 */
        /* <DEDUP_REMOVED lines=16> */
[----:B------:R-:W5:Y:S04]  /*32210*/  LDL R0, [R1+0x99c] ;  /* 0x00099c0001007983 */ /* 0x000f680000100800 */
[----:B------:R0:W-:Y:S01]  /*32220*/  STL [R1+0xac8], R10 ;  /* 0x000ac80a01007387 */ /* 0x0001e20000100800 */
[----:B------:R-:W-:Y:S02]  /*32230*/  SHF.R.S32.HI R9, RZ, 0x1f, R9 ;  /* 0x0000001fff097819 */ /* 0x000fe40000011409 */
[----:B0-----:R-:W-:Y:S02]  /*32240*/  SHF.R.S32.HI R10, RZ, 0x1f, R4 ;  /* 0x0000001fff0a7819 */ /* 0x001fe40000011404 */
[----:B------:R-:W5:Y:S04]  /*32250*/  LDL R4, [R1+0x9a4] ;  /* 0x0009a40001047983 */ /* 0x000f680000100800 */
[----:B------:R0:W-:Y:S04]  /*32260*/  STL [R1+0xad4], R9 ;  /* 0x000ad40901007387 */ /* 0x0001e80000100800 */
[----:B------:R-:W-:Y:S01]  /*32270*/  STL [R1+0xadc], R10 ;  /* 0x000adc0a01007387 */ /* 0x000fe20000100800 */
[----:B0-----:R-:W-:-:S05]  /*32280*/  SHF.R.S32.HI R9, RZ, 0x1f, R7 ;  /* 0x0000001fff097819 */ /* 0x001fca0000011407 */
[----:B------:R-:W-:Y:S01]  /*32290*/  STL [R1+0xae8], R9 ;  /* 0x000ae80901007387 */ /* 0x000fe20000100800 */
[----:B------:R-:W-:-:S03]  /*322a0*/  SHF.R.S32.HI R7, RZ, 0x1f, R3 ;  /* 0x0000001fff077819 */ /* 0x000fc60000011403 */
[----:B------:R-:W5:Y:S01]  /*322b0*/  LDL R3, [R1+0x9a8] ;  /* 0x0009a80001037983 */ /* 0x000f620000100800 */
[----:B------:R-:W-:-:S05]  /*322c0*/  SHF.R.S32.HI R8, RZ, 0x1f, R8 ;  /* 0x0000001fff087819 */ /* 0x000fca0000011408 */
[----:B------:R0:W-:Y:S04]  /*322d0*/  STL [R1+0xaf4], R8 ;  /* 0x000af40801007387 */ /* 0x0001e80000100800 */
[----:B------:R1:W-:Y:S01]  /*322e0*/  STL [R1+0xb00], R7 ;  /* 0x000b000701007387 */ /* 0x0003e20000100800 */
[----:B0-----:R-:W-:-:S03]  /*322f0*/  SHF.R.S32.HI R8, RZ, 0x1f, R57 ;  /* 0x0000001fff087819 */ /* 0x001fc60000011439 */
[----:B------:R-:W5:Y:S01]  /*32300*/  LDL R57, [R1+0x9b0] ;  /* 0x0009b00001397983 */ /* 0x000f620000100800 */
[----:B-1----:R-:W-:-:S03]  /*32310*/  SHF.R.S32.HI R7, RZ, 0x1f, R6 ;  /* 0x0000001fff077819 */ /* 0x002fc60000011406 */
[----:B------:R-:W-:Y:S01]  /*32320*/  STL [R1+0xb08], R8 ;  /* 0x000b080801007387 */ /* 0x000fe20000100800 */
[----:B------:R-:W-:-:S03]  /*32330*/  SHF.R.S32.HI R6, RZ, 0x1f, R5 ;  /* 0x0000001fff067819 */ /* 0x000fc60000011405 */
[----:B------:R-:W-:Y:S04]  /*32340*/  STL [R1+0xb14], R7 ;  /* 0x000b140701007387 */ /* 0x000fe80000100800 */
[----:B------:R-:W5:Y:S04]  /*32350*/  LDL R16, [R1+0x9b4] ;  /* 0x0009b40001107983 */ /* 0x000f680000100800 */
[----:B------:R0:W-:Y:S04]  /*32360*/  STL [R1+0xb20], R6 ;  /* 0x000b200601007387 */ /* 0x0001e80000100800 */
[----:B0-----:R-:W5:Y:S01]  /*32370*/  LDL R6, [R1+0x9bc] ;  /* 0x0009bc0001067983 */ /* 0x001f620000100800 */
[----:B----4-:R-:W-:-:S05]  /*32380*/  SHF.R.S32.HI R5, RZ, 0x1f, R59 ;  /* 0x0000001fff057819 */ /* 0x010fca000001143b */
[----:B------:R0:W-:Y:S04]  /*32390*/  STL [R1+0xb2c], R5 ;  /* 0x000b2c0501007387 */ /* 0x0001e80000100800 */
[----:B------:R-:W4:Y:S04]  /*323a0*/  LDL R59, [R1+0x9c8] ;  /* 0x0009c800013b7983 */ /* 0x000f280000100800 */
[----:B0-----:R-:W4:Y:S01]  /*323b0*/  LDL R5, [R1+0x9c0] ;  /* 0x0009c00001057983 */ /* 0x001f220000100800 */
[----:B--2---:R-:W-:-:S05]  /*323c0*/  SHF.R.S32.HI R9, RZ, 0x1f, R56 ;  /* 0x0000001fff097819 */ /* 0x004fca0000011438 */
[----:B------:R-:W-:Y:S04]  /*323d0*/  STL [R1+0xb34], R9 ;  /* 0x000b340901007387 */ /* 0x000fe80000100800 */
[----:B------:R-:W2:Y:S01]  /*323e0*/  LDL R15, [R1+0x9d0] ;  /* 0x0009d000010f7983 */ /* 0x000ea20000100800 */
[----:B------:R-:W-:-:S05]  /*323f0*/  SHF.R.S32.HI R8, RZ, 0x1f, R58 ;  /* 0x0000001fff087819 */ /* 0x000fca000001143a */
[----:B------:R-:W-:Y:S01]  /*32400*/  STL [R1+0xb40], R8 ;  /* 0x000b400801007387 */ /* 0x000fe20000100800 */
[----:B------:R-:W-:-:S03]  /*32410*/  SHF.R.S32.HI R7, RZ, 0x1f, R60 ;  /* 0x0000001fff077819 */ /* 0x000fc6000001143c */
[----:B------:R-:W2:Y:S04]  /*32420*/  LDL R60, [R1+0x9d4] ;  /* 0x0009d400013c7983 */ /* 0x000ea80000100800 */
[----:B------:R3:W-:Y:S04]  /*32430*/  STL [R1+0xb4c], R7 ;  /* 0x000b4c0701007387 */ /* 0x0007e80000100800 */
[----:B------:R-:W2:Y:S04]  /*32440*/  LDL R14, [R1+0x9dc] ;  /* 0x0009dc00010e7983 */ /* 0x000ea80000100800 */
[----:B------:R-:W2:Y:S01]  /*32450*/  LDL R13, [R1+0x9e0] ;  /* 0x0009e000010d7983 */ /* 0x000ea20000100800 */
[----:B---3--:R-:W-:-:S05]  /*32460*/  SHF.R.S32.HI R7, RZ, 0x1f, R61 ;  /* 0x0000001fff077819 */ /* 0x008fca000001143d */
[----:B------:R0:W-:Y:S04]  /*32470*/  STL [R1+0xb54], R7 ;  /* 0x000b540701007387 */ /* 0x0001e80000100800 */
[----:B------:R-:W3:Y:S04]  /*32480*/  LDL R12, [R1+0x9e8] ;  /* 0x0009e800010c7983 */ /* 0x000ee80000100800 */
[----:B------:R-:W3:Y:S04]  /*32490*/  LDL R11, [R1+0x9f0] ;  /* 0x0009f000010b7983 */ /* 0x000ee80000100800 */
[----:B------:R-:W3:Y:S04]  /*324a0*/  LDL R10, [R1+0x9f4] ;  /* 0x0009f400010a7983 */ /* 0x000ee80000100800 */
[----:B------:R-:W3:Y:S01]  /*324b0*/  LDL R61, [R1+0x9fc] ;  /* 0x0009fc00013d7983 */ /* 0x000ee20000100800 */
[----:B-----5:R-:W-:-:S03]  /*324c0*/  SHF.R.S32.HI R8, RZ, 0x1f, R2 ;  /* 0x0000001fff087819 */ /* 0x020fc60000011402 */
[----:B------:R-:W5:Y:S04]  /*324d0*/  LDL R2, [R1+0xa00] ;  /* 0x000a000001027983 */ /* 0x000f680000100800 */
[----:B------:R1:W-:Y:S04]  /*324e0*/  STL [R1+0xb60], R8 ;  /* 0x000b600801007387 */ /* 0x0003e80000100800 */
[----:B------:R-:W5:Y:S01]  /*324f0*/  LDL R9, [R1+0xa08] ;  /* 0x000a080001097983 */ /* 0x000f620000100800 */
[----:B0-----:R-:W-:-:S03]  /*32500*/  SHF.R.S32.HI R7, RZ, 0x1f, R0 ;  /* 0x0000001fff077819 */ /* 0x001fc60000011400 */
[----:B------:R-:W5:Y:S04]  /*32510*/  LDL R0, [R1+0xa10] ;  /* 0x000a100001007983 */ /* 0x000f680000100800 */
[----:B------:R0:W-:Y:S04]  /*32520*/  STL [R1+0xb6c], R7 ;  /* 0x000b6c0701007387 */ /* 0x0001e80000100800 */
[----:B-1----:R-:W5:Y:S04]  /*32530*/  LDL R8, [R1+0xa1c] ;  /* 0x000a1c0001087983 */ /* 0x002f680000100800 */
[----:B0-----:R-:W5:Y:S01]  /*32540*/  LDL R7, [R1+0xa14] ;  /* 0x000a140001077983 */ /* 0x001f620000100800 */
        /* <DEDUP_REMOVED lines=8> */
[----:B------:R-:W-:-:S05]  /*325d0*/  SHF.R.S32.HI R57, RZ, 0x1f, R57 ;  /* 0x0000001fff397819 */ /* 0x000fca0000011439 */
[----:B------:R0:W-:Y:S01]  /*325e0*/  STL [R1+0xb84], R57 ;  /* 0x000b843901007387 */ /* 0x0001e20000100800 */
[----:B------:R-:W-:-:S03]  /*325f0*/  SHF.R.S32.HI R16, RZ, 0x1f, R16 ;  /* 0x0000001fff107819 */ /* 0x000fc60000011410 */
[----:B0-----:R-:W5:Y:S04]  /*32600*/  LDL R57, [R1+0xa3c] ;  /* 0x000a3c0001397983 */ /* 0x001f680000100800 */
[----:B------:R-:W-:Y:S01]  /*32610*/  STL [R1+0xb90], R16 ;  /* 0x000b901001007387 */ /* 0x000fe20000100800 */
[----:B------:R-:W-:-:S05]  /*32620*/  SHF.R.S32.HI R6, RZ, 0x1f, R6 ;  /* 0x0000001fff067819 */ /* 0x000fca0000011406 */
[----:B------:R0:W-:Y:S04]  /*32630*/  STL [R1+0xb9c], R6 ;  /* 0x000b9c0601007387 */ /* 0x0001e80000100800 */
[----:B0-----:R-:W5:Y:S01]  /*32640*/  LDL R6, [R1+0xa40] ;  /* 0x000a400001067983 */ /* 0x001f620000100800 */
[----:B----4-:R-:W-:Y:S02]  /*32650*/  SHF.R.S32.HI R16, RZ, 0x1f, R59 ;  /* 0x0000001fff107819 */ /* 0x010fe4000001143b */
[----:B------:R-:W-:-:S05]  /*32660*/  SHF.R.S32.HI R5, RZ, 0x1f, R5 ;  /* 0x0000001fff057819 */ /* 0x000fca0000011405 */
[----:B------:R0:W-:Y:S04]  /*32670*/  STL [R1+0xba4], R5 ;  /* 0x000ba40501007387 */ /* 0x0001e80000100800 */
[----:B0-----:R-:W4:Y:S04]  /*32680*/  LDL R5, [R1+0xa48] ;  /* 0x000a480001057983 */ /* 0x001f280000100800 */
[----:B------:R0:W-:Y:S04]  /*32690*/  STL [R1+0xbb0], R16 ;  /* 0x000bb01001007387 */ /* 0x0001e80000100800 */
[----:B------:R-:W4:Y:S01]  /*326a0*/  LDL R59, [R1+0xa50] ;  /* 0x000a5000013b7983 */ /* 0x000f220000100800 */
[----:B--2---:R-:W-:-:S02]  /*326b0*/  SHF.R.S32.HI R15, RZ, 0x1f, R15 ;  /* 0x0000001fff0f7819 */ /* 0x004fc4000001140f */
[----:B0-----:R-:W-:Y:S02]  /*326c0*/  SHF.R.S32.HI R16, RZ, 0x1f, R60 ;  /* 0x0000001fff107819 */ /* 0x001fe4000001143c */
[----:B------:R-:W2:Y:S04]  /*326d0*/  LDL R60, [R1+0xa54] ;  /* 0x000a5400013c7983 */ /* 0x000ea80000100800 */
[----:B------:R0:W-:Y:S04]  /*326e0*/  STL [R1+0xbbc], R15 ;  /* 0x000bbc0f01007387 */ /* 0x0001e80000100800 */
[----:B------:R-:W-:Y:S01]  /*326f0*/  STL [R1+0xbc4], R16 ;  /* 0x000bc41001007387 */ /* 0x000fe20000100800 */
[----:B0-----:R-:W-:-:S02]  /*32700*/  SHF.R.S32.HI R15, RZ, 0x1f, R14 ;  /* 0x0000001fff0f7819 */ /* 0x001fc4000001140e */
[----:B------:R-:W-:-:S03]  /*32710*/  SHF.R.S32.HI R14, RZ, 0x1f, R13 ;  /* 0x0000001fff0e7819 */ /* 0x000fc6000001140d */
[----:B------:R-:W-:Y:S04]  /*32720*/  STL [R1+0xbd0], R15 ;  /* 0x000bd00f01007387 */ /* 0x000fe80000100800 */
[----:B------:R-:W-:Y:S01]  /*32730*/  STL [R1+0xbdc], R14 ;  /* 0x000bdc0e01007387 */ /* 0x000fe20000100800 */
[----:B---3--:R-:W-:Y:S02]  /*32740*/  SHF.R.S32.HI R13, RZ, 0x1f, R12 ;  /* 0x0000001fff0d7819 */ /* 0x008fe4000001140c */
[----:B------:R-:W-:-:S03]  /*32750*/  SHF.R.S32.HI R12, RZ, 0x1f, R11 ;  /* 0x0000001fff0c7819 */ /* 0x000fc6000001140b */
[----:B------:R-:W-:Y:S01]  /*32760*/  STL [R1+0xbe8], R13 ;  /* 0x000be80d01007387 */ /* 0x000fe20000100800 */
[----:B------:R-:W-:-:S03]  /*32770*/  SHF.R.S32.HI R10, RZ, 0x1f, R10 ;  /* 0x0000001fff0a7819 */ /* 0x000fc6000001140a */
[----:B------:R-:W-:Y:S01]  /*32780*/  STL [R1+0xbf0], R12 ;  /* 0x000bf00c01007387 */ /* 0x000fe20000100800 */
[----:B------:R-:W-:-:S03]  /*32790*/  SHF.R.S32.HI R11, RZ, 0x1f, R61 ;  /* 0x0000001fff0b7819 */ /* 0x000fc6000001143d */
[----:B------:R-:W3:Y:S04]  /*327a0*/  LDL R61, [R1+0xa5c] ;  /* 0x000a5c00013d7983 */ /* 0x000ee80000100800 */
[----:B------:R5:W-:Y:S04]  /*327b0*/  STL [R1+0xbfc], R10 ;  /* 0x000bfc0a01007387 */ /* 0x000be80000100800 */
[----:B------:R-:W-:Y:S01]  /*327c0*/  STL [R1+0xc04], R11 ;  /* 0x000c040b01007387 */ /* 0x000fe20000100800 */
[----:B-----5:R-:W-:-:S03]  /*327d0*/  SHF.R.S32.HI R10, RZ, 0x1f, R2 ;  /* 0x0000001fff0a7819 */ /* 0x020fc60000011402 */
[----:B------:R-:W5:Y:S04]  /*327e0*/  LDL R2, [R1+0xa60] ;  /* 0x000a600001027983 */ /* 0x000f680000100800 */
[----:B------:R0:W-:Y:S01]  /*327f0*/  STL [R1+0xc10], R10 ;  /* 0x000c100a01007387 */ /* 0x0001e20000100800 */
[----:B------:R-:W-:Y:S02]  /*32800*/  SHF.R.S32.HI R9, RZ, 0x1f, R9 ;  /* 0x0000001fff097819 */ /* 0x000fe40000011409 */
[----:B0-----:R-:W-:Y:S02]  /*32810*/  SHF.R.S32.HI R10, RZ, 0x1f, R0 ;  /* 0x0000001fff0a7819 */ /* 0x001fe40000011400 */
[----:B------:R-:W5:Y:S04]  /*32820*/  LDL R0, [R1+0xa68] ;  /* 0x000a680001007983 */ /* 0x000f680000100800 */
[----:B------:R0:W-:Y:S04]  /*32830*/  STL [R1+0xc1c], R9 ;  /* 0x000c1c0901007387 */ /* 0x0001e80000100800 */
[----:B------:R-:W-:Y:S01]  /*32840*/  STL [R1+0xc28], R10 ;  /* 0x000c280a01007387 */ /* 0x000fe20000100800 */
[----:B0-----:R-:W-:-:S02]  /*32850*/  SHF.R.S32.HI R9, RZ, 0x1f, R7 ;  /* 0x0000001fff097819 */ /* 0x001fc40000011407 */
        /* <DEDUP_REMOVED lines=9> */
[----:B-1----:R-:W-:Y:S02]  /*328f0*/  SHF.R.S32.HI R8, RZ, 0x1f, R58 ;  /* 0x0000001fff087819 */ /* 0x002fe4000001143a */
[----:B------:R-:W-:-:S05]  /*32900*/  SHF.R.S32.HI R9, RZ, 0x1f, R56 ;  /* 0x0000001fff097819 */ /* 0x000fca0000011438 */
        /* <DEDUP_REMOVED lines=48> */
[----:B------:R-:W-:Y:S02]  /*32c10*/  SHF.R.S32.HI R58, RZ, 0x1f, R58 ;  /* 0x0000001fff3a7819 */ /* 0x000fe4000001143a */
[----:B0-----:R-:W-:Y:S01]  /*32c20*/  SHF.R.S32.HI R16, RZ, 0x1f, R57 ;  /* 0x0000001fff107819 */ /* 0x001fe20000011439 */
[----:B-1----:R-:W5:Y:S04]  /*32c30*/  LDL R56, [R1+0xb0c] ;  /* 0x000b0c0001387983 */ /* 0x002f680000100800 */
[----:B------:R0:W-:Y:S04]  /*32c40*/  STL [R1+0xcf4], R58 ;  /* 0x000cf43a01007387 */ /* 0x0001e80000100800 */
[----:B0-----:R-:W5:Y:S04]  /*32c50*/  LDL R58, [R1+0xb10] ;  /* 0x000b1000013a7983 */ /* 0x001f680000100800 */
[----:B------:R4:W-:Y:S01]  /*32c60*/  STL [R1+0xd00], R16 ;  /* 0x000d001001007387 */ /* 0x0009e20000100800 */
[----:B------:R-:W-:-:S03]  /*32c70*/  SHF.R.S32.HI R15, RZ, 0x1f, R15 ;  /* 0x0000001fff0f7819 */ /* 0x000fc6000001140f */
[----:B------:R-:W5:Y:S01]  /*32c80*/  LDL R57, [R1+0xb18] ;  /* 0x000b180001397983 */ /* 0x000f620000100800 */
[----:B----4-:R-:W-:-:S03]  /*32c90*/  SHF.R.S32.HI R16, RZ, 0x1f, R59 ;  /* 0x0000001fff107819 */ /* 0x010fc6000001143b */
[----:B------:R-:W4:Y:S04]  /*32ca0*/  LDL R59, [R1+0xb1c] ;  /* 0x000b1c00013b7983 */ /* 0x000f280000100800 */
[----:B------:R0:W-:Y:S04]  /*32cb0*/  STL [R1+0xd08], R15 ;  /* 0x000d080f01007387 */ /* 0x0001e80000100800 */
[----:B------:R-:W-:Y:S01]  /*32cc0*/  STL [R1+0xd14], R16 ;  /* 0x000d141001007387 */ /* 0x000fe20000100800 */
[----:B0-----:R-:W-:Y:S02]  /*32cd0*/  SHF.R.S32.HI R15, RZ, 0x1f, R14 ;  /* 0x0000001fff0f7819 */ /* 0x001fe4000001140e */
[----:B------:R-:W-:-:S03]  /*32ce0*/  SHF.R.S32.HI R14, RZ, 0x1f, R13 ;  /* 0x0000001fff0e7819 */ /* 0x000fc6000001140d */
[----:B------:R-:W-:Y:S01]  /*32cf0*/  STL [R1+0xd1c], R15 ;  /* 0x000d1c0f01007387 */ /* 0x000fe20000100800 */
[----:B--2---:R-:W-:-:S03]  /*32d00*/  SHF.R.S32.HI R13, RZ, 0x1f, R12 ;  /* 0x0000001fff0d7819 */ /* 0x004fc6000001140c */
[----:B------:R-:W-:Y:S01]  /*32d10*/  STL [R1+0xd28], R14 ;  /* 0x000d280e01007387 */ /* 0x000fe20000100800 */
[----:B------:R-:W-:-:S03]  /*32d20*/  SHF.R.S32.HI R12, RZ, 0x1f, R11 ;  /* 0x0000001fff0c7819 */ /* 0x000fc6000001140b */
[----:B------:R-:W-:Y:S01]  /*32d30*/  STL [R1+0xd34], R13 ;  /* 0x000d340d01007387 */ /* 0x000fe20000100800 */
[----:B------:R-:W-:-:S03]  /*32d40*/  SHF.R.S32.HI R10, RZ, 0x1f, R10 ;  /* 0x0000001fff0a7819 */ /* 0x000fc6000001140a */
[----:B------:R-:W-:Y:S01]  /*32d50*/  STL [R1+0xd40], R12 ;  /* 0x000d400c01007387 */ /* 0x000fe20000100800 */
[----:B------:R-:W-:-:S03]  /*32d60*/  SHF.R.S32.HI R11, RZ, 0x1f, R60 ;  /* 0x0000001fff0b7819 */ /* 0x000fc6000001143c */
[----:B------:R-:W2:Y:S04]  /*32d70*/  LDL R60, [R1+0xb24] ;  /* 0x000b2400013c7983 */ /* 0x000ea80000100800 */
[----:B------:R3:W-:Y:S04]  /*32d80*/  STL [R1+0xd4c], R10 ;  /* 0x000d4c0a01007387 */ /* 0x0007e80000100800 */
[----:B------:R-:W-:Y:S01]  /*32d90*/  STL [R1+0xd54], R11 ;  /* 0x000d540b01007387 */ /* 0x000fe20000100800 */
[----:B---3--:R-:W-:-:S03]  /*32da0*/  SHF.R.S32.HI R10, RZ, 0x1f, R61 ;  /* 0x0000001fff0a7819 */ /* 0x008fc6000001143d */
[----:B------:R-:W3:Y:S04]  /*32db0*/  LDL R61, [R1+0xb28] ;  /* 0x000b2800013d7983 */ /* 0x000ee80000100800 */
[----:B------:R5:W-:Y:S01]  /*32dc0*/  STL [R1+0xd60], R10 ;  /* 0x000d600a01007387 */ /* 0x000be20000100800 */
[----:B------:R-:W-:Y:S02]  /*32dd0*/  SHF.R.S32.HI R9, RZ, 0x1f, R9 ;  /* 0x0000001fff097819 */ /* 0x000fe40000011409 */
[----:B-----5:R-:W-:Y:S02]  /*32de0*/  SHF.R.S32.HI R10, RZ, 0x1f, R2 ;  /* 0x0000001fff0a7819 */ /* 0x020fe40000011402 */
        /* <DEDUP_REMOVED lines=9> */
[----:B------:R-:W-:Y:S01]  /*32e80*/  STL [R1+0xd84], R8 ;  /* 0x000d840801007387 */ /* 0x000fe20000100800 */
[----:B0-----:R-:W-:-:S03]  /*32e90*/  SHF.R.S32.HI R7, RZ, 0x1f, R4 ;  /* 0x0000001fff077819 */ /* 0x001fc60000011404 */
        /* <DEDUP_REMOVED lines=35> */
[----:B0-----:R-:W3:Y:S04]  /*330d0*/  LDL R8, [R1+0xba8] ;  /* 0x000ba80001087983 */ /* 0x001ee80000100800 */
[----:B-1----:R-:W3:Y:S01]  /*330e0*/  LDL R7, [R1+0xba0] ;  /* 0x000ba00001077983 */ /* 0x002ee20000100800 */
[----:B-----5:R-:W-:-:S05]  /*330f0*/  SHF.R.S32.HI R2, RZ, 0x1f, R2 ;  /* 0x0000001fff027819 */ /* 0x020fca0000011402 */
[----:B------:R0:W-:Y:S04]  /*33100*/  STL [R1+0xdb4], R2 ;  /* 0x000db40201007387 */ /* 0x0001e80000100800 */
[----:B------:R-:W5:Y:S04]  /*33110*/  LDL R61, [R1+0xbac] ;  /* 0x000bac00013d7983 */ /* 0x000f680000100800 */
[----:B------:R-:W5:Y:S01]  /*33120*/  LDL R57, [R1+0xbb4] ;  /* 0x000bb40001397983 */ /* 0x000f620000100800 */
[----:B------:R-:W-:-:S05]  /*33130*/  SHF.R.S32.HI R0, RZ, 0x1f, R0 ;  /* 0x0000001fff007819 */ /* 0x000fca0000011400 */
[----:B------:R1:W-:Y:S04]  /*33140*/  STL [R1+0xdb8], R0 ;  /* 0x000db80001007387 */ /* 0x0003e80000100800 */
[----:B0-----:R-:W5:Y:S04]  /*33150*/  LDL R2, [R1+0xbb8] ;  /* 0x000bb80001027983 */ /* 0x001f680000100800 */
[----:B-1----:R-:W5:Y:S01]  /*33160*/  LDL R0, [R1+0xbc0] ;  /* 0x000bc00001007983 */ /* 0x002f620000100800 */
[----:B------:R-:W-:-:S05]  /*33170*/  SHF.R.S32.HI R4, RZ, 0x1f, R4 ;  /* 0x0000001fff047819 */ /* 0x000fca0000011404 */
        /* <DEDUP_REMOVED lines=35> */
[----:B0-----:R-:W-:Y:S02]  /*333b0*/  SHF.R.S32.HI R10, RZ, 0x1f, R58 ;  /* 0x0000001fff0a7819 */ /* 0x001fe4000001143a */
[----:B------:R-:W2:Y:S04]  /*333c0*/  LDL R58, [R1+0xbf4] ;  /* 0x000bf400013a7983 */ /* 0x000ea80000100800 */
[----:B------:R0:W-:Y:S04]  /*333d0*/  STL [R1+0xdf4], R9 ;  /* 0x000df40901007387 */ /* 0x0001e80000100800 */
[----:B------:R-:W-:Y:S01]  /*333e0*/  STL [R1+0xdf8], R10 ;  /* 0x000df80a01007387 */ /* 0x000fe20000100800 */
[----:B---3--:R-:W-:-:S02]  /*333f0*/  SHF.R.S32.HI R8, RZ, 0x1f, R8 ;  /* 0x0000001fff087819 */ /* 0x008fc40000011408 */
[----:B0-----:R-:W-:-:S05]  /*33400*/  SHF.R.S32.HI R9, RZ, 0x1f, R7 ;  /* 0x0000001fff097819 */ /* 0x001fca0000011407 */
[----:B------:R-:W-:Y:S01]  /*33410*/  STL [R1+0xdfc], R9 ;  /* 0x000dfc0901007387 */ /* 0x000fe20000100800 */
[----:B-----5:R-:W-:-:S03]  /*33420*/  SHF.R.S32.HI R7, RZ, 0x1f, R61 ;  /* 0x0000001fff077819 */ /* 0x020fc6000001143d */
[----:B------:R-:W3:Y:S04]  /*33430*/  LDL R61, [R1+0xbf8] ;  /* 0x000bf800013d7983 */ /* 0x000ee80000100800 */
[----:B------:R0:W-:Y:S04]  /*33440*/  STL [R1+0xe00], R8 ;  /* 0x000e000801007387 */ /* 0x0001e80000100800 */
[----:B------:R1:W-:Y:S01]  /*33450*/  STL [R1+0xe04], R7 ;  /* 0x000e040701007387 */ /* 0x0003e20000100800 */
[----:B0-----:R-:W-:-:S03]  /*33460*/  SHF.R.S32.HI R8, RZ, 0x1f, R57 ;  /* 0x0000001fff087819 */ /* 0x001fc60000011439 */
[----:B------:R-:W5:Y:S04]  /*33470*/  LDL R57, [R1+0xc00] ;  /* 0x000c000001397983 */ /* 0x000f680000100800 */
[----:B------:R-:W-:Y:S01]  /*33480*/  STL [R1+0xe08], R8 ;  /* 0x000e080801007387 */ /* 0x000fe20000100800 */
[----:B-1----:R-:W-:Y:S02]  /*33490*/  SHF.R.S32.HI R7, RZ, 0x1f, R2 ;  /* 0x0000001fff077819 */ /* 0x002fe40000011402 */
[----:B------:R-:W-:-:S03]  /*334a0*/  SHF.R.S32.HI R2, RZ, 0x1f, R0 ;  /* 0x0000001fff027819 */ /* 0x000fc60000011400 */
[----:B------:R-:W-:Y:S04]  /*334b0*/  STL [R1+0xe0c], R7 ;  /* 0x000e0c0701007387 */ /* 0x000fe80000100800 */
[----:B------:R-:W5:Y:S04]  /*334c0*/  LDL R16, [R1+0xc08] ;  /* 0x000c080001107983 */ /* 0x000f680000100800 */
[----:B------:R0:W-:Y:S01]  /*334d0*/  STL [R1+0xe10], R2 ;  /* 0x000e100201007387 */ /* 0x0001e20000100800 */
[----:B------:R-:W-:-:S03]  /*334e0*/  SHF.R.S32.HI R0, RZ, 0x1f, R4 ;  /* 0x0000001fff007819 */ /* 0x000fc60000011404 */
[----:B0-----:R-:W5:Y:S04]  /*334f0*/  LDL R2, [R1+0xc0c] ;  /* 0x000c0c0001027983 */ /* 0x001f680000100800 */
        /* <DEDUP_REMOVED lines=21> */
[----:B------:R0:W-:Y:S04]  /*33650*/  STL [R1+0xe28], R6 ;  /* 0x000e280601007387 */ /* 0x0001e80000100800 */
[----:B------:R-:W4:Y:S01]  /*33660*/  LDL R9, [R1+0xc58] ;  /* 0x000c580001097983 */ /* 0x000f220000100800 */
[----:B--2---:R-:W-:-:S03]  /*33670*/  SHF.R.S32.HI R5, RZ, 0x1f, R60 ;  /* 0x0000001fff057819 */ /* 0x004fc6000001143c */
[----:B------:R-:W2:Y:S04]  /*33680*/  LDL R60, [R1+0xc60] ;  /* 0x000c6000013c7983 */ /* 0x000ea80000100800 */
[----:B------:R1:W-:Y:S04]  /*33690*/  STL [R1+0xe2c], R5 ;  /* 0x000e2c0501007387 */ /* 0x0003e80000100800 */
[----:B------:R-:W2:Y:S04]  /*336a0*/  LDL R8, [R1+0xc64] ;  /* 0x000c640001087983 */ /* 0x000ea80000100800 */
[----:B0-----:R-:W2:Y:S01]  /*336b0*/  LDL R6, [R1+0xc6c] ;  /* 0x000c6c0001067983 */ /* 0x001ea20000100800 */
[----:B-1----:R-:W-:-:S05]  /*336c0*/  SHF.R.S32.HI R5, RZ, 0x1f, R58 ;  /* 0x0000001fff057819 */ /* 0x002fca000001143a */
[----:B------:R0:W-:Y:S04]  /*336d0*/  STL [R1+0xe30], R5 ;  /* 0x000e300501007387 */ /* 0x0001e80000100800 */
[----:B0-----:R-:W2:Y:S01]  /*336e0*/  LDL R5, [R1+0xc70] ;  /* 0x000c700001057983 */ /* 0x001ea20000100800 */
[----:B---3--:R-:W-:-:S03]  /*336f0*/  SHF.R.S32.HI R56, RZ, 0x1f, R61 ;  /* 0x0000001fff387819 */ /* 0x008fc6000001143d */
[----:B------:R-:W3:Y:S04]  /*33700*/  LDL R61, [R1+0xc78] ;  /* 0x000c7800013d7983 */ /* 0x000ee80000100800 */
[----:B------:R0:W-:Y:S04]  /*33710*/  STL [R1+0xe34], R56 ;  /* 0x000e343801007387 */ /* 0x0001e80000100800 */
[----:B------:R-:W3:Y:S01]  /*33720*/  LDL R58, [R1+0xc84] ;  /* 0x000c8400013a7983 */ /* 0x000ee20000100800 */
[----:B-----5:R-:W-:-:S03]  /*33730*/  SHF.R.S32.HI R57, RZ, 0x1f, R57 ;  /* 0x0000001fff397819 */ /* 0x020fc60000011439 */
[----:B0-----:R-:W5:Y:S04]  /*33740*/  LDL R56, [R1+0xc80] ;  /* 0x000c800001387983 */ /* 0x001f680000100800 */
[----:B------:R0:W-:Y:S04]  /*33750*/  STL [R1+0xe38], R57 ;  /* 0x000e383901007387 */ /* 0x0001e80000100800 */
[----:B0-----:R-:W5:Y:S01]  /*33760*/  LDL R57, [R1+0xc8c] ;  /* 0x000c8c0001397983 */ /* 0x001f620000100800 */
[----:B------:R-:W-:-:S05]  /*33770*/  SHF.R.S32.HI R16, RZ, 0x1f, R16 ;  /* 0x0000001fff107819 */ /* 0x000fca0000011410 */
[----:B------:R-:W-:Y:S01]  /*33780*/  STL [R1+0xe3c], R16 ;  /* 0x000e3c1001007387 */ /* 0x000fe20000100800 */
[----:B------:R-:W-:-:S05]  /*33790*/  SHF.R.S32.HI R2, RZ, 0x1f, R2 ;  /* 0x0000001fff027819 */ /* 0x000fca0000011402 */
        /* <DEDUP_REMOVED lines=25> */
[----:B------:R0:W-:Y:S01]  /*33930*/  STL [R1+0xe68], R10 ;  /* 0x000e680a01007387 */ /* 0x0001e20000100800 */
[----:B----4-:R-:W-:-:S03]  /*33940*/  SHF.R.S32.HI R11, RZ, 0x1f, R59 ;  /* 0x0000001fff0b7819 */ /* 0x010fc6000001143b */
[----:B------:R-:W4:Y:S01]  /*33950*/  LDL R59, [R1+0xcb0] ;  /* 0x000cb000013b7983 */ /* 0x000f220000100800 */
[----:B0-----:R-:W-:-:S03]  /*33960*/  SHF.R.S32.HI R10, RZ, 0x1f, R9 ;  /* 0x0000001fff0a7819 */ /* 0x001fc60000011409 */
[----:B------:R-:W-:Y:S01]  /*33970*/  STL [R1+0xe6c], R11 ;  /* 0x000e6c0b01007387 */ /* 0x000fe20000100800 */
[----:B--2---:R-:W-:-:S03]  /*33980*/  SHF.R.S32.HI R9, RZ, 0x1f, R60 ;  /* 0x0000001fff097819 */ /* 0x004fc6000001143c */
[----:B------:R-:W2:Y:S04]  /*33990*/  LDL R60, [R1+0xcb8] ;  /* 0x000cb800013c7983 */ /* 0x000ea80000100800 */
[----:B------:R-:W-:Y:S01]  /*339a0*/  STL [R1+0xe70], R10 ;  /* 0x000e700a01007387 */ /* 0x000fe20000100800 */
[----:B------:R-:W-:-:S03]  /*339b0*/  SHF.R.S32.HI R8, RZ, 0x1f, R8 ;  /* 0x0000001fff087819 */ /* 0x000fc60000011408 */
[----:B------:R0:W-:Y:S04]  /*339c0*/  STL [R1+0xe74], R9 ;  /* 0x000e740901007387 */ /* 0x0001e80000100800 */
[----:B------:R1:W-:Y:S01]  /*339d0*/  STL [R1+0xe78], R8 ;  /* 0x000e780801007387 */ /* 0x0003e20000100800 */
[----:B0-----:R-:W-:-:S03]  /*339e0*/  SHF.R.S32.HI R9, RZ, 0x1f, R6 ;  /* 0x0000001fff097819 */ /* 0x001fc60000011406 */
[----:B-1----:R-:W2:Y:S01]  /*339f0*/  LDL R8, [R1+0xcc0] ;  /* 0x000cc00001087983 */ /* 0x002ea20000100800 */
[----:B------:R-:W-:-:S03]  /*33a00*/  SHF.R.S32.HI R6, RZ, 0x1f, R5 ;  /* 0x0000001fff067819 */ /* 0x000fc60000011405 */
[----:B------:R-:W-:Y:S04]  /*33a10*/  STL [R1+0xe7c], R9 ;  /* 0x000e7c0901007387 */ /* 0x000fe80000100800 */
[----:B------:R0:W-:Y:S01]  /*33a20*/  STL [R1+0xe80], R6 ;  /* 0x000e800601007387 */ /* 0x0001e20000100800 */
[----:B---3--:R-:W-:-:S03]  /*33a30*/  SHF.R.S32.HI R5, RZ, 0x1f, R61 ;  /* 0x0000001fff057819 */ /* 0x008fc6000001143d */
[----:B------:R-:W3:Y:S04]  /*33a40*/  LDL R61, [R1+0xcc4] ;  /* 0x000cc400013d7983 */ /* 0x000ee80000100800 */
[----:B------:R1:W-:Y:S01]  /*33a50*/  STL [R1+0xe84], R5 ;  /* 0x000e840501007387 */ /* 0x0003e20000100800 */
[----:B0-----:R-:W-:Y:S02]  /*33a60*/  SHF.R.S32.HI R6, RZ, 0x1f, R58 ;  /* 0x0000001fff067819 */ /* 0x001fe4000001143a */
[----:B-----5:R-:W-:-:S05]  /*33a70*/  SHF.R.S32.HI R9, RZ, 0x1f, R56 ;  /* 0x0000001fff097819 */ /* 0x020fca0000011438 */
[----:B------:R-:W-:Y:S04]  /*33a80*/  STL [R1+0xe88], R9 ;  /* 0x000e880901007387 */ /* 0x000fe80000100800 */
[----:B------:R-:W5:Y:S01]  /*33a90*/  LDL R16, [R1+0xccc] ;  /* 0x000ccc0001107983 */ /* 0x000f620000100800 */
[----:B-1----:R-:W-:-:S03]  /*33aa0*/  SHF.R.S32.HI R5, RZ, 0x1f, R57 ;  /* 0x0000001fff057819 */ /* 0x002fc60000011439 */
[----:B------:R0:W-:Y:S04]  /*33ab0*/  STL [R1+0xe8c], R6 ;  /* 0x000e8c0601007387 */ /* 0x0001e80000100800 */
[----:B0-----:R-:W5:Y:S04]  /*33ac0*/  LDL R6, [R1+0xcd0] ;  /* 0x000cd00001067983 */ /* 0x001f680000100800 */
[----:B------:R0:W-:Y:S04]  /*33ad0*/  STL [R1+0xe90], R5 ;  /* 0x000e900501007387 */ /* 0x0001e80000100800 */
[----:B------:R-:W5:Y:S04]  /*33ae0*/  LDL R56, [R1+0xce0] ;  /* 0x000ce00001387983 */ /* 0x000f680000100800 */
[----:B0-----:R-:W5:Y:S01]  /*33af0*/  LDL R5, [R1+0xcd8] ;  /* 0x000cd80001057983 */ /* 0x001f620000100800 */
[----:B------:R-:W-:-:S05]  /*33b00*/  SHF.R.S32.HI R2, RZ, 0x1f, R2 ;  /* 0x0000001fff027819 */ /* 0x000fca0000011402 */
[----:B------:R0:W-:Y:S01]  /*33b10*/  STL [R1+0xe94], R2 ;  /* 0x000e940201007387 */ /* 0x0001e20000100800 */
[----:B------:R-:W-:-:S03]  /*33b20*/  SHF.R.S32.HI R9, RZ, 0x1f, R0 ;  /* 0x0000001fff097819 */ /* 0x000fc60000011400 */
[----:B0-----:R-:W5:Y:S04]  /*33b30*/  LDL R2, [R1+0xce4] ;  /* 0x000ce40001027983 */ /* 0x001f680000100800 */
[----:B------:R-:W-:Y:S04]  /*33b40*/  STL [R1+0xe98], R9 ;  /* 0x000e980901007387 */ /* 0x000fe80000100800 */
[----:B------:R-:W5:Y:S01]  /*33b50*/  LDL R58, [R1+0xcec] ;  /* 0x000cec00013a7983 */ /* 0x000f620000100800 */
[----:B------:R-:W-:-:S05]  /*33b60*/  SHF.R.S32.HI R0, RZ, 0x1f, R4 ;  /* 0x0000001fff007819 */ /* 0x000fca0000011404 */
[----:B------:R0:W-:Y:S04]  /*33b70*/  STL [R1+0xe9c], R0 ;  /* 0x000e9c0001007387 */ /* 0x0001e80000100800 */
[----:B------:R-:W5:Y:S01]  /*33b80*/  LDL R4, [R1+0xcf8] ;  /* 0x000cf80001047983 */ /* 0x000f620000100800 */
[----:B------:R-:W-:-:S03]  /*33b90*/  SHF.R.S32.HI R3, RZ, 0x1f, R3 ;  /* 0x0000001fff037819 */ /* 0x000fc60000011403 */
[----:B0-----:R-:W5:Y:S04]  /*33ba0*/  LDL R0, [R1+0xcf0] ;  /* 0x000cf00001007983 */ /* 0x001f680000100800 */
[----:B------:R0:W-:Y:S04]  /*33bb0*/  STL [R1+0xea0], R3 ;  /* 0x000ea00301007387 */ /* 0x0001e80000100800 */
[----:B------:R-:W5:Y:S04]  /*33bc0*/  LDL R15, [R1+0xd04] ;  /* 0x000d0400010f7983 */ /* 0x000f680000100800 */
[----:B------:R-:W5:Y:S04]  /*33bd0*/  LDL R14, [R1+0xd0c] ;  /* 0x000d0c00010e7983 */ /* 0x000f680000100800 */
[----:B0-----:R-:W5:Y:S04]  /*33be0*/  LDL R3, [R1+0xcfc] ;  /* 0x000cfc0001037983 */ /* 0x001f680000100800 */
[----:B------:R-:W5:Y:S04]  /*33bf0*/  LDL R57, [R1+0xd10] ;  /* 0x000d100001397983 */ /* 0x000f680000100800 */
[----:B------:R-:W5:Y:S01]  /*33c00*/  LDL R9, [R1+0xd18] ;  /* 0x000d180001097983 */ /* 0x000f620000100800 */
[----:B------:R-:W-:-:S05]  /*33c10*/  SHF.R.S32.HI R10, RZ, 0x1f, R7 ;  /* 0x0000001fff0a7819 */ /* 0x000fca0000011407 */
[----:B------:R-:W-:Y:S04]  /*33c20*/  STL [R1+0xea4], R10 ;  /* 0x000ea40a01007387 */ /* 0x000fe80000100800 */
[----:B------:R-:W5:Y:S01]  /*33c30*/  LDL R13, [R1+0xd20] ;  /* 0x000d2000010d7983 */ /* 0x000f620000100800 */
[----:B----4-:R-:W-:-:S03]  /*33c40*/  SHF.R.S32.HI R7, RZ, 0x1f, R59 ;  /* 0x0000001fff077819 */ /* 0x010fc6000001143b */
[----:B------:R-:W4:Y:S04]  /*33c50*/  LDL R59, [R1+0xd24] ;  /* 0x000d2400013b7983 */ /* 0x000f280000100800 */
[----:B------:R2:W-:Y:S04]  /*33c60*/  STL [R1+0xea8], R7 ;  /* 0x000ea80701007387 */ /* 0x0005e80000100800 */
[----:B------:R-:W4:Y:S04]  /*33c70*/  LDL R12, [R1+0xd2c] ;  /* 0x000d2c00010c7983 */ /* 0x000f280000100800 */
[----:B------:R-:W4:Y:S01]  /*33c80*/  LDL R11, [R1+0xd30] ;  /* 0x000d3000010b7983 */ /* 0x000f220000100800 */
[----:B--2---:R-:W-:-:S05]  /*33c90*/  SHF.R.S32.HI R7, RZ, 0x1f, R60 ;  /* 0x0000001fff077819 */ /* 0x004fca000001143c */
[----:B------:R0:W-:Y:S04]  /*33ca0*/  STL [R1+0xeac], R7 ;  /* 0x000eac0701007387 */ /* 0x0001e80000100800 */
[----:B------:R-:W2:Y:S04]  /*33cb0*/  LDL R60, [R1+0xd38] ;  /* 0x000d3800013c7983 */ /* 0x000ea80000100800 */
[----:B0-----:R-:W2:Y:S01]  /*33cc0*/  LDL R7, [R1+0xd3c] ;  /* 0x000d3c0001077983 */ /* 0x001ea20000100800 */
[----:B------:R-:W-:-:S05]  /*33cd0*/  SHF.R.S32.HI R8, RZ, 0x1f, R8 ;  /* 0x0000001fff087819 */ /* 0x000fca0000011408 */
[----:B------:R0:W-:Y:S04]  /*33ce0*/  STL [R1+0xeb0], R8 ;  /* 0x000eb00801007387 */ /* 0x0001e80000100800 */
[----:B------:R-:W2:Y:S04]  /*33cf0*/  LDL R10, [R1+0xd44] ;  /* 0x000d4400010a7983 */ /* 0x000ea80000100800 */
[----:B0-----:R-:W2:Y:S01]  /*33d00*/  LDL R8, [R1+0xd48] ;  /* 0x000d480001087983 */ /* 0x001ea20000100800 */
[----:B---3--:R-:W-:-:S05]  /*33d10*/  SHF.R.S32.HI R61, RZ, 0x1f, R61 ;  /* 0x0000001fff3d7819 */ /* 0x008fca000001143d */
[----:B------:R0:W-:Y:S04]  /*33d20*/  STL [R1+0xeb4], R61 ;  /* 0x000eb43d01007387 */ /* 0x0001e80000100800 */
[----:B0-----:R-:W3:Y:S01]  /*33d30*/  LDL R61, [R1+0xd50] ;  /* 0x000d5000013d7983 */ /* 0x001ee20000100800 */
[----:B-----5:R-:W-:-:S05]  /*33d40*/  SHF.R.S32.HI R16, RZ, 0x1f, R16 ;  /* 0x0000001fff107819 */ /* 0x020fca0000011410 */
[----:B------:R0:W-:Y:S04]  /*33d50*/  STL [R1+0xeb8], R16 ;  /* 0x000eb81001007387 */ /* 0x0001e80000100800 */
[----:B0-----:R-:W5:Y:S01]  /*33d60*/  LDL.LU R16, [R1+0x45c0] ;  /* 0x0045c00001107983 */ /* 0x001f620000300800 */
        /* <DEDUP_REMOVED lines=9> */
[----:B------:R-:W-:-:S05]  /*33e00*/  SHF.R.S32.HI R2, RZ, 0x1f, R2 ;  /* 0x0000001fff027819 */ /* 0x000fca0000011402 */
[----:B------:R0:W-:Y:S01]  /*33e10*/  STL [R1+0xec8], R2 ;  /* 0x000ec80201007387 */ /* 0x0001e20000100800 */
[----:B------:R-:W-:-:S03]  /*33e20*/  SHF.R.S32.HI R58, RZ, 0x1f, R58 ;  /* 0x0000001fff3a7819 */ /* 0x000fc6000001143a */
[----:B0-----:R-:W5:Y:S04]  /*33e30*/  LDL.LU R2, [R1+0x45bc] ;  /* 0x0045bc0001027983 */ /* 0x001f680000300800 */
[----:B------:R0:W-:Y:S01]  /*33e40*/  STL [R1+0xecc], R58 ;  /* 0x000ecc3a01007387 */ /* 0x0001e20000100800 */
[----:B------:R-:W-:Y:S02]  /*33e50*/  SHF.R.S32.HI R4, RZ, 0x1f, R4 ;  /* 0x0000001fff047819 */ /* 0x000fe40000011404 */
[----:B------:R-:W-:Y:S01]  /*33e60*/  SHF.R.S32.HI R0, RZ, 0x1f, R0 ;  /* 0x0000001fff007819 */ /* 0x000fe20000011400 */
[----:B0-----:R-:W5:Y:S04]  /*33e70*/  LDL R58, [R1+0xd74] ;  /* 0x000d7400013a7983 */ /* 0x001f680000100800 */
[----:B------:R0:W-:Y:S04]  /*33e80*/  STL [R1+0xed0], R0 ;  /* 0x000ed00001007387 */ /* 0x0001e80000100800 */
[----:B0-----:R-:W5:Y:S01]  /*33e90*/  LDL.LU R0, [R1+0x45b8] ;  /* 0x0045b80001007983 */ /* 0x001f620000300800 */
[----:B------:R-:W-:-:S03]  /*33ea0*/  SHF.R.S32.HI R3, RZ, 0x1f, R3 ;  /* 0x0000001fff037819 */ /* 0x000fc60000011403 */
[----:B------:R0:W-:Y:S04]  /*33eb0*/  STL [R1+0xed4], R4 ;  /* 0x000ed40401007387 */ /* 0x0001e80000100800 */
[----:B0-----:R-:W5:Y:S04]  /*33ec0*/  LDL.LU R4, [R1+0x45b4] ;  /* 0x0045b40001047983 */ /* 0x001f680000300800 */
[----:B------:R0:W-:Y:S04]  /*33ed0*/  STL [R1+0xed8], R3 ;  /* 0x000ed80301007387 */ /* 0x0001e80000100800 */
[----:B0-----:R-:W5:Y:S01]  /*33ee0*/  LDL.LU R3, [R1+0x45b0] ;  /* 0x0045b00001037983 */ /* 0x001f620000300800 */
[----:B------:R-:W-:-:S02]  /*33ef0*/  SHF.R.S32.HI R15, RZ, 0x1f, R15 ;  /* 0x0000001fff0f7819 */ /* 0x000fc4000001140f */
[----:B------:R-:W-:-:S03]  /*33f00*/  SHF.R.S32.HI R14, RZ, 0x1f, R14 ;  /* 0x0000001fff0e7819 */ /* 0x000fc6000001140e */
[----:B------:R0:W-:Y:S01]  /*33f10*/  STL [R1+0xedc], R15 ;  /* 0x000edc0f01007387 */ /* 0x0001e20000100800 */
[----:B------:R-:W-:Y:S02]  /*33f20*/  SHF.R.S32.HI R13, RZ, 0x1f, R13 ;  /* 0x0000001fff0d7819 */ /* 0x000fe4000001140d */
[----:B0-----:R-:W-:Y:S02]  /*33f30*/  SHF.R.S32.HI R15, RZ, 0x1f, R57 ;  /* 0x0000001fff0f7819 */ /* 0x001fe40000011439 */
[----:B------:R-:W5:Y:S04]  /*33f40*/  LDL.LU R57, [R1+0xd4] ;  /* 0x0000d40001397983 */ /* 0x000f680000300800 */
[----:B------:R0:W-:Y:S04]  /*33f50*/  STL [R1+0xee0], R14 ;  /* 0x000ee00e01007387 */ /* 0x0001e80000100800 */
[----:B------:R-:W-:Y:S01]  /*33f60*/  STL [R1+0xee4], R15 ;  /* 0x000ee40f01007387 */ /* 0x000fe20000100800 */
[----:B0-----:R-:W-:-:S03]  /*33f70*/  SHF.R.S32.HI R14, RZ, 0x1f, R9 ;  /* 0x0000001fff0e7819 */ /* 0x001fc60000011409 */
[----:B------:R-:W5:Y:S04]  /*33f80*/  LDL.LU R9, [R1+0x54] ;  /* 0x0000540001097983 */ /* 0x000f680000300800 */
[----:B------:R4:W-:Y:S02]  /*33f90*/  STL [R1+0xee8], R14 ;  /* 0x000ee80e01007387 */ /* 0x0009e40000100800 */
[----:B----4-:R-:W-:Y:S02]  /*33fa0*/  SHF.R.S32.HI R14, RZ, 0x1f, R59 ;  /* 0x0000001fff0e7819 */ /* 0x010fe4000001143b */
[----:B------:R-:W4:Y:S04]  /*33fb0*/  LDL.LU R59, [R1+0xd0] ;  /* 0x0000d000013b7983 */ /* 0x000f280000300800 */
[----:B------:R0:W-:Y:S04]  /*33fc0*/  STL [R1+0xeec], R13 ;  /* 0x000eec0d01007387 */ /* 0x0001e80000100800 */
[----:B------:R-:W-:Y:S01]  /*33fd0*/  STL [R1+0xef0], R14 ;  /* 0x000ef00e01007387 */ /* 0x000fe20000100800 */
[----:B------:R-:W-:-:S02]  /*33fe0*/  SHF.R.S32.HI R11, RZ, 0x1f, R11 ;  /* 0x0000001fff0b7819 */ /* 0x000fc4000001140b */
[----:B0-----:R-:W-:-:S05]  /*33ff0*/  SHF.R.S32.HI R13, RZ, 0x1f, R12 ;  /* 0x0000001fff0d7819 */ /* 0x001fca000001140c */
[----:B------:R-:W-:Y:S01]  /*34000*/  STL [R1+0xef4], R13 ;  /* 0x000ef40d01007387 */ /* 0x000fe20000100800 */
[----:B--2---:R-:W-:-:S03]  /*34010*/  SHF.R.S32.HI R12, RZ, 0x1f, R60 ;  /* 0x0000001fff0c7819 */ /* 0x004fc6000001143c */
[----:B------:R-:W2:Y:S04]  /*34020*/  LDL.LU R60, [R1+0x50] ;  /* 0x00005000013c7983 */ /* 0x000ea80000300800 */
[----:B------:R0:W-:Y:S04]  /*34030*/  STL [R1+0xef8], R11 ;  /* 0x000ef80b01007387 */ /* 0x0001e80000100800 */
[----:B------:R-:W-:Y:S01]  /*34040*/  STL [R1+0xefc], R12 ;  /* 0x000efc0c01007387 */ /* 0x000fe20000100800 */
[----:B0-----:R-:W-:-:S03]  /*34050*/  SHF.R.S32.HI R11, RZ, 0x1f, R7 ;  /* 0x0000001fff0b7819 */ /* 0x001fc60000011407 */
[----:B------:R-:W2:Y:S01]  /*34060*/  LDL.LU R7, [R1+0xcc] ;  /* 0x0000cc0001077983 */ /* 0x000ea20000300800 */
[----:B------:R-:W-:-:S03]  /*34070*/  SHF.R.S32.HI R10, RZ, 0x1f, R10 ;  /* 0x0000001fff0a7819 */ /* 0x000fc6000001140a */
[----:B------:R0:W-:Y:S04]  /*34080*/  STL [R1+0xf00], R11 ;  /* 0x000f000b01007387 */ /* 0x0001e80000100800 */
[----:B------:R5:W-:Y:S01]  /*34090*/  STL [R1+0xf04], R10 ;  /* 0x000f040a01007387 */ /* 0x000be20000100800 */
[----:B0-----:R-:W-:-:S05]  /*340a0*/  SHF.R.S32.HI R11, RZ, 0x1f, R8 ;  /* 0x0000001fff0b7819 */ /* 0x001fca0000011408 */
[----:B------:R-:W-:Y:S01]  /*340b0*/  STL [R1+0xf08], R11 ;  /* 0x000f080b01007387 */ /* 0x000fe20000100800 */
[----:B---3--:R-:W-:Y:S02]  /*340c0*/  SHF.R.S32.HI R8, RZ, 0x1f, R61 ;  /* 0x0000001fff087819 */ /* 0x008fe4000001143d */
[----:B-----5:R-:W-:Y:S02]  /*340d0*/  SHF.R.S32.HI R10, RZ, 0x1f, R3 ;  /* 0x0000001fff0a7819 */ /* 0x020fe40000011403 */
[----:B------:R-:W3:Y:S04]  /*340e0*/  LDL.LU R3, [R1+0x45ac] ;  /* 0x0045ac0001037983 */ /* 0x000ee80000300800 */
[----:B------:R0:W-:Y:S04]  /*340f0*/  STL [R1+0xf0c], R8 ;  /* 0x000f0c0801007387 */ /* 0x0001e80000100800 */
[----:B------:R-:W5:Y:S04]  /*34100*/  LDL.LU R61, [R1+0x4c] ;  /* 0x00004c00013d7983 */ /* 0x000f680000300800 */
[----:B0-----:R-:W2:Y:S04]  /*34110*/  LDL.LU R8, [R1+0xc8] ;  /* 0x0000c80001087983 */ /* 0x001ea80000300800 */
[----:B------:R0:W-:Y:S02]  /*34120*/  STL [R1+0xf10], R10 ;  /* 0x000f100a01007387 */ /* 0x0001e40000100800 */
[----:B0-----:R-:W-:-:S02]  /*34130*/  SHF.R.S32.HI R10, RZ, 0x1f, R4 ;  /* 0x0000001fff0a7819 */ /* 0x001fc40000011404 */
[----:B------:R-:W2:Y:S01]  /*34140*/  LDL.LU R4, [R1+0x45a8] ;  /* 0x0045a80001047983 */ /* 0x000ea20000300800 */
[----:B------:R-:W-:Y:S02]  /*34150*/  SHF.R.S32.HI R6, RZ, 0x1f, R6 ;  /* 0x0000001fff067819 */ /* 0x000fe40000011406 */
[----:B------:R-:W-:Y:S01]  /*34160*/  SHF.R.S32.HI R5, RZ, 0x1f, R5 ;  /* 0x0000001fff057819 */ /* 0x000fe20000011405 */
[----:B------:R0:W-:Y:S01]  /*34170*/  STL [R1+0xf14], R10 ;  /* 0x000f140a01007387 */ /* 0x0001e20000100800 */
[----:B------:R-:W-:-:S03]  /*34180*/  SHF.R.S32.HI R12, RZ, 0x1f, R58 ;  /* 0x0000001fff0c7819 */ /* 0x000fc6000001143a */
[----:B------:R1:W-:Y:S01]  /*34190*/  STL [R1+0xf18], R6 ;  /* 0x000f180601007387 */ /* 0x0003e20000100800 */
[----:B0-----:R-:W-:-:S03]  /*341a0*/  SHF.R.S32.HI R10, RZ, 0x1f, R56 ;  /* 0x0000001fff0a7819 */ /* 0x001fc60000011438 */
[----:B-1----:R-:W4:Y:S04]  /*341b0*/  LDL.LU R6, [R1+0x48] ;  /* 0x0000480001067983 */ /* 0x002f280000300800 */
[----:B------:R0:W-:Y:S04]  /*341c0*/  STL [R1+0xf1c], R5 ;  /* 0x000f1c0501007387 */ /* 0x0001e80000100800 */
[----:B0-----:R-:W4:Y:S04]  /*341d0*/  LDL.LU R5, [R1+0xc4] ;  /* 0x0000c40001057983 */ /* 0x001f280000300800 */
[----:B------:R3:W-:Y:S04]  /*341e0*/  STL [R1+0xf20], R10 ;  /* 0x000f200a01007387 */ /* 0x0007e80000100800 */
[----:B------:R-:W-:Y:S01]  /*341f0*/  STL [R1+0xf24], R12 ;  /* 0x000f240c01007387 */ /* 0x000fe20000100800 */
[----:B---3--:R-:W-:-:S02]  /*34200*/  IADD3 R10, P1, PT, R0, R3, RZ ;  /* 0x00000003000a7210 */ /* 0x008fc40007f3e0ff */
[----:B--2---:R-:W-:Y:S02]  /*34210*/  IADD3 R11, P2, PT, R0, R4, RZ ;  /* 0x00000004000b7210 */ /* 0x004fe40007f5e0ff */
[----:B------:R-:W2:Y:S04]  /*34220*/  LDL.LU R0, [R1+0x45a4] ;  /* 0x0045a40001007983 */ /* 0x000ea80000300800 */
[----:B------:R0:W-:Y:S04]  /*34230*/  STL [R1+0x4438], R10 ;  /* 0x0044380a01007387 */ /* 0x0001e80000100800 */
[----:B------:R-:W3:Y:S01]  /*34240*/  LDL.LU R56, [R1+0x44] ;  /* 0x0000440001387983 */ /* 0x000ee20000300800 */
[----:B0-----:R-:W-:-:S03]  /*34250*/  IADD3 R10, P4, PT, R2, R3, RZ ;  /* 0x00000003020a7210 */ /* 0x001fc60007f9e0ff */
[----:B------:R0:W-:Y:S04]  /*34260*/  STL [R1+0x4430], R11 ;  /* 0x0044300b01007387 */ /* 0x0001e80000100800 */
[----:B0-----:R-:W3:Y:S04]  /*34270*/  LDL.LU R11, [R1+0xc0] ;  /* 0x0000c000010b7983 */ /* 0x001ee80000300800 */
[----:B------:R0:W-:Y:S02]  /*34280*/  STL [R1+0x4434], R10 ;  /* 0x0044340a01007387 */ /* 0x0001e40000100800 */
[----:B0-----:R-:W-:-:S02]  /*34290*/  IADD3 R10, P5, PT, R2, R4, RZ ;  /* 0x00000004020a7210 */ /* 0x001fc40007fbe0ff */
[----:B------:R-:W3:Y:S01]  /*342a0*/  LDL.LU R2, [R1+0x45a0] ;  /* 0x0045a00001027983 */ /* 0x000ee20000300800 */
[CC--:B------:R-:W-:Y:S02]  /*342b0*/  IADD3 R13, P3, PT, R57.reuse, R3.reuse, RZ ;  /* 0x00000003390d7210 */ /* 0x0c0fe40007f7e0ff */
[----:B------:R-:W-:Y:S01]  /*342c0*/  IADD3 R12, P0, PT, R57, R4, RZ ;  /* 0x00000004390c7210 */ /* 0x000fe20007f1e0ff */
[----:B------:R2:W-:Y:S04]  /*342d0*/  STL [R1+0x4428], R10 ;  /* 0x0044280a01007387 */ /* 0x0005e80000100800 */
[----:B------:R-:W-:Y:S04]  /*342e0*/  STL [R1+0x442c], R13 ;  /* 0x00442c0d01007387 */ /* 0x000fe80000100800 */
[----:B------:R-:W5:Y:S04]  /*342f0*/  LDL.LU R58, [R1+0x40] ;  /* 0x00004000013a7983 */ /* 0x000f680000300800 */
[----:B------:R4:W-:Y:S04]  /*34300*/  STL [R1+0x4420], R12 ;  /* 0x0044200c01007387 */ /* 0x0009e80000100800 */
[----:B------:R-:W5:Y:S01]  /*34310*/  LDL.LU R57, [R1+0xbc] ;  /* 0x0000bc0001397983 */ /* 0x000f620000300800 */
[----:B--2---:R-:W-:Y:S01]  /*34320*/  IMAD.X R10, R9, 0x1, R0, P1 ;  /* 0x00000001090a7824 */ /* 0x004fe200008e0600 */
[----:B----4-:R-:W-:-:S04]  /*34330*/  IADD3 R12, P1, PT, R59, R3, RZ ;  /* 0x000000033b0c7210 */ /* 0x010fc80007f3e0ff */
[----:B------:R0:W-:Y:S04]  /*34340*/  STL [R1+0x441c], R10 ;  /* 0x00441c0a01007387 */ /* 0x0001e80000100800 */
[----:B0-----:R-:W2:Y:S04]  /*34350*/  LDL.LU R10, [R1+0x3c] ;  /* 0x00003c00010a7983 */ /* 0x001ea80000300800 */
[----:B------:R0:W-:Y:S01]  /*34360*/  STL [R1+0x4424], R12 ;  /* 0x0044240c01007387 */ /* 0x0001e20000100800 */
[----:B---3--:R-:W-:Y:S01]  /*34370*/  IMAD.X R9, R9, 0x1, R2, P2 ;  /* 0x0000000109097824 */ /* 0x008fe200010e0602 */
[----:B0-----:R-:W-:-:S04]  /*34380*/  IADD3 R12, P2, PT, R59, R4, RZ ;  /* 0x000000043b0c7210 */ /* 0x001fc80007f5e0ff */
[----:B------:R0:W-:Y:S04]  /*34390*/  STL [R1+0x4418], R9 ;  /* 0x0044180901007387 */ /* 0x0001e80000100800 */
[----:B------:R-:W3:Y:S01]  /*343a0*/  LDL.LU R59, [R1+0xb8] ;  /* 0x0000b800013b7983 */ /* 0x000ee20000300800 */
[----:B0-----:R-:W-:-:S03]  /*343b0*/  IMAD.X R9, R60, 0x1, R0, P4 ;  /* 0x000000013c097824 */ /* 0x001fc600020e0600 */
[----:B------:R-:W-:Y:S04]  /*343c0*/  STL [R1+0x4410], R12 ;  /* 0x0044100c01007387 */ /* 0x000fe80000100800 */
[----:B------:R0:W-:Y:S02]  /*343d0*/  STL [R1+0x440c], R9 ;  /* 0x00440c0901007387 */ /* 0x0001e40000100800 */
[----:B0-----:R-:W-:Y:S02]  /*343e0*/  IMAD.X R9, R60, 0x1, R2, P5 ;  /* 0x000000013c097824 */ /* 0x001fe400028e0602 */
[----:B------:R-:W4:Y:S01]  /*343f0*/  LDL.LU R60, [R1+0x38] ;  /* 0x00003800013c7983 */ /* 0x000f220000300800 */
[C---:B------:R-:W-:Y:S02]  /*34400*/  IADD3 R12, P4, PT, R7.reuse, R3, RZ ;  /* 0x00000003070c7210 */ /* 0x040fe40007f9e0ff */
[----:B------:R-:W-:-:S03]  /*34410*/  IADD3 R7, P5, PT, R7, R4, RZ ;  /* 0x0000000407077210 */ /* 0x000fc60007fbe0ff */
[----:B------:R-:W-:Y:S01]  /*34420*/  STL [R1+0x4414], R12 ;  /* 0x0044140c01007387 */ /* 0x000fe20000100800 */
[----:B-----5:R-:W-:-:S03]  /*34430*/  IMAD.X R13, R61, 0x1, R0, P3 ;  /* 0x000000013d0d7824 */ /* 0x020fc600018e0600 */
[----:B------:R0:W-:Y:S04]  /*34440*/  STL [R1+0x4408], R9 ;  /* 0x0044080901007387 */ /* 0x0001e80000100800 */
[----:B0-----:R-:W5:Y:S01]  /*34450*/  LDL.LU R9, [R1+0xb4] ;  /* 0x0000b40001097983 */ /* 0x001f620000300800 */
[----:B------:R-:W-:-:S03]  /*34460*/  IMAD.X R12, R61, 0x1, R2, P0 ;  /* 0x000000013d0c7824 */ /* 0x000fc600000e0602 */
[----:B------:R0:W-:Y:S04]  /*34470*/  STL [R1+0x4400], R7 ;  /* 0x0044000701007387 */ /* 0x0001e80000100800 */
[----:B------:R1:W-:Y:S04]  /*34480*/  STL [R1+0x43fc], R13 ;  /* 0x0043fc0d01007387 */ /* 0x0003e80000100800 */
[----:B------:R-:W5:Y:S01]  /*34490*/  LDL.LU R61, [R1+0x34] ;  /* 0x00003400013d7983 */ /* 0x000f620000300800 */
[----:B0-----:R-:W-:-:S05]  /*344a0*/  IADD3 R7, P3, PT, R8, R3, RZ ;  /* 0x0000000308077210 */ /* 0x001fca0007f7e0ff */
[----:B------:R0:W-:Y:S01]  /*344b0*/  STL [R1+0x4404], R7 ;  /* 0x0044040701007387 */ /* 0x0001e20000100800 */
[----:B------:R-:W-:Y:S01]  /*344c0*/  IADD3 R8, P0, PT, R8, R4, RZ ;  /* 0x0000000408087210 */ /* 0x000fe20007f1e0ff */
[----:B-1----:R-:W-:Y:S02]  /*344d0*/  IMAD.X R13, R6, 0x1, R0, P1 ;  /* 0x00000001060d7824 */ /* 0x002fe400008e0600 */
[----:B0-----:R-:W5:Y:S04]  /*344e0*/  LDL.LU R7, [R1+0xb0] ;  /* 0x0000b00001077983 */ /* 0x001f680000300800 */
[----:B------:R0:W-:Y:S04]  /*344f0*/  STL [R1+0x43f8], R12 ;  /* 0x0043f80c01007387 */ /* 0x0001e80000100800 */
[----:B------:R1:W-:Y:S01]  /*34500*/  STL [R1+0x43f0], R8 ;  /* 0x0043f00801007387 */ /* 0x0003e20000100800 */
[----:B0-----:R-:W-:-:S03]  /*34510*/  IADD3 R12, P1, PT, R5, R3, RZ ;  /* 0x00000003050c7210 */ /* 0x001fc60007f3e0ff */
[----:B-1----:R-:W5:Y:S04]  /*34520*/  LDL.LU R8, [R1+0x30] ;  /* 0x0000300001087983 */ /* 0x002f680000300800 */
[----:B------:R0:W-:Y:S04]  /*34530*/  STL [R1+0x43ec], R13 ;  /* 0x0043ec0d01007387 */ /* 0x0001e80000100800 */
[----:B------:R1:W-:Y:S01]  /*34540*/  STL [R1+0x43f4], R12 ;  /* 0x0043f40c01007387 */ /* 0x0003e20000100800 */
[----:B0-----:R-:W-:-:S03]  /*34550*/  IMAD.X R13, R6, 0x1, R2, P2 ;  /* 0x00000001060d7824 */ /* 0x001fc600010e0602 */
[----:B------:R-:W5:Y:S01]  /*34560*/  LDL.LU R6, [R1+0xac] ;  /* 0x0000ac0001067983 */ /* 0x000f620000300800 */
[----:B-1----:R-:W-:Y:S01]  /*34570*/  IADD3 R12, P2, PT, R5, R4, RZ ;  /* 0x00000004050c7210 */ /* 0x002fe20007f5e0ff */
[----:B------:R-:W-:Y:S02]  /*34580*/  IMAD.X R5, R56, 0x1, R0, P4 ;  /* 0x0000000138057824 */ /* 0x000fe400020e0600 */
[----:B------:R0:W-:Y:S04]  /*34590*/  STL [R1+0x43e8], R13 ;  /* 0x0043e80d01007387 */ /* 0x0001e80000100800 */
[----:B------:R-:W-:Y:S04]  /*345a0*/  STL [R1+0x43e0], R12 ;  /* 0x0043e00c01007387 */ /* 0x000fe80000100800 */
[----:B------:R1:W-:Y:S01]  /*345b0*/  STL [R1+0x43dc], R5 ;  /* 0x0043dc0501007387 */ /* 0x0003e20000100800 */
[----:B0-----:R-:W-:-:S03]  /*345c0*/  IADD3 R13, P4, PT, R11, R3, RZ ;  /* 0x000000030b0d7210 */ /* 0x001fc60007f9e0ff */
[----:B-1----:R-:W5:Y:S01]  /*345d0*/  LDL.LU R5, [R1+0x2c] ;  /* 0x00002c0001057983 */ /* 0x002f620000300800 */
[----:B------:R-:W-:-:S03]  /*345e0*/  IMAD.X R12, R56, 0x1, R2, P5 ;  /* 0x00000001380c7824 */ /* 0x000fc600028e0602 */
[----:B------:R0:W-:Y:S04]  /*345f0*/  STL [R1+0x43e4], R13 ;  /* 0x0043e40d01007387 */ /* 0x0001e80000100800 */
[----:B------:R-:W5:Y:S04]  /*34600*/  LDL.LU R56, [R1+0xa8] ;  /* 0x0000a80001387983 */ /* 0x000f680000300800 */
[----:B------:R1:W-:Y:S01]  /*34610*/  STL [R1+0x43d8], R12 ;  /* 0x0043d80c01007387 */ /* 0x0003e20000100800 */
[----:B0-----:R-:W-:-:S05]  /*34620*/  IADD3 R13, P5, PT, R11, R4, RZ ;  /* 0x000000040b0d7210 */ /* 0x001fca0007fbe0ff */
[----:B------:R0:W-:Y:S01]  /*34630*/  STL [R1+0x43d0], R13 ;  /* 0x0043d00d01007387 */ /* 0x0001e20000100800 */
[----:B-1----:R-:W-:Y:S01]  /*34640*/  IMAD.X R12, R58, 0x1, R0, P3 ;  /* 0x000000013a0c7824 */ /* 0x002fe200018e0600 */
[----:B------:R-:W-:-:S04]  /*34650*/  IADD3 R11, P3, PT, R57, R3, RZ ;  /* 0x00000003390b7210 */ /* 0x000fc80007f7e0ff */
[----:B------:R1:W-:Y:S01]  /*34660*/  STL [R1+0x43cc], R12 ;  /* 0x0043cc0c01007387 */ /* 0x0003e20000100800 */
[----:B0-----:R-:W-:-:S03]  /*34670*/  IMAD.X R13, R58, 0x1, R2, P0 ;  /* 0x000000013a0d7824 */ /* 0x001fc600000e0602 */
[----:B------:R2:W-:Y:S01]  /*34680*/  STL [R1+0x43d4], R11 ;  /* 0x0043d40b01007387 */ /* 0x0005e20000100800 */
[----:B-1----:R-:W-:-:S03]  /*34690*/  IADD3 R12, P0, PT, R57, R4, RZ ;  /* 0x00000004390c7210 */ /* 0x002fc60007f1e0ff */
[----:B------:R-:W-:Y:S04]  /*346a0*/  STL [R1+0x43c8], R13 ;  /* 0x0043c80d01007387 */ /* 0x000fe80000100800 */
[----:B------:R-:W5:Y:S04]  /*346b0*/  LDL.LU R58, [R1+0x28] ;  /* 0x00002800013a7983 */ /* 0x000f680000300800 */
[----:B------:R0:W-:Y:S04]  /*346c0*/  STL [R1+0x43c0], R12 ;  /* 0x0043c00c01007387 */ /* 0x0001e80000100800 */
[----:B------:R-:W5:Y:S01]  /*346d0*/  LDL.LU R57, [R1+0xa4] ;  /* 0x0000a40001397983 */ /* 0x000f620000300800 */
[----:B--2---:R-:W-:-:S02]  /*346e0*/  IMAD.X R11, R10, 0x1, R0, P1 ;  /* 0x000000010a0b7824 */ /* 0x004fc400008e0600 */
[----:B0-----:R-:W-:-:S03]  /*346f0*/  IMAD.X R12, R10, 0x1, R2, P2 ;  /* 0x000000010a0c7824 */ /* 0x001fc600010e0602 */
[----:B------:R3:W-:Y:S02]  /*34700*/  STL [R1+0x43bc], R11 ;  /* 0x0043bc0b01007387 */ /* 0x0007e40000100800 */
[C---:B---3--:R-:W-:Y:S02]  /*34710*/  IADD3 R11, P1, PT, R59.reuse, R3, RZ ;  /* 0x000000033b0b7210 */ /* 0x048fe40007f3e0ff */
[----:B------:R-:W-:-:S03]  /*34720*/  IADD3 R10, P2, PT, R59, R4, RZ ;  /* 0x000000043b0a7210 */ /* 0x000fc60007f5e0ff */
[----:B------:R4:W-:Y:S04]  /*34730*/  STL [R1+0x43c4], R11 ;  /* 0x0043c40b01007387 */ /* 0x0009e80000100800 */
[----:B------:R-:W-:Y:S04]  /*34740*/  STL [R1+0x43b8], R12 ;  /* 0x0043b80c01007387 */ /* 0x000fe80000100800 */
[----:B------:R-:W2:Y:S04]  /*34750*/  LDL.LU R59, [R1+0x24] ;  /* 0x00002400013b7983 */ /* 0x000ea80000300800 */
[----:B------:R-:W-:Y:S01]  /*34760*/  STL [R1+0x43b0], R10 ;  /* 0x0043b00a01007387 */ /* 0x000fe20000100800 */
[----:B----4-:R-:W-:-:S05]  /*34770*/  IMAD.X R11, R60, 0x1, R0, P4 ;  /* 0x000000013c0b7824 */ /* 0x010fca00020e0600 */
[----:B------:R0:W-:Y:S02]  /*34780*/  STL [R1+0x43ac], R11 ;  /* 0x0043ac0b01007387 */ /* 0x0001e40000100800 */
[----:B0-----:R-:W-:Y:S02]  /*34790*/  IMAD.X R11, R60, 0x1, R2, P5 ;  /* 0x000000013c0b7824 */ /* 0x001fe400028e0602 */
[----:B------:R-:W3:Y:S01]  /*347a0*/  LDL.LU R60, [R1+0xa0] ;  /* 0x0000a000013c7983 */ /* 0x000ee20000300800 */
[----:B-----5:R-:W-:-:S05]  /*347b0*/  IADD3 R10, P4, PT, R9, R3, RZ ;  /* 0x00000003090a7210 */ /* 0x020fca0007f9e0ff */
[----:B------:R0:W-:Y:S04]  /*347c0*/  STL [R1+0x43b4], R10 ;  /* 0x0043b40a01007387 */ /* 0x0001e80000100800 */
[----:B------:R1:W-:Y:S01]  /*347d0*/  STL [R1+0x43a8], R11 ;  /* 0x0043a80b01007387 */ /* 0x0003e20000100800 */
[----:B0-----:R-:W-:Y:S01]  /*347e0*/  IADD3 R10, P5, PT, R9, R4, RZ ;  /* 0x00000004090a7210 */ /* 0x001fe20007fbe0ff */
[----:B-1----:R-:W-:-:S04]  /*347f0*/  IMAD.X R11, R61, 0x1, R0, P3 ;  /* 0x000000013d0b7824 */ /* 0x002fc800018e0600 */
[----:B------:R0:W-:Y:S04]  /*34800*/  STL [R1+0x43a0], R10 ;  /* 0x0043a00a01007387 */ /* 0x0001e80000100800 */
[----:B------:R-:W-:Y:S01]  /*34810*/  STL [R1+0x439c], R11 ;  /* 0x00439c0b01007387 */ /* 0x000fe20000100800 */
[----:B------:R-:W-:Y:S01]  /*34820*/  IADD3 R9, P3, PT, R7, R3, RZ ;  /* 0x0000000307097210 */ /* 0x000fe20007f7e0ff */
[----:B0-----:R-:W-:Y:S02]  /*34830*/  IMAD.X R10, R61, 0x1, R2, P0 ;  /* 0x000000013d0a7824 */ /* 0x001fe400000e0602 */
[----:B------:R-:W4:Y:S04]  /*34840*/  LDL.LU R61, [R1+0x20] ;  /* 0x00002000013d7983 */ /* 0x000f280000300800 */
[----:B------:R0:W-:Y:S04]  /*34850*/  STL [R1+0x43a4], R9 ;  /* 0x0043a40901007387 */ /* 0x0001e80000100800 */
[----:B------:R-:W-:Y:S04]  /*34860*/  STL [R1+0x4398], R10 ;  /* 0x0043980a01007387 */ /* 0x000fe80000100800 */
[----:B------:R-:W5:Y:S01]  /*34870*/  LDL.LU R14, [R1+0x9c] ;  /* 0x00009c00010e7983 */ /* 0x000f620000300800 */
[----:B0-----:R-:W-:Y:S01]  /*34880*/  IADD3 R9, P0, PT, R7, R4, RZ ;  /* 0x0000000407097210 */ /* 0x001fe20007f1e0ff */
[----:B------:R-:W-:-:S04]  /*34890*/  IMAD.X R7, R8, 0x1, R0, P1 ;  /* 0x0000000108077824 */ /* 0x000fc800008e0600 */
[----:B------:R0:W-:Y:S04]  /*348a0*/  STL [R1+0x4390], R9 ;  /* 0x0043900901007387 */ /* 0x0001e80000100800 */
[----:B------:R1:W-:Y:S01]  /*348b0*/  STL [R1+0x438c], R7 ;  /* 0x00438c0701007387 */ /* 0x0003e20000100800 */
[----:B0-----:R-:W-:Y:S01]  /*348c0*/  IADD3 R9, P1, PT, R6, R3, RZ ;  /* 0x0000000306097210 */ /* 0x001fe20007f3e0ff */
[----:B-1----:R-:W-:-:S04]  /*348d0*/  IMAD.X R7, R8, 0x1, R2, P2 ;  /* 0x0000000108077824 */ /* 0x002fc800010e0602 */
[----:B------:R-:W-:Y:S04]  /*348e0*/  STL [R1+0x4394], R9 ;  /* 0x0043940901007387 */ /* 0x000fe80000100800 */
[----:B------:R-:W5:Y:S04]  /*348f0*/  LDL.LU R13, [R1+0x1c] ;  /* 0x00001c00010d7983 */ /* 0x000f680000300800 */
[----:B------:R0:W-:Y:S04]  /*34900*/  STL [R1+0x4388], R7 ;  /* 0x0043880701007387 */ /* 0x0001e80000100800 */
[----:B------:R-:W5:Y:S01]  /*34910*/  LDL.LU R12, [R1+0x98] ;  /* 0x00009800010c7983 */ /* 0x000f620000300800 */
[----:B------:R-:W-:-:S05]  /*34920*/  IADD3 R6, P2, PT, R6, R4, RZ ;  /* 0x0000000406067210 */ /* 0x000fca0007f5e0ff */
[----:B------:R1:W-:Y:S01]  /*34930*/  STL [R1+0x4380], R6 ;  /* 0x0043800601007387 */ /* 0x0003e20000100800 */
[----:B0-----:R-:W-:-:S03]  /*34940*/  IMAD.X R7, R5, 0x1, R0, P4 ;  /* 0x0000000105077824 */ /* 0x001fc600020e0600 */
[----:B------:R-:W5:Y:S04]  /*34950*/  LDL.LU R11, [R1+0x18] ;  /* 0x00001800010b7983 */ /* 0x000f680000300800 */
[----:B------:R-:W-:Y:S04]  /*34960*/  STL [R1+0x437c], R7 ;  /* 0x00437c0701007387 */ /* 0x000fe80000100800 */
[----:B------:R-:W5:Y:S01]  /*34970*/  LDL.LU R10, [R1+0x94] ;  /* 0x00009400010a7983 */ /* 0x000f620000300800 */
[----:B-1----:R-:W-:-:S05]  /*34980*/  IADD3 R6, P4, PT, R56, R3, RZ ;  /* 0x0000000338067210 */ /* 0x002fca0007f9e0ff */
[----:B------:R0:W-:Y:S04]  /*34990*/  STL [R1+0x4384], R6 ;  /* 0x0043840601007387 */ /* 0x0001e80000100800 */
[----:B------:R-:W5:Y:S01]  /*349a0*/  LDL.LU R9, [R1+0x14] ;  /* 0x0000140001097983 */ /* 0x000f620000300800 */
[----:B0-----:R-:W-:Y:S01]  /*349b0*/  IMAD.X R6, R5, 0x1, R2, P5 ;  /* 0x0000000105067824 */ /* 0x001fe200028e0602 */
[----:B------:R-:W-:-:S04]  /*349c0*/  IADD3 R5, P5, PT, R56, R4, RZ ;  /* 0x0000000438057210 */ /* 0x000fc80007fbe0ff */
[----:B------:R0:W-:Y:S04]  /*349d0*/  STL [R1+0x4378], R6 ;  /* 0x0043780601007387 */ /* 0x0001e80000100800 */
[----:B------:R-:W5:Y:S04]  /*349e0*/  LDL.LU R56, [R1+0x90] ;  /* 0x0000900001387983 */ /* 0x000f680000300800 */
[----:B------:R1:W-:Y:S01]  /*349f0*/  STL [R1+0x4370], R5 ;  /* 0x0043700501007387 */ /* 0x0003e20000100800 */
[----:B0-----:R-:W-:-:S03]  /*34a00*/  IMAD.X R6, R58, 0x1, R0, P3 ;  /* 0x000000013a067824 */ /* 0x001fc600018e0600 */
[----:B------:R-:W5:Y:S01]  /*34a10*/  LDL.LU R8, [R1+0x10] ;  /* 0x0000100001087983 */ /* 0x000f620000300800 */
[----:B-1----:R-:W-:-:S03]  /*34a20*/  IADD3 R5, P3, PT, R57, R3, RZ ;  /* 0x0000000339057210 */ /* 0x002fc60007f7e0ff */
[----:B------:R0:W-:Y:S04]  /*34a30*/  STL [R1+0x436c], R6 ;  /* 0x00436c0601007387 */ /* 0x0001e80000100800 */
[----:B------:R1:W-:Y:S04]  /*34a40*/  STL [R1+0x4374], R5 ;  /* 0x0043740501007387 */ /* 0x0003e80000100800 */
[----:B------:R-:W5:Y:S01]  /*34a50*/  LDL.LU R7, [R1+0x8c] ;  /* 0x00008c0001077983 */ /* 0x000f620000300800 */
[----:B0-----:R-:W-:Y:S01]  /*34a60*/  IMAD.X R6, R58, 0x1, R2, P0 ;  /* 0x000000013a067824 */ /* 0x001fe200000e0602 */
[----:B-1----:R-:W-:-:S04]  /*34a70*/  IADD3 R5, P0, PT, R57, R4, RZ ;  /* 0x0000000439057210 */ /* 0x002fc80007f1e0ff */
[----:B------:R0:W-:Y:S04]  /*34a80*/  STL [R1+0x4368], R6 ;  /* 0x0043680601007387 */ /* 0x0001e80000100800 */
[----:B0-----:R-:W5:Y:S04]  /*34a90*/  LDL.LU R6, [R1+0xc] ;  /* 0x00000c0001067983 */ /* 0x001f680000300800 */
[----:B------:R0:W-:Y:S04]  /*34aa0*/  STL [R1+0x4360], R5 ;  /* 0x0043600501007387 */ /* 0x0001e80000100800 */
[----:B0-----:R-:W5:Y:S01]  /*34ab0*/  LDL.LU R5, [R1+0x88] ;  /* 0x0000880001057983 */ /* 0x001f620000300800 */
[----:B--2---:R-:W-:-:S05]  /*34ac0*/  IMAD.X R15, R59, 0x1, R0, P1 ;  /* 0x000000013b0f7824 */ /* 0x004fca00008e0600 */
[----:B------:R0:W-:Y:S04]  /*34ad0*/  STL [R1+0x435c], R15 ;  /* 0x00435c0f01007387 */ /* 0x0001e80000100800 */
[----:B------:R-:W2:Y:S01]  /*34ae0*/  LDL.LU R57, [R1+0x8] ;  /* 0x0000080001397983 */ /* 0x000ea20000300800 */
[----:B0-----:R-:W-:Y:S01]  /*34af0*/  IMAD.X R15, R59, 0x1, R2, P2 ;  /* 0x000000013b0f7824 */ /* 0x001fe200010e0602 */
[----:B---3--:R-:W-:-:S05]  /*34b00*/  IADD3 R58, P1, PT, R60, R3, RZ ;  /* 0x000000033c3a7210 */ /* 0x008fca0007f3e0ff */
[----:B------:R0:W-:Y:S01]  /*34b10*/  STL [R1+0x4364], R58 ;  /* 0x0043643a01007387 */ /* 0x0001e20000100800 */
[----:B------:R-:W-:-:S03]  /*34b20*/  IADD3 R59, P2, PT, R60, R4, RZ ;  /* 0x000000043c3b7210 */ /* 0x000fc60007f5e0ff */
[----:B0-----:R-:W3:Y:S04]  /*34b30*/  LDL.LU R58, [R1+0x84] ;  /* 0x00008400013a7983 */ /* 0x001ee80000300800 */
[----:B------:R-:W-:Y:S04]  /*34b40*/  STL [R1+0x4358], R15 ;  /* 0x0043580f01007387 */ /* 0x000fe80000100800 */
[----:B------:R-:W2:Y:S04]  /*34b50*/  LDL.LU R60, [R1+0x4] ;  /* 0x00000400013c7983 */ /* 0x000ea80000300800 */
[----:B------:R0:W-:Y:S04]  /*34b60*/  STL [R1+0x4350], R59 ;  /* 0x0043503b01007387 */ /* 0x0001e80000100800 */
[----:B0-----:R-:W2:Y:S01]  /*34b70*/  LDL.LU R59, [R1+0x80] ;  /* 0x00008000013b7983 */ /* 0x001ea20000300800 */
[----:B----4-:R-:W-:-:S02]  /*34b80*/  IMAD.X R15, R61, 0x1, R0, P4 ;  /* 0x000000013d0f7824 */ /* 0x010fc400020e0600 */
[----:B------:R-:W-:-:S03]  /*34b90*/  IMAD.X R61, R61, 0x1, R2, P5 ;  /* 0x000000013d3d7824 */ /* 0x000fc600028e0602 */
[----:B------:R5:W-:Y:S02]  /*34ba0*/  STL [R1+0x434c], R15 ;  /* 0x00434c0f01007387 */ /* 0x000be40000100800 */
[C---:B-----5:R-:W-:Y:S02]  /*34bb0*/  IADD3 R15, P4, PT, R14.reuse, R3, RZ ;  /* 0x000000030e0f7210 */ /* 0x060fe40007f9e0ff */
[----:B------:R-:W-:-:S03]  /*34bc0*/  IADD3 R14, P5, PT, R14, R4, RZ ;  /* 0x000000040e0e7210 */ /* 0x000fc60007fbe0ff */
[----:B------:R0:W-:Y:S04]  /*34bd0*/  STL [R1+0x4354], R15 ;  /* 0x0043540f01007387 */ /* 0x0001e80000100800 */
[----:B0-----:R-:W4:Y:S04]  /*34be0*/  LDL.LU R15, [R1+0x459c] ;  /* 0x00459c00010f7983 */ /* 0x001f280000300800 */
[----:B------:R0:W-:Y:S04]  /*34bf0*/  STL [R1+0x4348], R61 ;  /* 0x0043483d01007387 */ /* 0x0001e80000100800 */
[----:B0-----:R-:W5:Y:S04]  /*34c00*/  LDL.LU R61, [R1] ;  /* 0x00000000013d7983 */ /* 0x001f680000300800 */
[----:B------:R0:W-:Y:S02]  /*34c10*/  STL [R1+0x4340], R14 ;  /* 0x0043400e01007387 */ /* 0x0001e40000100800 */
[----:B0-----:R-:W-:-:S02]  /*34c20*/  IMAD.X R14, R13, 0x1, R0, P3 ;  /* 0x000000010d0e7824 */ /* 0x001fc400018e0600 */
[----:B------:R-:W-:-:S03]  /*34c30*/  IMAD.X R13, R13, 0x1, R2, P0 ;  /* 0x000000010d0d7824 */ /* 0x000fc600000e0602 */
[----:B------:R0:W-:Y:S02]  /*34c40*/  STL [R1+0x433c], R14 ;  /* 0x00433c0e01007387 */ /* 0x0001e40000100800 */
[C---:B0-----:R-:W-:Y:S02]  /*34c50*/  IADD3 R14, P3, PT, R12.reuse, R3, RZ ;  /* 0x000000030c0e7210 */ /* 0x041fe40007f7e0ff */
[----:B------:R-:W-:-:S03]  /*34c60*/  IADD3 R12, P0, PT, R12, R4, RZ ;  /* 0x000000040c0c7210 */ /* 0x000fc60007f1e0ff */
[----:B------:R0:W-:Y:S04]  /*34c70*/  STL [R1+0x4344], R14 ;  /* 0x0043440e01007387 */ /* 0x0001e80000100800 */
[----:B0-----:R-:W4:Y:S04]  /*34c80*/  LDL.LU R14, [R1+0x4598] ;  /* 0x00459800010e7983 */ /* 0x001f280000300800 */
[----:B------:R0:W-:Y:S04]  /*34c90*/  STL [R1+0x4338], R13 ;  /* 0x0043380d01007387 */ /* 0x0001e80000100800 */
[----:B0-----:R-:W4:Y:S04]  /*34ca0*/  LDL.LU R13, [R1+0x4594] ;  /* 0x00459400010d7983 */ /* 0x001f280000300800 */
        /* <DEDUP_REMOVED lines=19> */
[----:B------:R1:W-:Y:S01]  /*34de0*/  STL [R1+0x4310], R56 ;  /* 0x0043103801007387 */ /* 0x0003e20000100800 */
[----:B0-----:R-:W-:-:S03]  /*34df0*/  IMAD.X R9, R8, 0x1, R0, P3 ;  /* 0x0000000108097824 */ /* 0x001fc600018e0600 */
[----:B-1----:R-:W4:Y:S01]  /*34e00*/  LDL.LU R56, [R1+0x70] ;  /* 0x0000700001387983 */ /* 0x002f220000300800 */
        /* <DEDUP_REMOVED lines=19> */
[----:B--2---:R-:W-:-:S02]  /*34f40*/  IMAD.X R5, R57, 0x1, R0, P4 ;  /* 0x0000000139057824 */ /* 0x004fc400020e0600 */
[----:B------:R-:W-:-:S03]  /*34f50*/  IMAD.X R57, R57, 0x1, R2, P5 ;  /* 0x0000000139397824 */ /* 0x000fc600028e0602 */
[----:B------:R3:W-:Y:S02]  /*34f60*/  STL [R1+0x42ec], R5 ;  /* 0x0042ec0501007387 */ /* 0x0007e40000100800 */
[C---:B---3--:R-:W-:Y:S02]  /*34f70*/  IADD3 R5, P4, PT, R58.reuse, R3, RZ ;  /* 0x000000033a057210 */ /* 0x048fe40007f9e0ff */
[----:B------:R-:W-:-:S03]  /*34f80*/  IADD3 R58, P5, PT, R58, R4, RZ ;  /* 0x000000043a3a7210 */ /* 0x000fc60007fbe0ff */
[----:B------:R0:W-:Y:S04]  /*34f90*/  STL [R1+0x42f4], R5 ;  /* 0x0042f40501007387 */ /* 0x0001e80000100800 */
[----:B0-----:R-:W2:Y:S04]  /*34fa0*/  LDL.LU R5, [R1+0x4574] ;  /* 0x0045740001057983 */ /* 0x001ea80000300800 */
[----:B------:R0:W-:Y:S04]  /*34fb0*/  STL [R1+0x42e8], R57 ;  /* 0x0042e83901007387 */ /* 0x0001e80000100800 */
[----:B0-----:R-:W3:Y:S04]  /*34fc0*/  LDL.LU R57, [R1+0x4570] ;  /* 0x0045700001397983 */ /* 0x001ee80000300800 */
[----:B------:R0:W-:Y:S02]  /*34fd0*/  STL [R1+0x42e0], R58 ;  /* 0x0042e03a01007387 */ /* 0x0001e40000100800 */
[----:B0-----:R-:W-:-:S02]  /*34fe0*/  IMAD.X R58, R60, 0x1, R0, P3 ;  /* 0x000000013c3a7824 */ /* 0x001fc400018e0600 */
[----:B------:R-:W-:-:S03]  /*34ff0*/  IMAD.X R60, R60, 0x1, R2, P0 ;  /* 0x000000013c3c7824 */ /* 0x000fc600000e0602 */
[----:B------:R0:W-:Y:S02]  /*35000*/  STL [R1+0x42dc], R58 ;  /* 0x0042dc3a01007387 */ /* 0x0001e40000100800 */
[----:B0-----:R-:W-:-:S05]  /*35010*/  IADD3 R58, P3, PT, R59, R3, RZ ;  /* 0x000000033b3a7210 */ /* 0x001fca0007f7e0ff */
[----:B------:R0:W-:Y:S04]  /*35020*/  STL [R1+0x42e4], R58 ;  /* 0x0042e43a01007387 */ /* 0x0001e80000100800 */
[----:B0-----:R-:W2:Y:S04]  /*35030*/  LDL.LU R58, [R1+0x456c] ;  /* 0x00456c00013a7983 */ /* 0x001ea80000300800 */
[----:B------:R0:W-:Y:S04]  /*35040*/  STL [R1+0x42d8], R60 ;  /* 0x0042d83c01007387 */ /* 0x0001e80000100800 */
[----:B0-----:R-:W2:Y:S01]  /*35050*/  LDL.LU R60, [R1+0x4568] ;  /* 0x00456800013c7983 */ /* 0x001ea20000300800 */
[----:B------:R-:W-:-:S05]  /*35060*/  IADD3 R59, P0, PT, R59, R4, RZ ;  /* 0x000000043b3b7210 */ /* 0x000fca0007f1e0ff */
[----:B------:R5:W-:Y:S02]  /*35070*/  STL [R1+0x42d0], R59 ;  /* 0x0042d03b01007387 */ /* 0x000be40000100800 */
[C---:B-----5:R-:W-:Y:S02]  /*35080*/  IMAD.X R59, R61.reuse, 0x1, R0, P1 ;  /* 0x000000013d3b7824 */ /* 0x060fe400008e0600 */
[----:B------:R-:W-:-:S03]  /*35090*/  IMAD.X R61, R61, 0x1, R2, P2 ;  /* 0x000000013d3d7824 */ /* 0x000fc600010e0602 */
[----:B------:R2:W-:Y:S02]  /*350a0*/  STL [R1+0x42cc], R59 ;  /* 0x0042cc3b01007387 */ /* 0x0005e40000100800 */
[----:B--2---:R-:W-:-:S05]  /*350b0*/  IADD3 R59, P1, PT, R60, R3, RZ ;  /* 0x000000033c3b7210 */ /* 0x004fca0007f3e0ff */
[----:B------:R0:W-:Y:S04]  /*350c0*/  STL [R1+0x42d4], R59 ;  /* 0x0042d43b01007387 */ /* 0x0001e80000100800 */
[----:B0-----:R-:W2:Y:S04]  /*350d0*/  LDL.LU R59, [R1+0x4564] ;  /* 0x00456400013b7983 */ /* 0x001ea80000300800 */
[----:B------:R0:W-:Y:S04]  /*350e0*/  STL [R1+0x42c8], R61 ;  /* 0x0042c83d01007387 */ /* 0x0001e80000100800 */
[----:B0-----:R-:W5:Y:S01]  /*350f0*/  LDL.LU R61, [R1+0x4560] ;  /* 0x00456000013d7983 */ /* 0x001f620000300800 */
[----:B------:R-:W-:-:S05]  /*35100*/  IADD3 R60, P2, PT, R60, R4, RZ ;  /* 0x000000043c3c7210 */ /* 0x000fca0007f5e0ff */
[----:B------:R5:W-:Y:S02]  /*35110*/  STL [R1+0x42c0], R60 ;  /* 0x0042c03c01007387 */ /* 0x000be40000100800 */
[----:B-----5:R-:W-:-:S05]  /*35120*/  IMAD.X R60, R61, 0x1, R0, P4 ;  /* 0x000000013d3c7824 */ /* 0x020fca00020e0600 */
[----:B------:R2:W-:Y:S02]  /*35130*/  STL [R1+0x42bc], R60 ;  /* 0x0042bc3c01007387 */ /* 0x0005e40000100800 */
[----:B--2---:R-:W-:-:S05]  /*35140*/  IADD3 R60, P4, PT, R59, R3, RZ ;  /* 0x000000033b3c7210 */ /* 0x004fca0007f9e0ff */
[----:B------:R0:W-:Y:S04]  /*35150*/  STL [R1+0x42c4], R60 ;  /* 0x0042c43c01007387 */ /* 0x0001e80000100800 */
[----:B0-----:R-:W2:Y:S01]  /*35160*/  LDL.LU R60, [R1+0x455c] ;  /* 0x00455c00013c7983 */ /* 0x001ea20000300800 */
[----:B------:R-:W-:Y:S01]  /*35170*/  IMAD.X R61, R61, 0x1, R2, P5 ;  /* 0x000000013d3d7824 */ /* 0x000fe200028e0602 */
[----:B------:R-:W-:-:S04]  /*35180*/  IADD3 R59, P5, PT, R59, R4, RZ ;  /* 0x000000043b3b7210 */ /* 0x000fc80007fbe0ff */
[----:B------:R0:W-:Y:S04]  /*35190*/  STL [R1+0x42b8], R61 ;  /* 0x0042b83d01007387 */ /* 0x0001e80000100800 */
[----:B0-----:R-:W5:Y:S04]  /*351a0*/  LDL.LU R61, [R1+0x68] ;  /* 0x00006800013d7983 */ /* 0x001f680000300800 */
[----:B------:R2:W-:Y:S02]  /*351b0*/  STL [R1+0x42b0], R59 ;  /* 0x0042b03b01007387 */ /* 0x0005e40000100800 */
[----:B--2---:R-:W-:-:S05]  /*351c0*/  IMAD.X R59, R60, 0x1, R0, P3 ;  /* 0x000000013c3b7824 */ /* 0x004fca00018e0600 */
[----:B------:R0:W-:Y:S02]  /*351d0*/  STL [R1+0x42ac], R59 ;  /* 0x0042ac3b01007387 */ /* 0x0001e40000100800 */
[----:B0-----:R-:W-:-:S05]  /*351e0*/  IADD3 R59, P3, PT, R58, R3, RZ ;  /* 0x000000033a3b7210 */ /* 0x001fca0007f7e0ff */
[----:B------:R0:W-:Y:S04]  /*351f0*/  STL [R1+0x42b4], R59 ;  /* 0x0042b43b01007387 */ /* 0x0001e80000100800 */
[----:B0-----:R-:W2:Y:S01]  /*35200*/  LDL.LU R59, [R1+0x4558] ;  /* 0x00455800013b7983 */ /* 0x001ea20000300800 */
[----:B------:R-:W-:Y:S01]  /*35210*/  IMAD.X R60, R60, 0x1, R2, P0 ;  /* 0x000000013c3c7824 */ /* 0x000fe200000e0602 */
[----:B------:R-:W-:-:S04]  /*35220*/  IADD3 R58, P0, PT, R58, R4, RZ ;  /* 0x000000043a3a7210 */ /* 0x000fc80007f1e0ff */
[----:B------:R0:W-:Y:S04]  /*35230*/  STL [R1+0x42a8], R60 ;  /* 0x0042a83c01007387 */ /* 0x0001e80000100800 */
[----:B0-----:R-:W3:Y:S04]  /*35240*/  LDL.LU R60, [R1+0x6c] ;  /* 0x00006c00013c7983 */ /* 0x001ee80000300800 */
[----:B------:R2:W-:Y:S02]  /*35250*/  STL [R1+0x42a0], R58 ;  /* 0x0042a03a01007387 */ /* 0x0005e40000100800 */
[----:B--2---:R-:W-:-:S05]  /*35260*/  IMAD.X R58, R59, 0x1, R0, P1 ;  /* 0x000000013b3a7824 */ /* 0x004fca00008e0600 */
[----:B------:R4:W-:Y:S02]  /*35270*/  STL [R1+0x429c], R58 ;  /* 0x00429c3a01007387 */ /* 0x0009e40000100800 */
[----:B----4-:R-:W-:-:S05]  /*35280*/  IADD3 R58, P1, PT, R56, R3, RZ ;  /* 0x00000003383a7210 */ /* 0x010fca0007f3e0ff */
[----:B------:R0:W-:Y:S04]  /*35290*/  STL [R1+0x42a4], R58 ;  /* 0x0042a43a01007387 */ /* 0x0001e80000100800 */
[----:B0-----:R-:W2:Y:S01]  /*352a0*/  LDL.LU R58, [R1+0x4554] ;  /* 0x00455400013a7983 */ /* 0x001ea20000300800 */
[----:B------:R-:W-:-:S05]  /*352b0*/  IMAD.X R59, R59, 0x1, R2, P2 ;  /* 0x000000013b3b7824 */ /* 0x000fca00010e0602 */
[----:B------:R0:W-:Y:S02]  /*352c0*/  STL [R1+0x4298], R59 ;  /* 0x0042983b01007387 */ /* 0x0001e40000100800 */
[----:B0-----:R-:W-:Y:S02]  /*352d0*/  IADD3 R59, P2, PT, R56, R4, RZ ;  /* 0x00000004383b7210 */ /* 0x001fe40007f5e0ff */
[----:B------:R-:W4:Y:S04]  /*352e0*/  LDL.LU R56, [R1+0x4550] ;  /* 0x0045500001387983 */ /* 0x000f280000300800 */
[----:B------:R2:W-:Y:S02]  /*352f0*/  STL [R1+0x4290], R59 ;  /* 0x0042903b01007387 */ /* 0x0005e40000100800 */
[----:B--2---:R-:W-:-:S05]  /*35300*/  IMAD.X R59, R58, 0x1, R0, P4 ;  /* 0x000000013a3b7824 */ /* 0x004fca00020e0600 */
[----:B------:R3:W-:Y:S02]  /*35310*/  STL [R1+0x428c], R59 ;  /* 0x00428c3b01007387 */ /* 0x0007e40000100800 */
[----:B---3--:R-:W-:-:S05]  /*35320*/  IADD3 R59, P4, PT, R60, R3, RZ ;  /* 0x000000033c3b7210 */ /* 0x008fca0007f9e0ff */
[----:B------:R0:W-:Y:S02]  /*35330*/  STL [R1+0x4294], R59 ;  /* 0x0042943b01007387 */ /* 0x0001e40000100800 */
[----:B0-----:R-:W-:Y:S02]  /*35340*/  IMAD.X R59, R58, 0x1, R2, P5 ;  /* 0x000000013a3b7824 */ /* 0x001fe400028e0602 */
[----:B------:R-:W2:Y:S04]  /*35350*/  LDL.LU R58, [R1+0x2e0] ;  /* 0x0002e000013a7983 */ /* 0x000ea80000300800 */
[----:B------:R0:W-:Y:S02]  /*35360*/  STL [R1+0x4288], R59 ;  /* 0x0042883b01007387 */ /* 0x0001e40000100800 */
[----:B0-----:R-:W-:Y:S01]  /*35370*/  IADD3 R59, P5, PT, R60, R4, RZ ;  /* 0x000000043c3b7210 */ /* 0x001fe20007fbe0ff */
[----:B------:R-:W-:-:S04]  /*35380*/  IMAD.X R60, R57, 0x1, R0, P3 ;  /* 0x00000001393c7824 */ /* 0x000fc800018e0600 */
[----:B------:R0:W-:Y:S04]  /*35390*/  STL [R1+0x4280], R59 ;  /* 0x0042803b01007387 */ /* 0x0001e80000100800 */
[----:B0-----:R-:W3:Y:S04]  /*353a0*/  LDL.LU R59, [R1+0x38c] ;  /* 0x00038c00013b7983 */ /* 0x001ee80000300800 */
[----:B------:R5:W-:Y:S02]  /*353b0*/  STL [R1+0x427c], R60 ;  /* 0x00427c3c01007387 */ /* 0x000be40000100800 */
[----:B-----5:R-:W-:-:S05]  /*353c0*/  IADD3 R60, P3, PT, R61, R3, RZ ;  /* 0x000000033d3c7210 */ /* 0x020fca0007f7e0ff */
[----:B------:R0:W-:Y:S02]  /*353d0*/  STL [R1+0x4284], R60 ;  /* 0x0042843c01007387 */ /* 0x0001e40000100800 */
[----:B0-----:R-:W-:Y:S02]  /*353e0*/  IMAD.X R60, R57, 0x1, R2, P0 ;  /* 0x00000001393c7824 */ /* 0x001fe400000e0602 */
[----:B------:R-:W5:Y:S04]  /*353f0*/  LDL.LU R57, [R1+0x58] ;  /* 0x0000580001397983 */ /* 0x000f680000300800 */
[----:B------:R0:W-:Y:S02]  /*35400*/  STL [R1+0x4278], R60 ;  /* 0x0042783c01007387 */ /* 0x0001e40000100800 */
[----:B0-----:R-:W-:Y:S01]  /*35410*/  IADD3 R60, P0, PT, R61, R4, RZ ;  /* 0x000000043d3c7210 */ /* 0x001fe20007f1e0ff */
[----:B----4-:R-:W-:-:S04]  /*35420*/  IMAD.X R61, R56, 0x1, R0, P1 ;  /* 0x00000001383d7824 */ /* 0x010fc800008e0600 */
[----:B------:R0:W-:Y:S04]  /*35430*/  STL [R1+0x4270], R60 ;  /* 0x0042703c01007387 */ /* 0x0001e80000100800 */
[----:B0-----:R-:W4:Y:S04]  /*35440*/  LDL.LU R60, [R1+0x3b4] ;  /* 0x0003b400013c7983 */ /* 0x001f280000300800 */
[----:B------:R0:W-:Y:S02]  /*35450*/  STL [R1+0x426c], R61 ;  /* 0x00426c3d01007387 */ /* 0x0001e40000100800 */
[----:B0-----:R-:W-:-:S05]  /*35460*/  IADD3 R61, P1, PT, R6, R3, RZ ;  /* 0x00000003063d7210 */ /* 0x001fca0007f3e0ff */
[----:B------:R0:W-:Y:S02]  /*35470*/  STL [R1+0x4274], R61 ;  /* 0x0042743d01007387 */ /* 0x0001e40000100800 */
[----:B0-----:R-:W-:Y:S02]  /*35480*/  IMAD.X R61, R56, 0x1, R2, P2 ;  /* 0x00000001383d7824 */ /* 0x001fe400010e0602 */
[----:B------:R-:W2:Y:S04]  /*35490*/  LDL.LU R56, [R1+0x5c] ;  /* 0x00005c0001387983 */ /* 0x000ea80000300800 */
[----:B------:R0:W-:Y:S02]  /*354a0*/  STL [R1+0x4268], R61 ;  /* 0x0042683d01007387 */ /* 0x0001e40000100800 */
[----:B0-----:R-:W-:Y:S01]  /*354b0*/  IADD3 R61, P2, PT, R6, R4, RZ ;  /* 0x00000004063d7210 */ /* 0x001fe20007f5e0ff */
[----:B------:R-:W-:-:S04]  /*354c0*/  IMAD.X R6, R5, 0x1, R0, P4 ;  /* 0x0000000105067824 */ /* 0x000fc800020e0600 */
[----:B------:R0:W-:Y:S04]  /*354d0*/  STL [R1+0x4260], R61 ;  /* 0x0042603d01007387 */ /* 0x0001e80000100800 */
[----:B0-----:R-:W2:Y:S04]  /*354e0*/  LDL.LU R61, [R1+0x4cc] ;  /* 0x0004cc00013d7983 */ /* 0x001ea80000300800 */
[----:B------:R0:W-:Y:S02]  /*354f0*/  STL [R1+0x425c], R6 ;  /* 0x00425c0601007387 */ /* 0x0001e40000100800 */
[----:B0-----:R-:W-:-:S05]  /*35500*/  IADD3 R6, P4, PT, R7, R3, RZ ;  /* 0x0000000307067210 */ /* 0x001fca0007f9e0ff */
[----:B------:R0:W-:Y:S04]  /*35510*/  STL [R1+0x4264], R6 ;  /* 0x0042640601007387 */ /* 0x0001e80000100800 */
[----:B0-----:R-:W2:Y:S01]  /*35520*/  LDL.LU R6, [R1+0x454c] ;  /* 0x00454c0001067983 */ /* 0x001ea20000300800 */
[----:B------:R-:W-:-:S05]  /*35530*/  IMAD.X R5, R5, 0x1, R2, P5 ;  /* 0x0000000105057824 */ /* 0x000fca00028e0602 */
[----:B------:R0:W-:Y:S02]  /*35540*/  STL [R1+0x4258], R5 ;  /* 0x0042580501007387 */ /* 0x0001e40000100800 */
[----:B0-----:R-:W-:-:S05]  /*35550*/  IADD3 R5, P5, PT, R7, R4, RZ ;  /* 0x0000000407057210 */ /* 0x001fca0007fbe0ff */
[----:B------:R0:W-:Y:S04]  /*35560*/  STL [R1+0x4250], R5 ;  /* 0x0042500501007387 */ /* 0x0001e80000100800 */
[----:B0-----:R-:W3:Y:S01]  /*35570*/  LDL.LU R5, [R1+0x4ec] ;  /* 0x0004ec0001057983 */ /* 0x001ee20000300800 */
[----:B--2---:R-:W-:-:S05]  /*35580*/  IMAD.X R7, R6, 0x1, R0, P3 ;  /* 0x0000000106077824 */ /* 0x004fca00018e0600 */
[----:B------:R0:W-:Y:S02]  /*35590*/  STL [R1+0x424c], R7 ;  /* 0x00424c0701007387 */ /* 0x0001e40000100800 */
[----:B0-----:R-:W-:-:S05]  /*355a0*/  IADD3 R7, P3, PT, R56, R3, RZ ;  /* 0x0000000338077210 */ /* 0x001fca0007f7e0ff */
[----:B------:R0:W-:Y:S04]  /*355b0*/  STL [R1+0x4254], R7 ;  /* 0x0042540701007387 */ /* 0x0001e80000100800 */
[----:B0-----:R-:W2:Y:S01]  /*355c0*/  LDL.LU R7, [R1+0x4548] ;  /* 0x0045480001077983 */ /* 0x001ea20000300800 */
[----:B------:R-:W-:Y:S01]  /*355d0*/  IMAD.X R6, R6, 0x1, R2, P0 ;  /* 0x0000000106067824 */ /* 0x000fe200000e0602 */
[----:B------:R-:W-:-:S04]  /*355e0*/  IADD3 R56, P0, PT, R56, R4, RZ ;  /* 0x0000000438387210 */ /* 0x000fc80007f1e0ff */
[----:B------:R-:W-:Y:S04]  /*355f0*/  STL [R1+0x4248], R6 ;  /* 0x0042480601007387 */ /* 0x000fe80000100800 */
[----:B------:R0:W-:Y:S04]  /*35600*/  STL [R1+0x4240], R56 ;  /* 0x0042403801007387 */ /* 0x0001e80000100800 */
[----:B0-----:R-:W3:Y:S01]  /*35610*/  LDL.LU R56, [R1+0x4fc] ;  /* 0x0004fc0001387983 */ /* 0x001ee20000300800 */
[----:B--2---:R-:W-:-:S05]  /*35620*/  IMAD.X R6, R7, 0x1, R0, P1 ;  /* 0x0000000107067824 */ /* 0x004fca00008e0600 */
[----:B------:R5:W-:Y:S01]  /*35630*/  STL [R1+0x423c], R6 ;  /* 0x00423c0601007387 */ /* 0x000be20000100800 */
[----:B------:R-:W-:Y:S01]  /*35640*/  IMAD.X R7, R7, 0x1, R2, P2 ;  /* 0x0000000107077824 */ /* 0x000fe200010e0602 */
[----:B-----5:R-:W-:-:S05]  /*35650*/  IADD3 R6, P1, PT, R57, R3, RZ ;  /* 0x0000000339067210 */ /* 0x020fca0007f3e0ff */
[----:B------:R0:W-:Y:S04]  /*35660*/  STL [R1+0x4244], R6 ;  /* 0x0042440601007387 */ /* 0x0001e80000100800 */
[----:B------:R1:W-:Y:S01]  /*35670*/  STL [R1+0x4238], R7 ;  /* 0x0042380701007387 */ /* 0x0003e20000100800 */
[----:B0-----:R-:W-:-:S03]  /*35680*/  IADD3 R6, P2, PT, R57, R4, RZ ;  /* 0x0000000439067210 */ /* 0x001fc60007f5e0ff */
[----:B------:R-:W2:Y:S01]  /*35690*/  LDL.LU R57, [R1+0x538] ;  /* 0x0005380001397983 */ /* 0x000ea20000300800 */
[----:B-1----:R-:W-:-:S03]  /*356a0*/  IMAD.X R7, R8, 0x1, R0, P4 ;  /* 0x0000000108077824 */ /* 0x002fc600020e0600 */
[----:B------:R0:W-:Y:S01]  /*356b0*/  STL [R1+0x4230], R6 ;  /* 0x0042300601007387 */ /* 0x0001e20000100800 */
[----:B------:R-:W-:-:S03]  /*356c0*/  IMAD.X R8, R8, 0x1, R2, P5 ;  /* 0x0000000108087824 */ /* 0x000fc600028e0602 */
[----:B------:R1:W-:Y:S01]  /*356d0*/  STL [R1+0x422c], R7 ;  /* 0x00422c0701007387 */ /* 0x0003e20000100800 */
[C---:B0-----:R-:W-:Y:S02]  /*356e0*/  IADD3 R6, P4, PT, R58.reuse, R3, RZ ;  /* 0x000000033a067210 */ /* 0x041fe40007f9e0ff */
[----:B-1----:R-:W-:-:S03]  /*356f0*/  IADD3 R7, P5, PT, R58, R4, RZ ;  /* 0x000000043a077210 */ /* 0x002fc60007fbe0ff */
[----:B------:R0:W-:Y:S04]  /*35700*/  STL [R1+0x4234], R6 ;  /* 0x0042340601007387 */ /* 0x0001e80000100800 */
[----:B------:R1:W-:Y:S04]  /*35710*/  STL [R1+0x421c], R8 ;  /* 0x00421c0801007387 */ /* 0x0003e80000100800 */
[----:B------:R-:W5:Y:S01]  /*35720*/  LDL.LU R58, [R1+0x558] ;  /* 0x00055800013a7983 */ /* 0x000f620000300800 */
[----:B0-----:R-:W-:-:S03]  /*35730*/  IMAD.X R6, R9, 0x1, R0, P3 ;  /* 0x0000000109067824 */ /* 0x001fc600018e0600 */
[----:B------:R3:W-:Y:S01]  /*35740*/  STL [R1+0x4224], R7 ;  /* 0x0042240701007387 */ /* 0x0007e20000100800 */
[----:B-1----:R-:W-:-:S03]  /*35750*/  IMAD.X R8, R9, 0x1, R2, P0 ;  /* 0x0000000109087824 */ /* 0x002fc600000e0602 */
[----:B------:R0:W-:Y:S01]  /*35760*/  STL [R1+0x4220], R6 ;  /* 0x0042200601007387 */ /* 0x0001e20000100800 */
[C---:B---3--:R-:W-:Y:S02]  /*35770*/  IADD3 R7, P3, PT, R59.reuse, R3, RZ ;  /* 0x000000033b077210 */ /* 0x048fe40007f7e0ff */
[----:B0-----:R-:W-:-:S03]  /*35780*/  IADD3 R6, P0, PT, R59, R4, RZ ;  /* 0x000000043b067210 */ /* 0x001fc60007f1e0ff */
[----:B------:R0:W-:Y:S04]  /*35790*/  STL [R1+0x4228], R7 ;  /* 0x0042280701007387 */ /* 0x0001e80000100800 */
[----:B------:R1:W-:Y:S04]  /*357a0*/  STL [R1+0x420c], R8 ;  /* 0x00420c0801007387 */ /* 0x0003e80000100800 */
[----:B------:R-:W3:Y:S01]  /*357b0*/  LDL.LU R59, [R1+0x574] ;  /* 0x00057400013b7983 */ /* 0x000ee20000300800 */
[----:B0-----:R-:W-:-:S03]  /*357c0*/  IMAD.X R7, R10, 0x1, R0, P1 ;  /* 0x000000010a077824 */ /* 0x001fc600008e0600 */
[----:B------:R4:W-:Y:S01]  /*357d0*/  STL [R1+0x4214], R6 ;  /* 0x0042140601007387 */ /* 0x0009e20000100800 */
[----:B-1----:R-:W-:-:S03]  /*357e0*/  IMAD.X R8, R10, 0x1, R2, P2 ;  /* 0x000000010a087824 */ /* 0x002fc600010e0602 */
[----:B------:R0:W-:Y:S01]  /*357f0*/  STL [R1+0x4210], R7 ;  /* 0x0042100701007387 */ /* 0x0001e20000100800 */
[C---:B----4-:R-:W-:Y:S02]  /*35800*/  IADD3 R6, P1, PT, R60.reuse, R3, RZ ;  /* 0x000000033c067210 */ /* 0x050fe40007f3e0ff */
[----:B0-----:R-:W-:-:S03]  /*35810*/  IADD3 R7, P2, PT, R60, R4, RZ ;  /* 0x000000043c077210 */ /* 0x001fc60007f5e0ff */
[----:B------:R0:W-:Y:S04]  /*35820*/  STL [R1+0x4218], R6 ;  /* 0x0042180601007387 */ /* 0x0001e80000100800 */
[----:B------:R1:W-:Y:S04]  /*35830*/  STL [R1+0x41fc], R8 ;  /* 0x0041fc0801007387 */ /* 0x0003e80000100800 */
[----:B------:R-:W4:Y:S01]  /*35840*/  LDL.LU R60, [R1+0x588] ;  /* 0x00058800013c7983 */ /* 0x000f220000300800 */
[----:B0-----:R-:W-:-:S03]  /*35850*/  IMAD.X R6, R11, 0x1, R0, P4 ;  /* 0x000000010b067824 */ /* 0x001fc600020e0600 */
[----:B------:R0:W-:Y:S01]  /*35860*/  STL [R1+0x4204], R7 ;  /* 0x0042040701007387 */ /* 0x0001e20000100800 */
[----:B-1----:R-:W-:-:S03]  /*35870*/  IMAD.X R8, R11, 0x1, R2, P5 ;  /* 0x000000010b087824 */ /* 0x002fc600028e0602 */
[----:B------:R1:W-:Y:S01]  /*35880*/  STL [R1+0x4200], R6 ;  /* 0x0042000601007387 */ /* 0x0003e20000100800 */
[C---:B0-----:R-:W-:Y:S02]  /*35890*/  IADD3 R7, P4, PT, R61.reuse, R3, RZ ;  /* 0x000000033d077210 */ /* 0x041fe40007f9e0ff */
[----:B-1----:R-:W-:-:S03]  /*358a0*/  IADD3 R6, P5, PT, R61, R4, RZ ;  /* 0x000000043d067210 */ /* 0x002fc60007fbe0ff */
        /* <DEDUP_REMOVED lines=25> */
[C---:B--2---:R-:W-:Y:S02]  /*35a40*/  IADD3 R6, P4, PT, R57.reuse, R3, RZ ;  /* 0x0000000339067210 */ /* 0x044fe40007f9e0ff */
[----:B0-----:R-:W-:-:S03]  /*35a50*/  IADD3 R7, P5, PT, R57, R4, RZ ;  /* 0x0000000439077210 */ /* 0x001fc60007fbe0ff */
[----:B------:R0:W-:Y:S04]  /*35a60*/  STL [R1+0x41d8], R6 ;  /* 0x0041d80601007387 */ /* 0x0001e80000100800 */
[----:B------:R1:W-:Y:S04]  /*35a70*/  STL [R1+0x41bc], R8 ;  /* 0x0041bc0801007387 */ /* 0x0003e80000100800 */
[----:B------:R-:W2:Y:S01]  /*35a80*/  LDL.LU R57, [R1+0x5f4] ;  /* 0x0005f40001397983 */ /* 0x000ea20000300800 */
[----:B0-----:R-:W-:-:S03]  /*35a90*/  IMAD.X R6, R15, 0x1, R0, P3 ;  /* 0x000000010f067824 */ /* 0x001fc600018e0600 */
[----:B------:R5:W-:Y:S01]  /*35aa0*/  STL [R1+0x41c4], R7 ;  /* 0x0041c40701007387 */ /* 0x000be20000100800 */
[----:B-1----:R-:W-:-:S03]  /*35ab0*/  IMAD.X R8, R15, 0x1, R2, P0 ;  /* 0x000000010f087824 */ /* 0x002fc600000e0602 */
[----:B------:R0:W-:Y:S01]  /*35ac0*/  STL [R1+0x41c0], R6 ;  /* 0x0041c00601007387 */ /* 0x0001e20000100800 */
[C---:B-----5:R-:W-:Y:S02]  /*35ad0*/  IADD3 R7, P3, PT, R58.reuse, R3, RZ ;  /* 0x000000033a077210 */ /* 0x060fe40007f7e0ff */
[----:B0-----:R-:W-:-:S03]  /*35ae0*/  IADD3 R6, P0, PT, R58, R4, RZ ;  /* 0x000000043a067210 */ /* 0x001fc60007f1e0ff */
        /* <DEDUP_REMOVED lines=30> */
[----:B------:R-:W-:-:S03]  /*35cd0*/  SHF.R.S32.HI R19, RZ, 0x1f, R19 ;  /* 0x0000001fff137819 */ /* 0x000fc60000011413 */
[----:B------:R1:W-:Y:S02]  /*35ce0*/  STL [R1+0x4184], R7 ;  /* 0x0041840701007387 */ /* 0x0003e40000100800 */
[C---:B0-----:R-:W-:Y:S02]  /*35cf0*/  IMAD.X R6, R19.reuse, 0x1, R0, P1 ;  /* 0x0000000113067824 */ /* 0x041fe400008e0600 */
[----:B-1----:R-:W-:Y:S01]  /*35d00*/  IMAD.X R8, R19, 0x1, R2, P2 ;  /* 0x0000000113087824 */ /* 0x002fe200010e0602 */
[----:B------:R-:W-:Y:S02]  /*35d10*/  SHF.R.S32.HI R20, RZ, 0x1f, R20 ;  /* 0x0000001fff147819 */ /* 0x000fe40000011414 */
[----:B------:R0:W-:Y:S01]  /*35d20*/  STL [R1+0x4180], R6 ;  /* 0x0041800601007387 */ /* 0x0001e20000100800 */
[----:B------:R-:W-:-:S05]  /*35d30*/  IADD3 R7, P1, PT, R5, R3, RZ ;  /* 0x0000000305077210 */ /* 0x000fca0007f3e0ff */
[----:B------:R1:W-:Y:S01]  /*35d40*/  STL [R1+0x4188], R7 ;  /* 0x0041880701007387 */ /* 0x0003e20000100800 */
[----:B0-----:R-:W-:-:S03]  /*35d50*/  IADD3 R6, P2, PT, R5, R4, RZ ;  /* 0x0000000405067210 */ /* 0x001fc60007f5e0ff */
[----:B------:R0:W-:Y:S04]  /*35d60*/  STL [R1+0x416c], R8 ;  /* 0x00416c0801007387 */ /* 0x0001e80000100800 */
[----:B------:R-:W4:Y:S01]  /*35d70*/  LDL.LU R5, [R1+0x618] ;  /* 0x0006180001057983 */ /* 0x000f220000300800 */
[----:B-1----:R-:W-:-:S03]  /*35d80*/  IMAD.X R7, R20, 0x1, R0, P4 ;  /* 0x0000000114077824 */ /* 0x002fc600020e0600 */
[----:B------:R1:W-:Y:S01]  /*35d90*/  STL [R1+0x4174], R6 ;  /* 0x0041740601007387 */ /* 0x0003e20000100800 */
[----:B0-----:R-:W-:Y:S01]  /*35da0*/  IMAD.X R8, R20, 0x1, R2, P5 ;  /* 0x0000000114087824 */ /* 0x001fe200028e0602 */
[----:B------:R-:W-:Y:S02]  /*35db0*/  SHF.R.S32.HI R21, RZ, 0x1f, R21 ;  /* 0x0000001fff157819 */ /* 0x000fe40000011415 */
[----:B------:R0:W-:Y:S01]  /*35dc0*/  STL [R1+0x4170], R7 ;  /* 0x0041700701007387 */ /* 0x0001e20000100800 */
[C---:B-1----:R-:W-:Y:S02]  /*35dd0*/  IADD3 R6, P4, PT, R56.reuse, R3, RZ ;  /* 0x0000000338067210 */ /* 0x042fe40007f9e0ff */
[----:B0-----:R-:W-:-:S03]  /*35de0*/  IADD3 R7, P5, PT, R56, R4, RZ ;  /* 0x0000000438077210 */ /* 0x001fc60007fbe0ff */
[----:B------:R0:W-:Y:S04]  /*35df0*/  STL [R1+0x4178], R6 ;  /* 0x0041780601007387 */ /* 0x0001e80000100800 */
[----:B------:R1:W-:Y:S04]  /*35e00*/  STL [R1+0x415c], R8 ;  /* 0x00415c0801007387 */ /* 0x0003e80000100800 */
[----:B------:R-:W4:Y:S01]  /*35e10*/  LDL.LU R56, [R1+0x620] ;  /* 0x0006200001387983 */ /* 0x000f220000300800 */
[----:B0-----:R-:W-:-:S03]  /*35e20*/  IMAD.X R6, R21, 0x1, R0, P3 ;  /* 0x0000000115067824 */ /* 0x001fc600018e0600 */
[----:B------:R2:W-:Y:S01]  /*35e30*/  STL [R1+0x4164], R7 ;  /* 0x0041640701007387 */ /* 0x0005e20000100800 */
[----:B-1----:R-:W-:Y:S01]  /*35e40*/  IMAD.X R8, R21, 0x1, R2, P0 ;  /* 0x0000000115087824 */ /* 0x002fe200000e0602 */
[----:B------:R-:W-:Y:S02]  /*35e50*/  SHF.R.S32.HI R22, RZ, 0x1f, R22 ;  /* 0x0000001fff167819 */ /* 0x000fe40000011416 */
[----:B------:R0:W-:Y:S01]  /*35e60*/  STL [R1+0x4160], R6 ;  /* 0x0041600601007387 */ /* 0x0001e20000100800 */
[----:B------:R-:W-:Y:S02]  /*35e70*/  SHF.R.S32.HI R23, RZ, 0x1f, R23 ;  /* 0x0000001fff177819 */ /* 0x000fe40000011417 */
[----:B------:R-:W-:Y:S02]  /*35e80*/  SHF.R.S32.HI R24, RZ, 0x1f, R24 ;  /* 0x0000001fff187819 */ /* 0x000fe40000011418 */
[----:B------:R-:W-:Y:S02]  /*35e90*/  SHF.R.S32.HI R25, RZ, 0x1f, R25 ;  /* 0x0000001fff197819 */ /* 0x000fe40000011419 */
[----:B--2---:R-:W-:-:S02]  /*35ea0*/  IADD3 R7, P3, PT, R57, R3, RZ ;  /* 0x0000000339077210 */ /* 0x004fc40007f7e0ff */
        /* <DEDUP_REMOVED lines=170> */
[----:B------:R0:W-:Y:S04]  /*36950*/  STL [R1+0x4044], R7 ;  /* 0x0040440701007387 */ /* 0x0001e80000100800 */
[----:B------:R0:W-:Y:S01]  /*36960*/  STL [R1+0x4040], R6 ;  /* 0x0040400601007387 */ /* 0x0001e20000100800 */
[----:B-1----:R-:W-:Y:S01]  /*36970*/  IADD3 R8, P3, PT, R61, R3, RZ ;  /* 0x000000033d087210 */ /* 0x002fe20007f7e0ff */
[----:B0-----:R-:W-:Y:S01]  /*36980*/  IMAD.X R7, R39, 0x1, R2, P0 ;  /* 0x0000000127077824 */ /* 0x001fe200000e0602 */
[----:B------:R-:W-:-:S03]  /*36990*/  IADD3 R6, P0, PT, R61, R4, RZ ;  /* 0x000000043d067210 */ /* 0x000fc60007f1e0ff */
[----:B------:R-:W-:Y:S04]  /*369a0*/  STL [R1+0x4048], R8 ;  /* 0x0040480801007387 */ /* 0x000fe80000100800 */
[----:B------:R-:W4:Y:S01]  /*369b0*/  LDL.LU R61, [R1+0x68c] ;  /* 0x00068c00013d7983 */ /* 0x000f220000300800 */
[----:B------:R-:W-:-:S03]  /*369c0*/  SHF.R.S32.HI R40, RZ, 0x1f, R40 ;  /* 0x0000001fff287819 */ /* 0x000fc60000011428 */
[----:B------:R0:W-:Y:S01]  /*369d0*/  STL [R1+0x402c], R7 ;  /* 0x00402c0701007387 */ /* 0x0001e20000100800 */
[----:B------:R-:W-:-:S03]  /*369e0*/  SHF.R.S32.HI R41, RZ, 0x1f, R41 ;  /* 0x0000001fff297819 */ /* 0x000fc60000011429 */
[----:B------:R1:W-:Y:S01]  /*369f0*/  STL [R1+0x4034], R6 ;  /* 0x0040340601007387 */ /* 0x0003e20000100800 */
[C---:B0-----:R-:W-:Y:S01]  /*36a00*/  IMAD.X R7, R40.reuse, 0x1, R0, P1 ;  /* 0x0000000128077824 */ /* 0x041fe200008e0600 */
[----:B------:R-:W-:Y:S01]  /*36a10*/  IADD3 R8, P1, PT, R5, R3, RZ ;  /* 0x0000000305087210 */ /* 0x000fe20007f3e0ff */
[----:B-1----:R-:W-:-:S03]  /*36a20*/  IMAD.X R6, R40, 0x1, R2, P2 ;  /* 0x0000000128067824 */ /* 0x002fc600010e0602 */
[----:B------:R0:W-:Y:S04]  /*36a30*/  STL [R1+0x4030], R7 ;  /* 0x0040300701007387 */ /* 0x0001e80000100800 */
[----:B------:R-:W-:Y:S01]  /*36a40*/  STL [R1+0x4038], R8 ;  /* 0x0040380801007387 */ /* 0x000fe20000100800 */
[----:B0-----:R-:W-:-:S03]  /*36a50*/  IADD3 R7, P2, PT, R5, R4, RZ ;  /* 0x0000000405077210 */ /* 0x001fc60007f5e0ff */
[----:B------:R-:W4:Y:S04]  /*36a60*/  LDL.LU R5, [R1+0x690] ;  /* 0x0006900001057983 */ /* 0x000f280000300800 */
        /* <DEDUP_REMOVED lines=13> */
[C---:B0-----:R-:W-:Y:S02]  /*36b40*/  IMAD.X R7, R42.reuse, 0x1, R0, P3 ;  /* 0x000000012a077824 */ /* 0x041fe400018e0600 */
[----:B-1----:R-:W-:-:S03]  /*36b50*/  IMAD.X R6, R42, 0x1, R2, P0 ;  /* 0x000000012a067824 */ /* 0x002fc600000e0602 */
[----:B------:R0:W-:Y:S01]  /*36b60*/  STL [R1+0x4010], R7 ;  /* 0x0040100701007387 */ /* 0x0001e20000100800 */
[----:B------:R-:W-:Y:S02]  /*36b70*/  SHF.R.S32.HI R44, RZ, 0x1f, R44 ;  /* 0x0000001fff2c7819 */ /* 0x000fe4000001142c */
[----:B------:R-:W-:Y:S02]  /*36b80*/  SHF.R.S32.HI R45, RZ, 0x1f, R45 ;  /* 0x0000001fff2d7819 */ /* 0x000fe4000001142d */
[----:B------:R-:W-:Y:S02]  /*36b90*/  SHF.R.S32.HI R46, RZ, 0x1f, R46 ;  /* 0x0000001fff2e7819 */ /* 0x000fe4000001142e */
[----:B------:R-:W-:Y:S02]  /*36ba0*/  SHF.R.S32.HI R47, RZ, 0x1f, R47 ;  /* 0x0000001fff2f7819 */ /* 0x000fe4000001142f */
[C---:B--2---:R-:W-:Y:S02]  /*36bb0*/  IADD3 R8, P3, PT, R57.reuse, R3, RZ ;  /* 0x0000000339087210 */ /* 0x044fe40007f7e0ff */
[----:B0-----:R-:W-:-:S03]  /*36bc0*/  IADD3 R7, P0, PT, R57, R4, RZ ;  /* 0x0000000439077210 */ /* 0x001fc60007f1e0ff */
[----:B------:R-:W-:Y:S04]  /*36bd0*/  STL [R1+0x4018], R8 ;  /* 0x0040180801007387 */ /* 0x000fe80000100800 */
[----:B------:R-:W2:Y:S04]  /*36be0*/  LDL.LU R57, [R1+0x698] ;  /* 0x0006980001397983 */ /* 0x000ea80000300800 */
[----:B------:R0:W-:Y:S04]  /*36bf0*/  STL [R1+0x3ffc], R6 ;  /* 0x003ffc0601007387 */ /* 0x0001e80000100800 */
[----:B------:R1:W-:Y:S01]  /*36c00*/  STL [R1+0x4004], R7 ;  /* 0x0040040701007387 */ /* 0x0003e20000100800 */
[C---:B0-----:R-:W-:Y:S01]  /*36c10*/  IMAD.X R6, R43.reuse, 0x1, R0, P1 ;  /* 0x000000012b067824 */ /* 0x041fe200008e0600 */
[----:B-----5:R-:W-:Y:S01]  /*36c20*/  IADD3 R8, P1, PT, R58, R3, RZ ;  /* 0x000000033a087210 */ /* 0x020fe20007f3e0ff */
[----:B-1----:R-:W-:-:S03]  /*36c30*/  IMAD.X R7, R43, 0x1, R2, P2 ;  /* 0x000000012b077824 */ /* 0x002fc600010e0602 */
[----:B------:R0:W-:Y:S04]  /*36c40*/  STL [R1+0x4000], R6 ;  /* 0x0040000601007387 */ /* 0x0001e80000100800 */
[----:B------:R1:W-:Y:S01]  /*36c50*/  STL [R1+0x4008], R8 ;  /* 0x0040080801007387 */ /* 0x0003e20000100800 */
[----:B0-----:R-:W-:-:S03]  /*36c60*/  IADD3 R6, P2, PT, R58, R4, RZ ;  /* 0x000000043a067210 */ /* 0x001fc60007f5e0ff */
[----:B------:R-:W5:Y:S04]  /*36c70*/  LDL.LU R58, [R1+0x6a0] ;  /* 0x0006a000013a7983 */ /* 0x000f680000300800 */
[----:B------:R0:W-:Y:S01]  /*36c80*/  STL [R1+0x3fec], R7 ;  /* 0x003fec0701007387 */ /* 0x0001e20000100800 */
[----:B-1----:R-:W-:-:S03]  /*36c90*/  IMAD.X R8, R44, 0x1, R2, P5 ;  /* 0x000000012c087824 */ /* 0x002fc600028e0602 */
[----:B------:R3:W-:Y:S01]  /*36ca0*/  STL [R1+0x3ff4], R6 ;  /* 0x003ff40601007387 */ /* 0x0007e20000100800 */
[----:B0-----:R-:W-:Y:S01]  /*36cb0*/  IMAD.X R7, R44, 0x1, R0, P4 ;  /* 0x000000012c077824 */ /* 0x001fe200020e0600 */
[----:B---3--:R-:W-:-:S04]  /*36cc0*/  IADD3 R6, P4, PT, R59, R3, RZ ;  /* 0x000000033b067210 */ /* 0x008fc80007f9e0ff */
[----:B------:R0:W-:Y:S04]  /*36cd0*/  STL [R1+0x3ff0], R7 ;  /* 0x003ff00701007387 */ /* 0x0001e80000100800 */
[----:B------:R1:W-:Y:S04]  /*36ce0*/  STL [R1+0x3ff8], R6 ;  /* 0x003ff80601007387 */ /* 0x0003e80000100800 */
[----:B------:R-:W-:Y:S01]  /*36cf0*/  STL [R1+0x3fdc], R8 ;  /* 0x003fdc0801007387 */ /* 0x000fe20000100800 */
[----:B0-----:R-:W-:-:S03]  /*36d00*/  IADD3 R7, P5, PT, R59, R4, RZ ;  /* 0x000000043b077210 */ /* 0x001fc60007fbe0ff */
[----:B------:R-:W3:Y:S01]  /*36d10*/  LDL.LU R59, [R1+0x6a4] ;  /* 0x0006a400013b7983 */ /* 0x000ee20000300800 */
[----:B-1----:R-:W-:-:S03]  /*36d20*/  IMAD.X R6, R45, 0x1, R0, P3 ;  /* 0x000000012d067824 */ /* 0x002fc600018e0600 */
[----:B------:R4:W-:Y:S04]  /*36d30*/  STL [R1+0x3fe4], R7 ;  /* 0x003fe40701007387 */ /* 0x0009e80000100800 */
[----:B------:R0:W-:Y:S01]  /*36d40*/  STL [R1+0x3fe0], R6 ;  /* 0x003fe00601007387 */ /* 0x0001e20000100800 */
[C---:B----4-:R-:W-:Y:S01]  /*36d50*/  IADD3 R7, P3, PT, R60.reuse, R3, RZ ;  /* 0x000000033c077210 */ /* 0x050fe20007f7e0ff */
[----:B0-----:R-:W-:Y:S01]  /*36d60*/  IMAD.X R6, R45, 0x1, R2, P0 ;  /* 0x000000012d067824 */ /* 0x001fe200000e0602 */
[----:B------:R-:W-:-:S03]  /*36d70*/  IADD3 R8, P0, PT, R60, R4, RZ ;  /* 0x000000043c087210 */ /* 0x000fc60007f1e0ff */
[----:B------:R0:W-:Y:S04]  /*36d80*/  STL [R1+0x3fe8], R7 ;  /* 0x003fe80701007387 */ /* 0x0001e80000100800 */
[----:B------:R1:W-:Y:S04]  /*36d90*/  STL [R1+0x3fcc], R6 ;  /* 0x003fcc0601007387 */ /* 0x0003e80000100800 */
[----:B------:R4:W-:Y:S01]  /*36da0*/  STL [R1+0x3fd4], R8 ;  /* 0x003fd40801007387 */ /* 0x0009e20000100800 */
[----:B0-----:R-:W-:-:S03]  /*36db0*/  IMAD.X R7, R46, 0x1, R0, P1 ;  /* 0x000000012e077824 */ /* 0x001fc600008e0600 */
[----:B------:R-:W3:Y:S01]  /*36dc0*/  LDL.LU R60, [R1+0x6a8] ;  /* 0x0006a800013c7983 */ /* 0x000ee20000300800 */
[----:B-1----:R-:W-:-:S03]  /*36dd0*/  IADD3 R6, P1, PT, R61, R3, RZ ;  /* 0x000000033d067210 */ /* 0x002fc60007f3e0ff */
[----:B------:R0:W-:Y:S01]  /*36de0*/  STL [R1+0x3fd0], R7 ;  /* 0x003fd00701007387 */ /* 0x0001e20000100800 */
[----:B----4-:R-:W-:-:S03]  /*36df0*/  IMAD.X R8, R47, 0x1, R0, P4 ;  /* 0x000000012f087824 */ /* 0x010fc600020e0600 */
[----:B------:R1:W-:Y:S01]  /*36e00*/  STL [R1+0x3fd8], R6 ;  /* 0x003fd80601007387 */ /* 0x0003e20000100800 */
[----:B0-----:R-:W-:Y:S01]  /*36e10*/  IMAD.X R7, R46, 0x1, R2, P2 ;  /* 0x000000012e077824 */ /* 0x001fe200010e0602 */
[----:B-1----:R-:W-:-:S04]  /*36e20*/  IADD3 R6, P2, PT, R61, R4, RZ ;  /* 0x000000043d067210 */ /* 0x002fc80007f5e0ff */
[----:B------:R0:W-:Y:S04]  /*36e30*/  STL [R1+0x3fbc], R7 ;  /* 0x003fbc0701007387 */ /* 0x0001e80000100800 */
[----:B------:R1:W-:Y:S04]  /*36e40*/  STL [R1+0x3fc4], R6 ;  /* 0x003fc40601007387 */ /* 0x0003e80000100800 */
[----:B------:R-:W-:Y:S04]  /*36e50*/  STL [R1+0x3fc0], R8 ;  /* 0x003fc00801007387 */ /* 0x000fe80000100800 */
[----:B------:R-:W4:Y:S01]  /*36e60*/  LDL.LU R61, [R1+0x6b0] ;  /* 0x0006b000013d7983 */ /* 0x000f220000300800 */
[----:B0-----:R-:W-:Y:S01]  /*36e70*/  IADD3 R7, P4, PT, R5, R3, RZ ;  /* 0x0000000305077210 */ /* 0x001fe20007f9e0ff */
[----:B-1----:R-:W-:Y:S01]  /*36e80*/  IMAD.X R6, R47, 0x1, R2, P5 ;  /* 0x000000012f067824 */ /* 0x002fe200028e0602 */
[----:B------:R-:W-:-:S03]  /*36e90*/  SHF.R.S32.HI R48, RZ, 0x1f, R48 ;  /* 0x0000001fff307819 */ /* 0x000fc60000011430 */
[----:B------:R0:W-:Y:S04]  /*36ea0*/  STL [R1+0x3fc8], R7 ;  /* 0x003fc80701007387 */ /* 0x0001e80000100800 */
[----:B------:R1:W-:Y:S01]  /*36eb0*/  STL [R1+0x3fac], R6 ;  /* 0x003fac0601007387 */ /* 0x0003e20000100800 */
[----:B0-----:R-:W-:Y:S01]  /*36ec0*/  IADD3 R7, P5, PT, R5, R4, RZ ;  /* 0x0000000405077210 */ /* 0x001fe20007fbe0ff */
[----:B------:R-:W-:Y:S01]  /*36ed0*/  IMAD.X R5, R48, 0x1, R0, P3 ;  /* 0x0000000130057824 */ /* 0x000fe200018e0600 */
[----:B------:R-:W-:-:S03]  /*36ee0*/  SHF.R.S32.HI R49, RZ, 0x1f, R49 ;  /* 0x0000001fff317819 */ /* 0x000fc60000011431 */
[----:B------:R0:W-:Y:S04]  /*36ef0*/  STL [R1+0x3fb4], R7 ;  /* 0x003fb40701007387 */ /* 0x0001e80000100800 */
[----:B------:R0:W-:Y:S01]  /*36f00*/  STL [R1+0x3fb0], R5 ;  /* 0x003fb00501007387 */ /* 0x0001e20000100800 */
[----:B-1----:R-:W-:Y:S01]  /*36f10*/  IADD3 R6, P3, PT, R56, R3, RZ ;  /* 0x0000000338067210 */ /* 0x002fe20007f7e0ff */
[----:B0-----:R-:W-:Y:S01]  /*36f20*/  IMAD.X R7, R48, 0x1, R2, P0 ;  /* 0x0000000130077824 */ /* 0x001fe200000e0602 */
[----:B------:R-:W-:-:S03]  /*36f30*/  IADD3 R5, P0, PT, R56, R4, RZ ;  /* 0x0000000438057210 */ /* 0x000fc60007f1e0ff */
[----:B------:R0:W-:Y:S01]  /*36f40*/  STL [R1+0x3fb8], R6 ;  /* 0x003fb80601007387 */ /* 0x0001e20000100800 */
[C---:B------:R-:W-:Y:S01]  /*36f50*/  IMAD.X R8, R49.reuse, 0x1, R0, P1 ;  /* 0x0000000131087824 */ /* 0x040fe200008e0600 */
[----:B------:R-:W-:Y:S02]  /*36f60*/  SHF.R.S32.HI R50, RZ, 0x1f, R50 ;  /* 0x0000001fff327819 */ /* 0x000fe40000011432 */
[----:B0-----:R-:W4:Y:S04]  /*36f70*/  LDL.LU R6, [R1+0x6b4] ;  /* 0x0006b40001067983 */ /* 0x001f280000300800 */
[----:B------:R-:W-:Y:S04]  /*36f80*/  STL [R1+0x3f9c], R7 ;  /* 0x003f9c0701007387 */ /* 0x000fe80000100800 */
[----:B------:R0:W-:Y:S04]  /*36f90*/  STL [R1+0x3fa4], R5 ;  /* 0x003fa40501007387 */ /* 0x0001e80000100800 */
[----:B------:R1:W-:Y:S01]  /*36fa0*/  STL [R1+0x3fa0], R8 ;  /* 0x003fa00801007387 */ /* 0x0003e20000100800 */
[----:B0-----:R-:W-:Y:S01]  /*36fb0*/  IMAD.X R5, R49, 0x1, R2, P2 ;  /* 0x0000000131057824 */ /* 0x001fe200010e0602 */
[----:B------:R-:W-:-:S02]  /*36fc0*/  SHF.R.S32.HI R51, RZ, 0x1f, R51 ;  /* 0x0000001fff337819 */ /* 0x000fc40000011433 */
[----:B------:R-:W-:Y:S02]  /*36fd0*/  SHF.R.S32.HI R52, RZ, 0x1f, R52 ;  /* 0x0000001fff347819 */ /* 0x000fe40000011434 */
[----:B------:R-:W-:Y:S02]  /*36fe0*/  SHF.R.S32.HI R53, RZ, 0x1f, R53 ;  /* 0x0000001fff357819 */ /* 0x000fe40000011435 */
[C---:B--2---:R-:W-:Y:S02]  /*36ff0*/  IADD3 R7, P1, PT, R57.reuse, R3, RZ ;  /* 0x0000000339077210 */ /* 0x044fe40007f3e0ff */
[----:B-1----:R-:W-:-:S03]  /*37000*/  IADD3 R8, P2, PT, R57, R4, RZ ;  /* 0x0000000439087210 */ /* 0x002fc60007f5e0ff */
[----:B------:R0:W-:Y:S04]  /*37010*/  STL [R1+0x3fa8], R7 ;  /* 0x003fa80701007387 */ /* 0x0001e80000100800 */
[----:B------:R1:W-:Y:S01]  /*37020*/  STL [R1+0x3f8c], R5 ;  /* 0x003f8c0501007387 */ /* 0x0003e20000100800 */
[----:B0-----:R-:W-:-:S03]  /*37030*/  IMAD.X R7, R50, 0x1, R0, P4 ;  /* 0x0000000132077824 */ /* 0x001fc600020e0600 */
[----:B-1----:R-:W2:Y:S04]  /*37040*/  LDL.LU R5, [R1+0x6b8] ;  /* 0x0006b80001057983 */ /* 0x002ea80000300800 */
[----:B------:R-:W-:Y:S04]  /*37050*/  STL [R1+0x3f94], R8 ;  /* 0x003f940801007387 */ /* 0x000fe80000100800 */
[----:B------:R0:W-:Y:S01]  /*37060*/  STL [R1+0x3f90], R7 ;  /* 0x003f900701007387 */ /* 0x0001e20000100800 */
[----:B-----5:R-:W-:Y:S01]  /*37070*/  IADD3 R9, P4, PT, R58, R3, RZ ;  /* 0x000000033a097210 */ /* 0x020fe20007f9e0ff */
[----:B0-----:R-:W-:Y:S01]  /*37080*/  IMAD.X R7, R50, 0x1, R2, P5 ;  /* 0x0000000132077824 */ /* 0x001fe200028e0602 */
[----:B------:R-:W-:-:S03]  /*37090*/  IADD3 R8, P5, PT, R58, R4, RZ ;  /* 0x000000043a087210 */ /* 0x000fc60007fbe0ff */
[----:B------:R-:W-:Y:S04]  /*370a0*/  STL [R1+0x3f98], R9 ;  /* 0x003f980901007387 */ /* 0x000fe80000100800 */
[----:B------:R-:W5:Y:S04]  /*370b0*/  LDL.LU R56, [R1+0xe0] ;  /* 0x0000e00001387983 */ /* 0x000f680000300800 */
[----:B------:R0:W-:Y:S04]  /*370c0*/  STL [R1+0x3f7c], R7 ;  /* 0x003f7c0701007387 */ /* 0x0001e80000100800 */
[----:B------:R-:W-:Y:S04]  /*370d0*/  STL [R1+0x3f84], R8 ;  /* 0x003f840801007387 */ /* 0x000fe80000100800 */
[----:B------:R-:W5:Y:S01]  /*370e0*/  LDL.LU R57, [R1+0x6c0] ;  /* 0x0006c00001397983 */ /* 0x000f620000300800 */
[----:B0-----:R-:W-:Y:S01]  /*370f0*/  IMAD.X R7, R51, 0x1, R0, P3 ;  /* 0x0000000133077824 */ /* 0x001fe200018e0600 */
[----:B---3--:R-:W-:-:S04]  /*37100*/  IADD3 R9, P3, PT, R59, R3, RZ ;  /* 0x000000033b097210 */ /* 0x008fc80007f7e0ff */
[----:B------:R0:W-:Y:S04]  /*37110*/  STL [R1+0x3f80], R7 ;  /* 0x003f800701007387 */ /* 0x0001e80000100800 */
[----:B------:R1:W-:Y:S01]  /*37120*/  STL [R1+0x3f88], R9 ;  /* 0x003f880901007387 */ /* 0x0003e20000100800 */
[----:B0-----:R-:W-:Y:S01]  /*37130*/  IMAD.X R7, R51, 0x1, R2, P0 ;  /* 0x0000000133077824 */ /* 0x001fe200000e0602 */
[----:B------:R-:W-:Y:S02]  /*37140*/  IADD3 R8, P0, PT, R59, R4, RZ ;  /* 0x000000043b087210 */ /* 0x000fe40007f1e0ff */
[----:B-1----:R-:W3:Y:S04]  /*37150*/  LDL.LU R9, [R1+0xe4] ;  /* 0x0000e40001097983 */ /* 0x002ee80000300800 */
[----:B------:R0:W-:Y:S04]  /*37160*/  STL [R1+0x3f6c], R7 ;  /* 0x003f6c0701007387 */ /* 0x0001e80000100800 */
[----:B------:R-:W-:Y:S04]  /*37170*/  STL [R1+0x3f74], R8 ;  /* 0x003f740801007387 */ /* 0x000fe80000100800 */
[----:B------:R-:W3:Y:S01]  /*37180*/  LDL.LU R58, [R1+0x6c8] ;  /* 0x0006c800013a7983 */ /* 0x000ee20000300800 */
[----:B0-----:R-:W-:Y:S01]  /*37190*/  IMAD.X R7, R52, 0x1, R0, P1 ;  /* 0x0000000134077824 */ /* 0x001fe200008e0600 */
[----:B------:R-:W-:-:S04]  /*371a0*/  IADD3 R10, P1, PT, R60, R3, RZ ;  /* 0x000000033c0a7210 */ /* 0x000fc80007f3e0ff */
[----:B------:R0:W-:Y:S04]  /*371b0*/  STL [R1+0x3f70], R7 ;  /* 0x003f700701007387 */ /* 0x0001e80000100800 */
[----:B------:R-:W-:Y:S04]  /*371c0*/  STL [R1+0x3f78], R10 ;  /* 0x003f780a01007387 */ /* 0x000fe80000100800 */
[----:B------:R-:W3:Y:S01]  /*371d0*/  LDL.LU R59, [R1+0xe8] ;  /* 0x0000e800013b7983 */ /* 0x000ee20000300800 */
[----:B0-----:R-:W-:Y:S01]  /*371e0*/  IMAD.X R7, R52, 0x1, R2, P2 ;  /* 0x0000000134077824 */ /* 0x001fe200010e0602 */
[----:B------:R-:W-:-:S04]  /*371f0*/  IADD3 R8, P2, PT, R60, R4, RZ ;  /* 0x000000043c087210 */ /* 0x000fc80007f5e0ff */
[----:B------:R0:W-:Y:S04]  /*37200*/  STL [R1+0x3f5c], R7 ;  /* 0x003f5c0701007387 */ /* 0x0001e80000100800 */
[----:B------:R4:W-:Y:S04]  /*37210*/  STL [R1+0x3f64], R8 ;  /* 0x003f640801007387 */ /* 0x0009e80000100800 */
[----:B------:R-:W3:Y:S01]  /*37220*/  LDL.LU R60, [R1+0x6cc] ;  /* 0x0006cc00013c7983 */ /* 0x000ee20000300800 */
[C---:B0-----:R-:W-:Y:S02]  /*37230*/  IMAD.X R7, R53.reuse, 0x1, R0, P4 ;  /* 0x0000000135077824 */ /* 0x041fe400020e0600 */
[----:B------:R-:W-:Y:S01]  /*37240*/  IMAD.X R10, R53, 0x1, R2, P5 ;  /* 0x00000001350a7824 */ /* 0x000fe200028e0602 */
[----:B----4-:R-:W-:-:S02]  /*37250*/  IADD3 R8, P4, PT, R61, R3, RZ ;  /* 0x000000033d087210 */ /* 0x010fc40007f9e0ff */
[----:B------:R0:W-:Y:S04]  /*37260*/  STL [R1+0x3f60], R7 ;  /* 0x003f600701007387 */ /* 0x0001e80000100800 */
[----:B------:R1:W-:Y:S01]  /*37270*/  STL [R1+0x3f68], R8 ;  /* 0x003f680801007387 */ /* 0x0003e20000100800 */
[----:B0-----:R-:W-:-:S03]  /*37280*/  IADD3 R7, P5, PT, R61, R4, RZ ;  /* 0x000000043d077210 */ /* 0x001fc60007fbe0ff */
[----:B-1----:R-:W4:Y:S04]  /*37290*/  LDL.LU R8, [R1+0xec] ;  /* 0x0000ec0001087983 */ /* 0x002f280000300800 */
[----:B------:R0:W-:Y:S04]  /*372a0*/  STL [R1+0x3f4c], R10 ;  /* 0x003f4c0a01007387 */ /* 0x0001e80000100800 */
[----:B------:R1:W-:Y:S04]  /*372b0*/  STL [R1+0x3f54], R7 ;  /* 0x003f540701007387 */ /* 0x0003e80000100800 */
[----:B------:R-:W4:Y:S01]  /*372c0*/  LDL.LU R61, [R1+0x6d0] ;  /* 0x0006d000013d7983 */ /* 0x000f220000300800 */
[----:B------:R-:W-:-:S05]  /*372d0*/  SHF.R.S32.HI R54, RZ, 0x1f, R54 ;  /* 0x0000001fff367819 */ /* 0x000fca0000011436 */
[----:B0-----:R-:W-:Y:S01]  /*372e0*/  IMAD.X R10, R54, 0x1, R0, P3 ;  /* 0x00000001360a7824 */ /* 0x001fe200018e0600 */
[----:B------:R-:W-:-:S04]  /*372f0*/  SHF.R.S32.HI R55, RZ, 0x1f, R55 ;  /* 0x0000001fff377819 */ /* 0x000fc80000011437 */
[----:B------:R0:W-:Y:S01]  /*37300*/  STL [R1+0x3f50], R10 ;  /* 0x003f500a01007387 */ /* 0x0001e20000100800 */
[----:B------:R-:W-:Y:S01]  /*37310*/  IMAD.X R11, R55, 0x1, R0, P1 ;  /* 0x00000001370b7824 */ /* 0x000fe200008e0600 */
[----:B-1----:R-:W-:Y:S01]  /*37320*/  IADD3 R7, P3, PT, R6, R3, RZ ;  /* 0x0000000306077210 */ /* 0x002fe20007f7e0ff */
[----:B0-----:R-:W-:Y:S01]  /*37330*/  IMAD.X R10, R54, 0x1, R2, P0 ;  /* 0x00000001360a7824 */ /* 0x001fe200000e0602 */
[----:B------:R-:W-:-:S03]  /*37340*/  IADD3 R6, P0, PT, R6, R4, RZ ;  /* 0x0000000406067210 */ /* 0x000fc60007f1e0ff */
[----:B------:R0:W-:Y:S04]  /*37350*/  STL [R1+0x3f58], R7 ;  /* 0x003f580701007387 */ /* 0x0001e80000100800 */
[----:B0-----:R-:W4:Y:S04]  /*37360*/  LDL.LU R7, [R1+0xf0] ;  /* 0x0000f00001077983 */ /* 0x001f280000300800 */
[----:B------:R-:W-:Y:S04]  /*37370*/  STL [R1+0x3f3c], R10 ;  /* 0x003f3c0a01007387 */ /* 0x000fe80000100800 */
[----:B------:R0:W-:Y:S04]  /*37380*/  STL [R1+0x3f44], R6 ;  /* 0x003f440601007387 */ /* 0x0001e80000100800 */
[----:B0-----:R-:W4:Y:S04]  /*37390*/  LDL.LU R6, [R1+0x6d4] ;  /* 0x0006d40001067983 */ /* 0x001f280000300800 */
[----:B------:R0:W-:Y:S02]  /*373a0*/  STL [R1+0x3f40], R11 ;  /* 0x003f400b01007387 */ /* 0x0001e40000100800 */
[----:B0-----:R-:W-:Y:S01]  /*373b0*/  IMAD.X R11, R55, 0x1, R2, P2 ;  /* 0x00000001370b7824 */ /* 0x001fe200010e0602 */
[----:B--2---:R-:W-:-:S02]  /*373c0*/  IADD3 R10, P1, PT, R5, R3, RZ ;  /* 0x00000003050a7210 */ /* 0x004fc40007f3e0ff */
[----:B------:R-:W-:-:S03]  /*373d0*/  IADD3 R5, P2, PT, R5, R4, RZ ;  /* 0x0000000405057210 */ /* 0x000fc60007f5e0ff */
[----:B------:R0:W-:Y:S04]  /*373e0*/  STL [R1+0x3f48], R10 ;  /* 0x003f480a01007387 */ /* 0x0001e80000100800 */
[----:B0-----:R-:W2:Y:S04]  /*373f0*/  LDL.LU R10, [R1+0xf4] ;  /* 0x0000f400010a7983 */ /* 0x001ea80000300800 */
[----:B------:R5:W-:Y:S04]  /*37400*/  STL [R1+0x2464], R11 ;  /* 0x0024640b01007387 */ /* 0x000be80000100800 */
[----:B------:R0:W-:Y:S01]  /*37410*/  STL [R1+0x2480], R5 ;  /* 0x0024800501007387 */ /* 0x0001e20000100800 */
[----:B-----5:R-:W-:-:S03]  /*37420*/  IMAD.X R11, R56, 0x1, R0, P4 ;  /* 0x00000001380b7824 */ /* 0x020fc600020e0600 */
[----:B0-----:R-:W5:Y:S01]  /*37430*/  LDL.LU R5, [R1+0x6dc] ;  /* 0x0006dc0001057983 */ /* 0x001f620000300800 */
[----:B------:R-:W-:-:S03]  /*37440*/  IADD3 R13, P4, PT, R57, R3, RZ ;  /* 0x00000003390d7210 */ /* 0x000fc60007f9e0ff */
[----:B------:R0:W-:Y:S04]  /*37450*/  STL [R1+0x2468], R11 ;  /* 0x0024680b01007387 */ /* 0x0001e80000100800 */
[----:B------:R-:W-:Y:S01]  /*37460*/  STL [R1+0x2488], R13 ;  /* 0x0024880d01007387 */ /* 0x000fe20000100800 */
[----:B0-----:R-:W-:Y:S01]  /*37470*/  IMAD.X R11, R56, 0x1, R2, P5 ;  /* 0x00000001380b7824 */ /* 0x001fe200028e0602 */
[----:B------:R-:W-:Y:S02]  /*37480*/  IADD3 R12, P5, PT, R57, R4, RZ ;  /* 0x00000004390c7210 */ /* 0x000fe40007fbe0ff */
[----:B------:R-:W5:Y:S04]  /*37490*/  LDL.LU R56, [R1+0xf8] ;  /* 0x0000f80001387983 */ /* 0x000f680000300800 */
[----:B------:R3:W-:Y:S04]  /*374a0*/  STL [R1+0x246c], R11 ;  /* 0x00246c0b01007387 */ /* 0x0007e80000100800 */
[----:B------:R-:W-:Y:S04]  /*374b0*/  STL [R1+0x2490], R12 ;  /* 0x0024900c01007387 */ /* 0x000fe80000100800 */
[----:B------:R-:W5:Y:S01]  /*374c0*/  LDL.LU R57, [R1+0x6e0] ;  /* 0x0006e00001397983 */ /* 0x000f620000300800 */
[----:B---3--:R-:W-:-:S05]  /*374d0*/  IMAD.X R11, R9, 0x1, R0, P3 ;  /* 0x00000001090b7824 */ /* 0x008fca00018e0600 */
[----:B------:R0:W-:Y:S01]  /*374e0*/  STL [R1+0x2470], R11 ;  /* 0x0024700b01007387 */ /* 0x0001e20000100800 */
[C---:B------:R-:W-:Y:S01]  /*374f0*/  IADD3 R13, P3, PT, R58.reuse, R3, RZ ;  /* 0x000000033a0d7210 */ /* 0x040fe20007f7e0ff */
[----:B0-----:R-:W-:Y:S01]  /*37500*/  IMAD.X R11, R9, 0x1, R2, P0 ;  /* 0x00000001090b7824 */ /* 0x001fe200000e0602 */
[----:B------:R-:W-:-:S03]  /*37510*/  IADD3 R12, P0, PT, R58, R4, RZ ;  /* 0x000000043a0c7210 */ /* 0x000fc60007f1e0ff */
[----:B------:R-:W-:Y:S04]  /*37520*/  STL [R1+0x2498], R13 ;  /* 0x0024980d01007387 */ /* 0x000fe80000100800 */
[----:B------:R-:W3:Y:S04]  /*37530*/  LDL.LU R9, [R1+0xfc] ;  /* 0x0000fc0001097983 */ /* 0x000ee80000300800 */
[----:B------:R0:W-:Y:S04]  /*37540*/  STL [R1+0x2474], R11 ;  /* 0x0024740b01007387 */ /* 0x0001e80000100800 */
[----:B------:R-:W-:Y:S04]  /*37550*/  STL [R1+0x24a0], R12 ;  /* 0x0024a00c01007387 */ /* 0x000fe80000100800 */
[----:B------:R-:W3:Y:S01]  /*37560*/  LDL.LU R58, [R1+0x6e4] ;  /* 0x0006e400013a7983 */ /* 0x000ee20000300800 */
[----:B0-----:R-:W-:Y:S01]  /*37570*/  IMAD.X R11, R59, 0x1, R0, P1 ;  /* 0x000000013b0b7824 */ /* 0x001fe200008e0600 */
[----:B------:R-:W-:-:S04]  /*37580*/  IADD3 R13, P1, PT, R60, R3, RZ ;  /* 0x000000033c0d7210 */ /* 0x000fc80007f3e0ff */
[----:B------:R0:W-:Y:S04]  /*37590*/  STL [R1+0x2478], R11 ;  /* 0x0024780b01007387 */ /* 0x0001e80000100800 */
[----:B------:R-:W-:Y:S01]  /*375a0*/  STL [R1+0x24a8], R13 ;  /* 0x0024a80d01007387 */ /* 0x000fe20000100800 */
[----:B0-----:R-:W-:Y:S01]  /*375b0*/  IMAD.X R11, R59, 0x1, R2, P2 ;  /* 0x000000013b0b7824 */ /* 0x001fe200010e0602 */
[----:B------:R-:W-:Y:S02]  /*375c0*/  IADD3 R12, P2, PT, R60, R4, RZ ;  /* 0x000000043c0c7210 */ /* 0x000fe40007f5e0ff */
[----:B------:R-:W3:Y:S04]  /*375d0*/  LDL.LU R59, [R1+0x100] ;  /* 0x00010000013b7983 */ /* 0x000ee80000300800 */
[----:B------:R4:W-:Y:S04]  /*375e0*/  STL [R1+0x247c], R11 ;  /* 0x00247c0b01007387 */ /* 0x0009e80000100800 */
[----:B------:R-:W-:Y:S04]  /*375f0*/  STL [R1+0x24b0], R12 ;  /* 0x0024b00c01007387 */ /* 0x000fe80000100800 */
[----:B------:R-:W3:Y:S01]  /*37600*/  LDL.LU R60, [R1+0x6e8] ;  /* 0x0006e800013c7983 */ /* 0x000ee20000300800 */
[----:B----4-:R-:W-:Y:S01]  /*37610*/  IMAD.X R11, R8, 0x1, R0, P4 ;  /* 0x00000001080b7824 */ /* 0x010fe200020e0600 */
[----:B------:R-:W-:-:S04]  /*37620*/  IADD3 R13, P4, PT, R61, R3, RZ ;  /* 0x000000033d0d7210 */ /* 0x000fc80007f9e0ff */
[----:B------:R0:W-:Y:S04]  /*37630*/  STL [R1+0x2484], R11 ;  /* 0x0024840b01007387 */ /* 0x0001e80000100800 */
[----:B------:R-:W-:Y:S01]  /*37640*/  STL [R1+0x24b8], R13 ;  /* 0x0024b80d01007387 */ /* 0x000fe20000100800 */
[----:B0-----:R-:W-:Y:S01]  /*37650*/  IMAD.X R11, R8, 0x1, R2, P5 ;  /* 0x00000001080b7824 */ /* 0x001fe200028e0602 */
[----:B------:R-:W-:Y:S02]  /*37660*/  IADD3 R12, P5, PT, R61, R4, RZ ;  /* 0x000000043d0c7210 */ /* 0x000fe40007fbe0ff */
[----:B------:R-:W4:Y:S04]  /*37670*/  LDL.LU R8, [R1+0x104] ;  /* 0x0001040001087983 */ /* 0x000f280000300800 */
[----:B------:R0:W-:Y:S04]  /*37680*/  STL [R1+0x248c], R11 ;  /* 0x00248c0b01007387 */ /* 0x0001e80000100800 */
[----:B------:R-:W-:Y:S04]  /*37690*/  STL [R1+0x24c0], R12 ;  /* 0x0024c00c01007387 */ /* 0x000fe80000100800 */
[----:B------:R-:W4:Y:S01]  /*376a0*/  LDL.LU R61, [R1+0x6f0] ;  /* 0x0006f000013d7983 */ /* 0x000f220000300800 */
[----:B0-----:R-:W-:-:S05]  /*376b0*/  IMAD.X R11, R7, 0x1, R0, P3 ;  /* 0x00000001070b7824 */ /* 0x001fca00018e0600 */
[----:B------:R0:W-:Y:S02]  /*376c0*/  STL [R1+0x2494], R11 ;  /* 0x0024940b01007387 */ /* 0x0001e40000100800 */
[----:B0-----:R-:W-:Y:S01]  /*376d0*/  IMAD.X R11, R7, 0x1, R2, P0 ;  /* 0x00000001070b7824 */ /* 0x001fe200000e0602 */
[C---:B------:R-:W-:Y:S02]  /*376e0*/  IADD3 R12, P3, PT, R6.reuse, R3, RZ ;  /* 0x00000003060c7210 */ /* 0x040fe40007f7e0ff */
[----:B------:R-:W-:-:S03]  /*376f0*/  IADD3 R6, P0, PT, R6, R4, RZ ;  /* 0x0000000406067210 */ /* 0x000fc60007f1e0ff */
[----:B------:R-:W-:Y:S04]  /*37700*/  STL [R1+0x24c8], R12 ;  /* 0x0024c80c01007387 */ /* 0x000fe80000100800 */
[----:B------:R-:W4:Y:S04]  /*37710*/  LDL.LU R7, [R1+0x108] ;  /* 0x0001080001077983 */ /* 0x000f280000300800 */
[----:B------:R-:W-:Y:S04]  /*37720*/  STL [R1+0x249c], R11 ;  /* 0x00249c0b01007387 */ /* 0x000fe80000100800 */
[----:B------:R0:W-:Y:S04]  /*37730*/  STL [R1+0x24d0], R6 ;  /* 0x0024d00601007387 */ /* 0x0001e80000100800 */
[----:B0-----:R-:W4:Y:S01]  /*37740*/  LDL.LU R6, [R1+0x6f4] ;  /* 0x0006f40001067983 */ /* 0x001f220000300800 */
[----:B--2---:R-:W-:-:S05]  /*37750*/  IMAD.X R11, R10, 0x1, R0, P1 ;  /* 0x000000010a0b7824 */ /* 0x004fca00008e0600 */
[----:B------:R0:W-:Y:S02]  /*37760*/  STL [R1+0x24a4], R11 ;  /* 0x0024a40b01007387 */ /* 0x0001e40000100800 */
[----:B0-----:R-:W-:Y:S01]  /*37770*/  IMAD.X R11, R10, 0x1, R2, P2 ;  /* 0x000000010a0b7824 */ /* 0x001fe200010e0602 */
[C---:B-----5:R-:W-:Y:S02]  /*37780*/  IADD3 R12, P1, PT, R5.reuse, R3, RZ ;  /* 0x00000003050c7210 */ /* 0x060fe40007f3e0ff */
[----:B------:R-:W-:-:S03]  /*37790*/  IADD3 R5, P2, PT, R5, R4, RZ ;  /* 0x0000000405057210 */ /* 0x000fc60007f5e0ff */
[----:B------:R-:W-:Y:S04]  /*377a0*/  STL [R1+0x24d8], R12 ;  /* 0x0024d80c01007387 */ /* 0x000fe80000100800 */
[----:B------:R-:W2:Y:S04]  /*377b0*/  LDL.LU R10, [R1+0x10c] ;  /* 0x00010c00010a7983 */ /* 0x000ea80000300800 */
[----:B------:R0:W-:Y:S04]  /*377c0*/  STL [R1+0x24ac], R11 ;  /* 0x0024ac0b01007387 */ /* 0x0001e80000100800 */
[----:B------:R1:W-:Y:S01]  /*377d0*/  STL [R1+0x24e0], R5 ;  /* 0x0024e00501007387 */ /* 0x0003e20000100800 */
[----:B0-----:R-:W-:-:S03]  /*377e0*/  IMAD.X R11, R56, 0x1, R0, P4 ;  /* 0x00000001380b7824 */ /* 0x001fc600020e0600 */
[----:B-1----:R-:W5:Y:S01]  /*377f0*/  LDL.LU R5, [R1+0x6fc] ;  /* 0x0006fc0001057983 */ /* 0x002f620000300800 */
        /* <DEDUP_REMOVED lines=9> */
[----:B---3--:R-:W-:Y:S01]  /*37890*/  IMAD.X R11, R9, 0x1, R0, P3 ;  /* 0x00000001090b7824 */ /* 0x008fe200018e0600 */
        /* <DEDUP_REMOVED lines=1248> */
[----:B0-----:R-:W-:-:S03]  /*3c6a0*/  IADD3 R11, P3, PT, R56, R3, RZ ;  /* 0x00000003380b7210 */ /* 0x001fc60007f7e0ff */
[----:B-1----:R-:W5:Y:S01]  /*3c6b0*/  LDL.LU R5, [R1+0x318] ;  /* 0x0003180001057983 */ /* 0x002f620000300800 */
[----:B------:R-:W-:-:S03]  /*3c6c0*/  IMAD.X R13, R57, 0x1, R0, P4 ;  /* 0x00000001390d7824 */ /* 0x000fc600020e0600 */
[----:B------:R0:W-:Y:S01]  /*3c6d0*/  STL [R1+0x2cc8], R11 ;  /* 0x002cc80b01007387 */ /* 0x0001e20000100800 */
[----:B------:R-:W-:-:S03]  /*3c6e0*/  IMAD.X R12, R57, 0x1, R2, P5 ;  /* 0x00000001390c7824 */ /* 0x000fc600028e0602 */
[----:B------:R-:W-:Y:S01]  /*3c6f0*/  STL [R1+0x2c94], R13 ;  /* 0x002c940d01007387 */ /* 0x000fe20000100800 */
[----:B0-----:R-:W-:-:S03]  /*3c700*/  IADD3 R11, P4, PT, R56, R4, RZ ;  /* 0x00000004380b7210 */ /* 0x001fc60007f9e0ff */
[----:B------:R-:W5:Y:S04]  /*3c710*/  LDL.LU R56, [R1+0x484] ;  /* 0x0004840001387983 */ /* 0x000f680000300800 */
[----:B------:R3:W-:Y:S04]  /*3c720*/  STL [R1+0x2cd0], R11 ;  /* 0x002cd00b01007387 */ /* 0x0007e80000100800 */
[----:B------:R0:W-:Y:S04]  /*3c730*/  STL [R1+0x2c9c], R12 ;  /* 0x002c9c0c01007387 */ /* 0x0001e80000100800 */
[----:B------:R-:W5:Y:S01]  /*3c740*/  LDL.LU R57, [R1+0x31c] ;  /* 0x00031c0001397983 */ /* 0x000f620000300800 */
[----:B---3--:R-:W-:Y:S01]  /*3c750*/  IADD3 R11, P5, PT, R9, R3, RZ ;  /* 0x00000003090b7210 */ /* 0x008fe20007fbe0ff */
[----:B------:R-:W-:-:S04]  /*3c760*/  IMAD.X R13, R58, 0x1, R0, P6 ;  /* 0x000000013a0d7824 */ /* 0x000fc800030e0600 */
[----:B------:R1:W-:Y:S01]  /*3c770*/  STL [R1+0x2cd8], R11 ;  /* 0x002cd80b01007387 */ /* 0x0003e20000100800 */
[----:B0-----:R-:W-:-:S03]  /*3c780*/  IMAD.X R12, R58, 0x1, R2, P0 ;  /* 0x000000013a0c7824 */ /* 0x001fc600000e0602 */
[----:B------:R-:W-:Y:S01]  /*3c790*/  STL [R1+0x2ca4], R13 ;  /* 0x002ca40d01007387 */ /* 0x000fe20000100800 */
[----:B-1----:R-:W-:-:S03]  /*3c7a0*/  IADD3 R11, P6, PT, R9, R4, RZ ;  /* 0x00000004090b7210 */ /* 0x002fc60007fde0ff */
[----:B------:R-:W3:Y:S04]  /*3c7b0*/  LDL.LU R9, [R1+0x480] ;  /* 0x0004800001097983 */ /* 0x000ee80000300800 */
[----:B------:R0:W-:Y:S04]  /*3c7c0*/  STL [R1+0x2ce0], R11 ;  /* 0x002ce00b01007387 */ /* 0x0001e80000100800 */
[----:B------:R1:W-:Y:S04]  /*3c7d0*/  STL [R1+0x2cac], R12 ;  /* 0x002cac0c01007387 */ /* 0x0003e80000100800 */
[----:B------:R-:W3:Y:S01]  /*3c7e0*/  LDL.LU R58, [R1+0x320] ;  /* 0x00032000013a7983 */ /* 0x000ee20000300800 */
[----:B0-----:R-:W-:Y:S01]  /*3c7f0*/  IADD3 R11, P0, PT, R59, R3, RZ ;  /* 0x000000033b0b7210 */ /* 0x001fe20007f1e0ff */
[----:B------:R-:W-:-:S04]  /*3c800*/  IMAD.X R13, R60, 0x1, R0, P1 ;  /* 0x000000013c0d7824 */ /* 0x000fc800008e0600 */
[----:B------:R0:W-:Y:S01]  /*3c810*/  STL [R1+0x2ce8], R11 ;  /* 0x002ce80b01007387 */ /* 0x0001e20000100800 */
[----:B-1----:R-:W-:-:S03]  /*3c820*/  IMAD.X R12, R60, 0x1, R2, P2 ;  /* 0x000000013c0c7824 */ /* 0x002fc600010e0602 */
[----:B------:R-:W-:Y:S01]  /*3c830*/  STL [R1+0x2cb4], R13 ;  /* 0x002cb40d01007387 */ /* 0x000fe20000100800 */
[----:B0-----:R-:W-:-:S03]  /*3c840*/  IADD3 R11, P1, PT, R59, R4, RZ ;  /* 0x000000043b0b7210 */ /* 0x001fc60007f3e0ff */
[----:B------:R-:W3:Y:S04]  /*3c850*/  LDL.LU R59, [R1+0x47c] ;  /* 0x00047c00013b7983 */ /* 0x000ee80000300800 */
[----:B------:R4:W-:Y:S04]  /*3c860*/  STL [R1+0x2cf0], R11 ;  /* 0x002cf00b01007387 */ /* 0x0009e80000100800 */
[----:B------:R0:W-:Y:S04]  /*3c870*/  STL [R1+0x2cbc], R12 ;  /* 0x002cbc0c01007387 */ /* 0x0001e80000100800 */
[----:B------:R-:W3:Y:S01]  /*3c880*/  LDL.LU R60, [R1+0x324] ;  /* 0x00032400013c7983 */ /* 0x000ee20000300800 */
[----:B----4-:R-:W-:Y:S01]  /*3c890*/  IADD3 R11, P2, PT, R8, R3, RZ ;  /* 0x00000003080b7210 */ /* 0x010fe20007f5e0ff */
[----:B------:R-:W-:-:S04]  /*3c8a0*/  IMAD.X R13, R61, 0x1, R0, P3 ;  /* 0x000000013d0d7824 */ /* 0x000fc800018e0600 */
[----:B------:R1:W-:Y:S01]  /*3c8b0*/  STL [R1+0x2cf8], R11 ;  /* 0x002cf80b01007387 */ /* 0x0003e20000100800 */
[----:B0-----:R-:W-:-:S03]  /*3c8c0*/  IMAD.X R12, R61, 0x1, R2, P4 ;  /* 0x000000013d0c7824 */ /* 0x001fc600020e0602 */
[----:B------:R-:W-:Y:S01]  /*3c8d0*/  STL [R1+0x2cc4], R13 ;  /* 0x002cc40d01007387 */ /* 0x000fe20000100800 */
[----:B-1----:R-:W-:-:S03]  /*3c8e0*/  IADD3 R11, P3, PT, R8, R4, RZ ;  /* 0x00000004080b7210 */ /* 0x002fc60007f7e0ff */
[----:B------:R-:W4:Y:S04]  /*3c8f0*/  LDL.LU R8, [R1+0x478] ;  /* 0x0004780001087983 */ /* 0x000f280000300800 */
[----:B------:R0:W-:Y:S04]  /*3c900*/  STL [R1+0x2d00], R11 ;  /* 0x002d000b01007387 */ /* 0x0001e80000100800 */
[----:B------:R1:W-:Y:S04]  /*3c910*/  STL [R1+0x2ccc], R12 ;  /* 0x002ccc0c01007387 */ /* 0x0003e80000100800 */
[----:B------:R-:W4:Y:S01]  /*3c920*/  LDL.LU R61, [R1+0x328] ;  /* 0x00032800013d7983 */ /* 0x000f220000300800 */
[----:B0-----:R-:W-:-:S05]  /*3c930*/  IADD3 R11, P4, PT, R7, R3, RZ ;  /* 0x00000003070b7210 */ /* 0x001fca0007f9e0ff */
[----:B------:R0:W-:Y:S01]  /*3c940*/  STL [R1+0x2d08], R11 ;  /* 0x002d080b01007387 */ /* 0x0001e20000100800 */
[C---:B-1----:R-:W-:Y:S01]  /*3c950*/  IMAD.X R12, R6.reuse, 0x1, R0, P5 ;  /* 0x00000001060c7824 */ /* 0x042fe200028e0600 */
[----:B0-----:R-:W-:Y:S01]  /*3c960*/  IADD3 R11, P5, PT, R7, R4, RZ ;  /* 0x00000004070b7210 */ /* 0x001fe20007fbe0ff */
[----:B------:R-:W-:-:S03]  /*3c970*/  IMAD.X R6, R6, 0x1, R2, P6 ;  /* 0x0000000106067824 */ /* 0x000fc600030e0602 */
[----:B------:R-:W-:Y:S04]  /*3c980*/  STL [R1+0x2cd4], R12 ;  /* 0x002cd40c01007387 */ /* 0x000fe80000100800 */
[----:B------:R-:W4:Y:S04]  /*3c990*/  LDL.LU R7, [R1+0x474] ;  /* 0x0004740001077983 */ /* 0x000f280000300800 */
[----:B------:R-:W-:Y:S04]  /*3c9a0*/  STL [R1+0x2d10], R11 ;  /* 0x002d100b01007387 */ /* 0x000fe80000100800 */
[----:B------:R0:W-:Y:S04]  /*3c9b0*/  STL [R1+0x2cdc], R6 ;  /* 0x002cdc0601007387 */ /* 0x0001e80000100800 */
[----:B0-----:R-:W4:Y:S01]  /*3c9c0*/  LDL.LU R6, [R1+0x32c] ;  /* 0x00032c0001067983 */ /* 0x001f220000300800 */
[----:B--2---:R-:W-:-:S05]  /*3c9d0*/  IADD3 R11, P6, PT, R10, R3, RZ ;  /* 0x000000030a0b7210 */ /* 0x004fca0007fde0ff */
[----:B------:R0:W-:Y:S01]  /*3c9e0*/  STL [R1+0x2d18], R11 ;  /* 0x002d180b01007387 */ /* 0x0001e20000100800 */
[C---:B-----5:R-:W-:Y:S01]  /*3c9f0*/  IMAD.X R12, R5.reuse, 0x1, R0, P0 ;  /* 0x00000001050c7824 */ /* 0x060fe200000e0600 */
[----:B0-----:R-:W-:Y:S01]  /*3ca00*/  IADD3 R11, P0, PT, R10, R4, RZ ;  /* 0x000000040a0b7210 */ /* 0x001fe20007f1e0ff */
[----:B------:R-:W-:-:S03]  /*3ca10*/  IMAD.X R5, R5, 0x1, R2, P1 ;  /* 0x0000000105057824 */ /* 0x000fc600008e0602 */
        /* <DEDUP_REMOVED lines=2628> */
[----:B0-----:R-:W-:Y:S02]  /*46e60*/  IADD3 R11, P1, PT, R7, R4, RZ ;  /* 0x00000004070b7210 */ /* 0x001fe40007f3e0ff */
[----:B------:R-:W4:Y:S04]  /*46e70*/  LDL.LU R7, [R1+0xcec] ;  /* 0x000cec0001077983 */ /* 0x000f280000300800 */
[----:B------:R0:W-:Y:S04]  /*46e80*/  STL [R1+0x3d44], R12 ;  /* 0x003d440c01007387 */ /* 0x0001e80000100800 */
[----:B------:R2:W-:Y:S01]  /*46e90*/  STL [R1+0x3d80], R11 ;  /* 0x003d800b01007387 */ /* 0x0005e20000100800 */
[----:B0-----:R-:W-:-:S03]  /*46ea0*/  IMAD.X R12, R6, 0x1, R2, P2 ;  /* 0x00000001060c7824 */ /* 0x001fc600010e0602 */
[----:B------:R-:W4:Y:S04]  /*46eb0*/  LDL.LU R6, [R1+0xec0] ;  /* 0x000ec00001067983 */ /* 0x000f280000300800 */
[----:B------:R5:W-:Y:S01]  /*46ec0*/  STL [R1+0x3d4c], R12 ;  /* 0x003d4c0c01007387 */ /* 0x000be20000100800 */
[----:B--2---:R-:W-:-:S05]  /*46ed0*/  IADD3 R11, P2, PT, R10, R3, RZ ;  /* 0x000000030a0b7210 */ /* 0x004fca0007f5e0ff */
[----:B------:R0:W-:Y:S01]  /*46ee0*/  STL [R1+0x3d88], R11 ;  /* 0x003d880b01007387 */ /* 0x0001e20000100800 */
[C---:B-----5:R-:W-:Y:S01]  /*46ef0*/  IMAD.X R12, R5.reuse, 0x1, R0, P3 ;  /* 0x00000001050c7824 */ /* 0x060fe200018e0600 */
[----:B0-----:R-:W-:Y:S02]  /*46f00*/  IADD3 R11, P3, PT, R10, R4, RZ ;  /* 0x000000040a0b7210 */ /* 0x001fe40007f7e0ff */
[----:B------:R-:W2:Y:S04]  /*46f10*/  LDL.LU R10, [R1+0xcf0] ;  /* 0x000cf000010a7983 */ /* 0x000ea80000300800 */
[----:B------:R0:W-:Y:S04]  /*46f20*/  STL [R1+0x3d54], R12 ;  /* 0x003d540c01007387 */ /* 0x0001e80000100800 */
[----:B------:R1:W-:Y:S01]  /*46f30*/  STL [R1+0x3d90], R11 ;  /* 0x003d900b01007387 */ /* 0x0003e20000100800 */
[----:B0-----:R-:W-:-:S03]  /*46f40*/  IMAD.X R12, R5, 0x1, R2, P4 ;  /* 0x00000001050c7824 */ /* 0x001fc600020e0602 */
[----:B------:R-:W5:Y:S01]  /*46f50*/  LDL.LU R5, [R1+0xec4] ;  /* 0x000ec40001057983 */ /* 0x000f620000300800 */
[----:B-1----:R-:W-:-:S03]  /*46f60*/  IADD3 R11, P4, PT, R56, R3, RZ ;  /* 0x00000003380b7210 */ /* 0x002fc60007f9e0ff */
[----:B------:R0:W-:Y:S04]  /*46f70*/  STL [R1+0x3d5c], R12 ;  /* 0x003d5c0c01007387 */ /* 0x0001e80000100800 */
[----:B------:R1:W-:Y:S01]  /*46f80*/  STL [R1+0x3d98], R11 ;  /* 0x003d980b01007387 */ /* 0x0003e20000100800 */
[C---:B0-----:R-:W-:Y:S01]  /*46f90*/  IMAD.X R12, R57.reuse, 0x1, R0, P5 ;  /* 0x00000001390c7824 */ /* 0x041fe200028e0600 */
[----:B-1----:R-:W-:Y:S02]  /*46fa0*/  IADD3 R11, P5, PT, R56, R4, RZ ;  /* 0x00000004380b7210 */ /* 0x002fe40007fbe0ff */
[----:B------:R-:W5:Y:S04]  /*46fb0*/  LDL.LU R56, [R1+0xcf8] ;  /* 0x000cf80001387983 */ /* 0x000f680000300800 */
[----:B------:R0:W-:Y:S04]  /*46fc0*/  STL [R1+0x3d64], R12 ;  /* 0x003d640c01007387 */ /* 0x0001e80000100800 */
[----:B------:R3:W-:Y:S01]  /*46fd0*/  STL [R1+0x3da0], R11 ;  /* 0x003da00b01007387 */ /* 0x0007e20000100800 */
[----:B0-----:R-:W-:-:S03]  /*46fe0*/  IMAD.X R12, R57, 0x1, R2, P6 ;  /* 0x00000001390c7824 */ /* 0x001fc600030e0602 */
[----:B------:R-:W5:Y:S01]  /*46ff0*/  LDL.LU R57, [R1+0xec8] ;  /* 0x000ec80001397983 */ /* 0x000f620000300800 */
[----:B---3--:R-:W-:-:S03]  /*47000*/  IADD3 R11, P6, PT, R9, R3, RZ ;  /* 0x00000003090b7210 */ /* 0x008fc60007fde0ff */
[----:B------:R0:W-:Y:S04]  /*47010*/  STL [R1+0x3d6c], R12 ;  /* 0x003d6c0c01007387 */ /* 0x0001e80000100800 */
[----:B------:R1:W-:Y:S01]  /*47020*/  STL [R1+0x3da8], R11 ;  /* 0x003da80b01007387 */ /* 0x0003e20000100800 */
[C---:B0-----:R-:W-:Y:S01]  /*47030*/  IMAD.X R12, R58.reuse, 0x1, R0, P0 ;  /* 0x000000013a0c7824 */ /* 0x041fe200000e0600 */
[----:B-1----:R-:W-:Y:S02]  /*47040*/  IADD3 R11, P0, PT, R9, R4, RZ ;  /* 0x00000004090b7210 */ /* 0x002fe40007f1e0ff */
[----:B------:R-:W3:Y:S04]  /*47050*/  LDL.LU R9, [R1+0xcfc] ;  /* 0x000cfc0001097983 */ /* 0x000ee80000300800 */
[----:B------:R0:W-:Y:S04]  /*47060*/  STL [R1+0x3d74], R12 ;  /* 0x003d740c01007387 */ /* 0x0001e80000100800 */
[----:B------:R1:W-:Y:S01]  /*47070*/  STL [R1+0x3db0], R11 ;  /* 0x003db00b01007387 */ /* 0x0003e20000100800 */
[----:B0-----:R-:W-:-:S03]  /*47080*/  IMAD.X R12, R58, 0x1, R2, P1 ;  /* 0x000000013a0c7824 */ /* 0x001fc600008e0602 */
[----:B------:R-:W3:Y:S01]  /*47090*/  LDL.LU R58, [R1+0xecc] ;  /* 0x000ecc00013a7983 */ /* 0x000ee20000300800 */
[----:B------:R-:W-:Y:S01]  /*470a0*/  IMAD.X R13, R60, 0x1, R0, P2 ;  /* 0x000000013c0d7824 */ /* 0x000fe200010e0600 */
[C---:B-1----:R-:W-:Y:S02]  /*470b0*/  IADD3 R11, P1, PT, R59.reuse, R3, RZ ;  /* 0x000000033b0b7210 */ /* 0x042fe40007f3e0ff */
[----:B------:R0:W-:Y:S04]  /*470c0*/  STL [R1+0x3d7c], R12 ;  /* 0x003d7c0c01007387 */ /* 0x0001e80000100800 */
[----:B------:R1:W-:Y:S04]  /*470d0*/  STL [R1+0x3db8], R11 ;  /* 0x003db80b01007387 */ /* 0x0003e80000100800 */
[----:B------:R-:W-:Y:S01]  /*470e0*/  STL [R1+0x3d84], R13 ;  /* 0x003d840d01007387 */ /* 0x000fe20000100800 */
[----:B0-----:R-:W-:-:S03]  /*470f0*/  IADD3 R12, P2, PT, R59, R4, RZ ;  /* 0x000000043b0c7210 */ /* 0x001fc60007f5e0ff */
[----:B------:R-:W3:Y:S01]  /*47100*/  LDL.LU R59, [R1+0xd04] ;  /* 0x000d0400013b7983 */ /* 0x000ee20000300800 */
[----:B-1----:R-:W-:-:S03]  /*47110*/  IMAD.X R11, R60, 0x1, R2, P3 ;  /* 0x000000013c0b7824 */ /* 0x002fc600018e0602 */
[----:B------:R4:W-:Y:S04]  /*47120*/  STL [R1+0x3dc0], R12 ;  /* 0x003dc00c01007387 */ /* 0x0009e80000100800 */
[----:B------:R0:W-:Y:S04]  /*47130*/  STL [R1+0x3d8c], R11 ;  /* 0x003d8c0b01007387 */ /* 0x0001e80000100800 */
[----:B------:R-:W3:Y:S01]  /*47140*/  LDL.LU R60, [R1+0xed0] ;  /* 0x000ed000013c7983 */ /* 0x000ee20000300800 */
[----:B----4-:R-:W-:Y:S01]  /*47150*/  IADD3 R12, P3, PT, R8, R3, RZ ;  /* 0x00000003080c7210 */ /* 0x010fe20007f7e0ff */
[----:B0-----:R-:W-:-:S04]  /*47160*/  IMAD.X R11, R61, 0x1, R0, P4 ;  /* 0x000000013d0b7824 */ /* 0x001fc800020e0600 */
[----:B------:R0:W-:Y:S04]  /*47170*/  STL [R1+0x3dc8], R12 ;  /* 0x003dc80c01007387 */ /* 0x0001e80000100800 */
[----:B------:R-:W-:Y:S01]  /*47180*/  STL [R1+0x3d94], R11 ;  /* 0x003d940b01007387 */ /* 0x000fe20000100800 */
[----:B0-----:R-:W-:Y:S01]  /*47190*/  IADD3 R12, P4, PT, R8, R4, RZ ;  /* 0x00000004080c7210 */ /* 0x001fe20007f9e0ff */
[----:B------:R-:W-:-:S04]  /*471a0*/  IMAD.X R8, R61, 0x1, R2, P5 ;  /* 0x000000013d087824 */ /* 0x000fc800028e0602 */
[----:B------:R-:W-:Y:S04]  /*471b0*/  STL [R1+0x3dd0], R12 ;  /* 0x003dd00c01007387 */ /* 0x000fe80000100800 */
[----:B------:R-:W4:Y:S04]  /*471c0*/  LDL.LU R61, [R1+0xd0c] ;  /* 0x000d0c00013d7983 */ /* 0x000f280000300800 */
[----:B------:R0:W-:Y:S04]  /*471d0*/  STL [R1+0x3d9c], R8 ;  /* 0x003d9c0801007387 */ /* 0x0001e80000100800 */
[----:B0-----:R-:W4:Y:S01]  /*471e0*/  LDL.LU R8, [R1+0xed4] ;  /* 0x000ed40001087983 */ /* 0x001f220000300800 */
[----:B------:R-:W-:-:S05]  /*471f0*/  IADD3 R11, P5, PT, R7, R3, RZ ;  /* 0x00000003070b7210 */ /* 0x000fca0007fbe0ff */
[----:B------:R0:W-:Y:S02]  /*47200*/  STL [R1+0x3dd8], R11 ;  /* 0x003dd80b01007387 */ /* 0x0001e40000100800 */
[C---:B0-----:R-:W-:Y:S01]  /*47210*/  IMAD.X R11, R6.reuse, 0x1, R0, P6 ;  /* 0x00000001060b7824 */ /* 0x041fe200030e0600 */
[----:B------:R-:W-:Y:S01]  /*47220*/  IADD3 R7, P6, PT, R7, R4, RZ ;  /* 0x0000000407077210 */ /* 0x000fe20007fde0ff */
[----:B------:R-:W-:-:S03]  /*47230*/  IMAD.X R6, R6, 0x1, R2, P0 ;  /* 0x0000000106067824 */ /* 0x000fc600000e0602 */
[----:B------:R-:W-:Y:S04]  /*47240*/  STL [R1+0x3da4], R11 ;  /* 0x003da40b01007387 */ /* 0x000fe80000100800 */
[----:B------:R0:W-:Y:S04]  /*47250*/  STL [R1+0x3de0], R7 ;  /* 0x003de00701007387 */ /* 0x0001e80000100800 */
[----:B0-----:R-:W4:Y:S04]  /*47260*/  LDL.LU R7, [R1+0xd10] ;  /* 0x000d100001077983 */ /* 0x001f280000300800 */
[----:B------:R0:W-:Y:S04]  /*47270*/  STL [R1+0x3dac], R6 ;  /* 0x003dac0601007387 */ /* 0x0001e80000100800 */
[----:B0-----:R-:W4:Y:S01]  /*47280*/  LDL.LU R6, [R1+0xed8] ;  /* 0x000ed80001067983 */ /* 0x001f220000300800 */
[----:B--2---:R-:W-:-:S05]  /*47290*/  IADD3 R11, P0, PT, R10, R3, RZ ;  /* 0x000000030a0b7210 */ /* 0x004fca0007f1e0ff */
[----:B------:R0:W-:Y:S01]  /*472a0*/  STL [R1+0x3de8], R11 ;  /* 0x003de80b01007387 */ /* 0x0001e20000100800 */
[C---:B-----5:R-:W-:Y:S01]  /*472b0*/  IMAD.X R13, R5.reuse, 0x1, R0, P1 ;  /* 0x00000001050d7824 */ /* 0x060fe200008e0600 */
[----:B------:R-:W-:Y:S01]  /*472c0*/  IADD3 R12, P1, PT, R10, R4, RZ ;  /* 0x000000040a0c7210 */ /* 0x000fe20007f3e0ff */
[----:B0-----:R-:W-:-:S03]  /*472d0*/  IMAD.X R11, R5, 0x1, R2, P2 ;  /* 0x00000001050b7824 */ /* 0x001fc600010e0602 */
[----:B------:R-:W-:Y:S04]  /*472e0*/  STL [R1+0x3db4], R13 ;  /* 0x003db40d01007387 */ /* 0x000fe80000100800 */
[----:B------:R-:W-:Y:S04]  /*472f0*/  STL [R1+0x3df0], R12 ;  /* 0x003df00c01007387 */ /* 0x000fe80000100800 */
[----:B------:R-:W2:Y:S04]  /*47300*/  LDL.LU R5, [R1+0xd18] ;  /* 0x000d180001057983 */ /* 0x000ea80000300800 */
[----:B------:R0:W-:Y:S01]  /*47310*/  STL [R1+0x3dbc], R11 ;  /* 0x003dbc0b01007387 */ /* 0x0001e20000100800 */
[----:B------:R-:W-:-:S03]  /*47320*/  IADD3 R10, P2, PT, R56, R3, RZ ;  /* 0x00000003380a7210 */ /* 0x000fc60007f5e0ff */
[----:B0-----:R-:W5:Y:S04]  /*47330*/  LDL.LU R11, [R1+0xedc] ;  /* 0x000edc00010b7983 */ /* 0x001f680000300800 */
[----:B------:R0:W-:Y:S01]  /*47340*/  STL [R1+0x3df8], R10 ;  /* 0x003df80a01007387 */ /* 0x0001e20000100800 */
[C---:B------:R-:W-:Y:S02]  /*47350*/  IMAD.X R12, R57.reuse, 0x1, R2, P4 ;  /* 0x00000001390c7824 */ /* 0x040fe400020e0602 */
[----:B0-----:R-:W-:Y:S01]  /*47360*/  IMAD.X R10, R57, 0x1, R0, P3 ;  /* 0x00000001390a7824 */ /* 0x001fe200018e0600 */
[----:B------:R-:W-:-:S04]  /*47370*/  IADD3 R13, P3, PT, R56, R4, RZ ;  /* 0x00000004380d7210 */ /* 0x000fc80007f7e0ff */
[----:B------:R3:W-:Y:S04]  /*47380*/  STL [R1+0x3dc4], R10 ;  /* 0x003dc40a01007387 */ /* 0x0007e80000100800 */
[----:B------:R-:W-:Y:S04]  /*47390*/  STL [R1+0x3e00], R13 ;  /* 0x003e000d01007387 */ /* 0x000fe80000100800 */
[----:B------:R-:W5:Y:S01]  /*473a0*/  LDL.LU R56, [R1+0xd20] ;  /* 0x000d200001387983 */ /* 0x000f620000300800 */
[----:B---3--:R-:W-:-:S03]  /*473b0*/  IADD3 R10, P4, PT, R9, R3, RZ ;  /* 0x00000003090a7210 */ /* 0x008fc60007f9e0ff */
[----:B------:R-:W-:Y:S04]  /*473c0*/  STL [R1+0x3dcc], R12 ;  /* 0x003dcc0c01007387 */ /* 0x000fe80000100800 */
[----:B------:R-:W3:Y:S04]  /*473d0*/  LDL.LU R57, [R1+0xee0] ;  /* 0x000ee00001397983 */ /* 0x000ee80000300800 */
[----:B------:R0:W-:Y:S02]  /*473e0*/  STL [R1+0x3e08], R10 ;  /* 0x003e080a01007387 */ /* 0x0001e40000100800 */
[C---:B0-----:R-:W-:Y:S01]  /*473f0*/  IMAD.X R10, R58.reuse, 0x1, R0, P5 ;  /* 0x000000013a0a7824 */ /* 0x041fe200028e0600 */
[----:B------:R-:W-:Y:S01]  /*47400*/  IADD3 R9, P5, PT, R9, R4, RZ ;  /* 0x0000000409097210 */ /* 0x000fe20007fbe0ff */
[----:B------:R-:W-:-:S03]  /*47410*/  IMAD.X R12, R58, 0x1, R2, P6 ;  /* 0x000000013a0c7824 */ /* 0x000fc600030e0602 */
[----:B------:R0:W-:Y:S04]  /*47420*/  STL [R1+0x3dd4], R10 ;  /* 0x003dd40a01007387 */ /* 0x0001e80000100800 */
[----:B0-----:R-:W3:Y:S04]  /*47430*/  LDL.LU R10, [R1+0xd24] ;  /* 0x000d2400010a7983 */ /* 0x001ee80000300800 */
[----:B------:R0:W-:Y:S04]  /*47440*/  STL [R1+0x3e10], R9 ;  /* 0x003e100901007387 */ /* 0x0001e80000100800 */
[----:B------:R1:W-:Y:S04]  /*47450*/  STL [R1+0x3ddc], R12 ;  /* 0x003ddc0c01007387 */ /* 0x0003e80000100800 */
[----:B------:R-:W3:Y:S01]  /*47460*/  LDL.LU R58, [R1+0xee4] ;  /* 0x000ee400013a7983 */ /* 0x000ee20000300800 */
[----:B0-----:R-:W-:Y:S01]  /*47470*/  IADD3 R9, P6, PT, R59, R3, RZ ;  /* 0x000000033b097210 */ /* 0x001fe20007fde0ff */
[----:B-1----:R-:W-:-:S04]  /*47480*/  IMAD.X R12, R60, 0x1, R0, P0 ;  /* 0x000000013c0c7824 */ /* 0x002fc800000e0600 */
[----:B------:R0:W-:Y:S02]  /*47490*/  STL [R1+0x3e18], R9 ;  /* 0x003e180901007387 */ /* 0x0001e40000100800 */
[----:B0-----:R-:W-:Y:S02]  /*474a0*/  IADD3 R9, P0, PT, R59, R4, RZ ;  /* 0x000000043b097210 */ /* 0x001fe40007f1e0ff */
[----:B------:R-:W3:Y:S04]  /*474b0*/  LDL.LU R59, [R1+0xd2c] ;  /* 0x000d2c00013b7983 */ /* 0x000ee80000300800 */
[----:B------:R0:W-:Y:S04]  /*474c0*/  STL [R1+0x3de4], R12 ;  /* 0x003de40c01007387 */ /* 0x0001e80000100800 */
[----:B------:R1:W-:Y:S01]  /*474d0*/  STL [R1+0x3e20], R9 ;  /* 0x003e200901007387 */ /* 0x0003e20000100800 */
[----:B0-----:R-:W-:Y:S01]  /*474e0*/  IMAD.X R12, R60, 0x1, R2, P1 ;  /* 0x000000013c0c7824 */ /* 0x001fe200008e0602 */
[----:B----4-:R-:W-:-:S02]  /*474f0*/  IADD3 R14, P1, PT, R61, R3, RZ ;  /* 0x000000033d0e7210 */ /* 0x010fc40007f3e0ff */
[----:B-1----:R-:W4:Y:S01]  /*47500*/  LDL.LU R9, [R1+0xee8] ;  /* 0x000ee80001097983 */ /* 0x002f220000300800 */
[----:B------:R-:W-:-:S03]  /*47510*/  IMAD.X R13, R8, 0x1, R0, P2 ;  /* 0x00000001080d7824 */ /* 0x000fc600010e0600 */
[----:B------:R0:W-:Y:S04]  /*47520*/  STL [R1+0x3dec], R12 ;  /* 0x003dec0c01007387 */ /* 0x0001e80000100800 */
[----:B------:R-:W-:Y:S04]  /*47530*/  STL [R1+0x3e28], R14 ;  /* 0x003e280e01007387 */ /* 0x000fe80000100800 */
[----:B------:R-:W4:Y:S01]  /*47540*/  LDL.LU R60, [R1+0xd30] ;  /* 0x000d3000013c7983 */ /* 0x000f220000300800 */
[----:B0-----:R-:W-:-:S03]  /*47550*/  IADD3 R12, P2, PT, R61, R4, RZ ;  /* 0x000000043d0c7210 */ /* 0x001fc60007f5e0ff */
[----:B------:R-:W-:Y:S04]  /*47560*/  STL [R1+0x3df4], R13 ;  /* 0x003df40d01007387 */ /* 0x000fe80000100800 */
[----:B------:R-:W4:Y:S01]  /*47570*/  LDL.LU R61, [R1+0xeec] ;  /* 0x000eec00013d7983 */ /* 0x000f220000300800 */
[----:B------:R-:W-:-:S03]  /*47580*/  IMAD.X R8, R8, 0x1, R2, P3 ;  /* 0x0000000108087824 */ /* 0x000fc600018e0602 */
[----:B------:R0:W-:Y:S04]  /*47590*/  STL [R1+0x3e30], R12 ;  /* 0x003e300c01007387 */ /* 0x0001e80000100800 */
[----:B------:R1:W-:Y:S01]  /*475a0*/  STL [R1+0x3dfc], R8 ;  /* 0x003dfc0801007387 */ /* 0x0003e20000100800 */
[----:B0-----:R-:W-:-:S03]  /*475b0*/  IADD3 R12, P3, PT, R7, R3, RZ ;  /* 0x00000003070c7210 */ /* 0x001fc60007f7e0ff */
[----:B-1----:R-:W4:Y:S04]  /*475c0*/  LDL.LU R8, [R1+0xd38] ;  /* 0x000d380001087983 */ /* 0x002f280000300800 */
[----:B------:R0:W-:Y:S01]  /*475d0*/  STL [R1+0x3e38], R12 ;  /* 0x003e380c01007387 */ /* 0x0001e20000100800 */
[C---:B------:R-:W-:Y:S02]  /*475e0*/  IMAD.X R13, R6.reuse, 0x1, R0, P4 ;  /* 0x00000001060d7824 */ /* 0x040fe400020e0600 */
[----:B------:R-:W-:Y:S01]  /*475f0*/  IMAD.X R6, R6, 0x1, R2, P5 ;  /* 0x0000000106067824 */ /* 0x000fe200028e0602 */
[----:B0-----:R-:W-:Y:S02]  /*47600*/  IADD3 R12, P4, PT, R7, R4, RZ ;  /* 0x00000004070c7210 */ /* 0x001fe40007f9e0ff */
[----:B------:R-:W-:Y:S04]  /*47610*/  STL [R1+0x3e04], R13 ;  /* 0x003e040d01007387 */ /* 0x000fe80000100800 */
[----:B------:R-:W4:Y:S04]  /*47620*/  LDL.LU R7, [R1+0xef0] ;  /* 0x000ef00001077983 */ /* 0x000f280000300800 */
[----:B------:R-:W-:Y:S04]  /*47630*/  STL [R1+0x3e40], R12 ;  /* 0x003e400c01007387 */ /* 0x000fe80000100800 */
[----:B------:R0:W-:Y:S04]  /*47640*/  STL [R1+0x3e0c], R6 ;  /* 0x003e0c0601007387 */ /* 0x0001e80000100800 */
[----:B0-----:R-:W4:Y:S01]  /*47650*/  LDL.LU R6, [R1+0xd3c] ;  /* 0x000d3c0001067983 */ /* 0x001f220000300800 */
[----:B--2---:R-:W-:-:S05]  /*47660*/  IADD3 R13, P5, PT, R5, R3, RZ ;  /* 0x00000003050d7210 */ /* 0x004fca0007fbe0ff */
[----:B------:R0:W-:Y:S01]  /*47670*/  STL [R1+0x3e48], R13 ;  /* 0x003e480d01007387 */ /* 0x0001e20000100800 */
[----:B-----5:R-:W-:Y:S01]  /*47680*/  IMAD.X R12, R11, 0x1, R0, P6 ;  /* 0x000000010b0c7824 */ /* 0x020fe200030e0600 */
[----:B0-----:R-:W-:-:S04]  /*47690*/  IADD3 R13, P6, PT, R5, R4, RZ ;  /* 0x00000004050d7210 */ /* 0x001fc80007fde0ff */
[----:B------:R0:W-:Y:S04]  /*476a0*/  STL [R1+0x3e14], R12 ;  /* 0x003e140c01007387 */ /* 0x0001e80000100800 */
[----:B------:R-:W2:Y:S04]  /*476b0*/  LDL.LU R5, [R1+0xef4] ;  /* 0x000ef40001057983 */ /* 0x000ea80000300800 */
[----:B------:R1:W-:Y:S01]  /*476c0*/  STL [R1+0x3e50], R13 ;  /* 0x003e500d01007387 */ /* 0x0003e20000100800 */
[----:B0-----:R-:W-:-:S05]  /*476d0*/  IMAD.X R12, R11, 0x1, R2, P0 ;  /* 0x000000010b0c7824 */ /* 0x001fca00000e0602 */
[----:B------:R0:W-:Y:S01]  /*476e0*/  STL [R1+0x3e1c], R12 ;  /* 0x003e1c0c01007387 */ /* 0x0001e20000100800 */
[----:B-1----:R-:W-:-:S05]  /*476f0*/  IADD3 R13, P0, PT, R56, R3, RZ ;  /* 0x00000003380d7210 */ /* 0x002fca0007f1e0ff */
[----:B------:R-:W-:Y:S01]  /*47700*/  STL [R1+0x3e58], R13 ;  /* 0x003e580d01007387 */ /* 0x000fe20000100800 */
[C---:B---3--:R-:W-:Y:S01]  /*47710*/  IMAD.X R11, R57.reuse, 0x1, R0, P1 ;  /* 0x00000001390b7824 */ /* 0x048fe200008e0600 */
[----:B0-----:R-:W-:Y:S02]  /*47720*/  IADD3 R12, P1, PT, R56, R4, RZ ;  /* 0x00000004380c7210 */ /* 0x001fe40007f3e0ff */
[----:B------:R-:W3:Y:S04]  /*47730*/  LDL.LU R56, [R1+0xd44] ;  /* 0x000d440001387983 */ /* 0x000ee80000300800 */
[----:B------:R0:W-:Y:S04]  /*47740*/  STL [R1+0x3e24], R11 ;  /* 0x003e240b01007387 */ /* 0x0001e80000100800 */
[----:B------:R1:W-:Y:S01]  /*47750*/  STL [R1+0x3e60], R12 ;  /* 0x003e600c01007387 */ /* 0x0003e20000100800 */
[----:B0-----:R-:W-:-:S03]  /*47760*/  IMAD.X R11, R57, 0x1, R2, P2 ;  /* 0x00000001390b7824 */ /* 0x001fc600010e0602 */
[----:B------:R-:W5:Y:S04]  /*47770*/  LDL.LU R57, [R1+0xef8] ;  /* 0x000ef80001397983 */ /* 0x000f680000300800 */
[----:B------:R0:W-:Y:S01]  /*47780*/  STL [R1+0x3e2c], R11 ;  /* 0x003e2c0b01007387 */ /* 0x0001e20000100800 */
[----:B-1----:R-:W-:-:S05]  /*47790*/  IADD3 R12, P2, PT, R10, R3, RZ ;  /* 0x000000030a0c7210 */ /* 0x002fca0007f5e0ff */
[----:B------:R1:W-:Y:S01]  /*477a0*/  STL [R1+0x3e68], R12 ;  /* 0x003e680c01007387 */ /* 0x0003e20000100800 */
[----:B0-----:R-:W-:Y:S01]  /*477b0*/  IMAD.X R11, R58, 0x1, R0, P3 ;  /* 0x000000013a0b7824 */ /* 0x001fe200018e0600 */
[----:B-1----:R-:W-:Y:S01]  /*477c0*/  IADD3 R12, P3, PT, R10, R4, RZ ;  /* 0x000000040a0c7210 */ /* 0x002fe20007f7e0ff */
[----:B------:R-:W-:-:S03]  /*477d0*/  IMAD.X R10, R58, 0x1, R2, P4 ;  /* 0x000000013a0a7824 */ /* 0x000fc600020e0602 */
[----:B------:R0:W-:Y:S04]  /*477e0*/  STL [R1+0x3e34], R11 ;  /* 0x003e340b01007387 */ /* 0x0001e80000100800 */
[----:B------:R-:W-:Y:S04]  /*477f0*/  STL [R1+0x3e70], R12 ;  /* 0x003e700c01007387 */ /* 0x000fe80000100800 */
[----:B------:R-:W5:Y:S04]  /*47800*/  LDL.LU R58, [R1+0xd48] ;  /* 0x000d4800013a7983 */ /* 0x000f680000300800 */
[----:B------:R4:W-:Y:S01]  /*47810*/  STL [R1+0x3e3c], R10 ;  /* 0x003e3c0a01007387 */ /* 0x0009e20000100800 */
[----:B0-----:R-:W-:-:S05]  /*47820*/  IADD3 R11, P4, PT, R59, R3, RZ ;  /* 0x000000033b0b7210 */ /* 0x001fca0007f9e0ff */
[----:B------:R0:W-:Y:S01]  /*47830*/  STL [R1+0x3e78], R11 ;  /* 0x003e780b01007387 */ /* 0x0001e20000100800 */
[----:B----4-:R-:W-:Y:S01]  /*47840*/  IMAD.X R10, R9, 0x1, R0, P5 ;  /* 0x00000001090a7824 */ /* 0x010fe200028e0600 */
[----:B0-----:R-:W-:Y:S02]  /*47850*/  IADD3 R11, P5, PT, R59, R4, RZ ;  /* 0x000000043b0b7210 */ /* 0x001fe40007fbe0ff */
[----:B------:R-:W4:Y:S04]  /*47860*/  LDL.LU R59, [R1+0xefc] ;  /* 0x000efc00013b7983 */ /* 0x000f280000300800 */
[----:B------:R0:W-:Y:S04]  /*47870*/  STL [R1+0x3e44], R10 ;  /* 0x003e440a01007387 */ /* 0x0001e80000100800 */
[----:B------:R1:W-:Y:S01]  /*47880*/  STL [R1+0x3e80], R11 ;  /* 0x003e800b01007387 */ /* 0x0003e20000100800 */
[----:B0-----:R-:W-:Y:S01]  /*47890*/  IMAD.X R10, R9, 0x1, R2, P6 ;  /* 0x00000001090a7824 */ /* 0x001fe200030e0602 */
[----:B-1----:R-:W-:Y:S01]  /*478a0*/  IADD3 R11, P6, PT, R60, R3, RZ ;  /* 0x000000033c0b7210 */ /* 0x002fe20007fde0ff */
[----:B------:R-:W-:-:S03]  /*478b0*/  IMAD.X R9, R61, 0x1, R0, P0 ;  /* 0x000000013d097824 */ /* 0x000fc600000e0600 */
[----:B------:R0:W-:Y:S04]  /*478c0*/  STL [R1+0x3e4c], R10 ;  /* 0x003e4c0a01007387 */ /* 0x0001e80000100800 */
[----:B------:R-:W-:Y:S01]  /*478d0*/  STL [R1+0x3e88], R11 ;  /* 0x003e880b01007387 */ /* 0x000fe20000100800 */
[----:B0-----:R-:W-:-:S03]  /*478e0*/  IADD3 R10, P0, PT, R60, R4, RZ ;  /* 0x000000043c0a7210 */ /* 0x001fc60007f1e0ff */
[----:B------:R-:W4:Y:S04]  /*478f0*/  LDL.LU R60, [R1+0xd50] ;  /* 0x000d5000013c7983 */ /* 0x000f280000300800 */
[----:B------:R0:W-:Y:S04]  /*47900*/  STL [R1+0x3e54], R9 ;  /* 0x003e540901007387 */ /* 0x0001e80000100800 */
[----:B------:R1:W-:Y:S01]  /*47910*/  STL [R1+0x3e90], R10 ;  /* 0x003e900a01007387 */ /* 0x0003e20000100800 */
[----:B0-----:R-:W-:-:S03]  /*47920*/  IMAD.X R9, R61, 0x1, R2, P1 ;  /* 0x000000013d097824 */ /* 0x001fc600008e0602 */
[----:B------:R-:W4:Y:S01]  /*47930*/  LDL.LU R61, [R1+0xf00] ;  /* 0x000f0000013d7983 */ /* 0x000f220000300800 */
[----:B-1----:R-:W-:-:S03]  /*47940*/  IADD3 R10, P1, PT, R8, R3, RZ ;  /* 0x00000003080a7210 */ /* 0x002fc60007f3e0ff */
[----:B------:R0:W-:Y:S04]  /*47950*/  STL [R1+0x3e5c], R9 ;  /* 0x003e5c0901007387 */ /* 0x0001e80000100800 */
[----:B------:R-:W-:Y:S01]  /*47960*/  STL [R1+0x3e98], R10 ;  /* 0x003e980a01007387 */ /* 0x000fe20000100800 */
[C---:B0-----:R-:W-:Y:S01]  /*47970*/  IMAD.X R9, R7.reuse, 0x1, R0, P2 ;  /* 0x0000000107097824 */ /* 0x041fe200010e0600 */
[----:B------:R-:W-:Y:S01]  /*47980*/  IADD3 R8, P2, PT, R8, R4, RZ ;  /* 0x0000000408087210 */ /* 0x000fe20007f5e0ff */
[----:B------:R-:W-:-:S03]  /*47990*/  IMAD.X R7, R7, 0x1, R2, P3 ;  /* 0x0000000107077824 */ /* 0x000fc600018e0602 */
[----:B------:R-:W-:Y:S04]  /*479a0*/  STL [R1+0x3e64], R9 ;  /* 0x003e640901007387 */ /* 0x000fe80000100800 */
[----:B------:R-:W4:Y:S04]  /*479b0*/  LDL.LU R14, [R1+0xd58] ;  /* 0x000d5800010e7983 */ /* 0x000f280000300800 */
[----:B------:R0:W-:Y:S04]  /*479c0*/  STL [R1+0x3ea0], R8 ;  /* 0x003ea00801007387 */ /* 0x0001e80000100800 */
[----:B------:R2:W-:Y:S04]  /*479d0*/  STL [R1+0x3e6c], R7 ;  /* 0x003e6c0701007387 */ /* 0x0005e80000100800 */
[----:B------:R-:W4:Y:S01]  /*479e0*/  LDL.LU R13, [R1+0xf04] ;  /* 0x000f0400010d7983 */ /* 0x000f220000300800 */
[----:B0-----:R-:W-:-:S05]  /*479f0*/  IADD3 R8, P3, PT, R6, R3, RZ ;  /* 0x0000000306087210 */ /* 0x001fca0007f7e0ff */
[----:B------:R-:W-:Y:S04]  /*47a00*/  STL [R1+0x3ea8], R8 ;  /* 0x003ea80801007387 */ /* 0x000fe80000100800 */
[----:B------:R-:W4:Y:S01]  /*47a10*/  LDL.LU R12, [R1+0xd5c] ;  /* 0x000d5c00010c7983 */ /* 0x000f220000300800 */
[----:B--2---:R-:W-:Y:S01]  /*47a20*/  IMAD.X R7, R5, 0x1, R0, P4 ;  /* 0x0000000105077824 */ /* 0x004fe200020e0600 */
[----:B------:R-:W-:-:S04]  /*47a30*/  IADD3 R6, P4, PT, R6, R4, RZ ;  /* 0x0000000406067210 */ /* 0x000fc80007f9e0ff */
[----:B------:R-:W-:Y:S04]  /*47a40*/  STL [R1+0x3e74], R7 ;  /* 0x003e740701007387 */ /* 0x000fe80000100800 */
[----:B------:R-:W2:Y:S04]  /*47a50*/  LDL.LU R11, [R1+0xf08] ;  /* 0x000f0800010b7983 */ /* 0x000ea80000300800 */
[----:B------:R0:W-:Y:S04]  /*47a60*/  STL [R1+0x3eb0], R6 ;  /* 0x003eb00601007387 */ /* 0x0001e80000100800 */
[----:B------:R-:W2:Y:S01]  /*47a70*/  LDL.LU R10, [R1+0xd64] ;  /* 0x000d6400010a7983 */ /* 0x000ea20000300800 */
[----:B0-----:R-:W-:Y:S01]  /*47a80*/  IMAD.X R6, R5, 0x1, R2, P5 ;  /* 0x0000000105067824 */ /* 0x001fe200028e0602 */
[----:B---3--:R-:W-:-:S04]  /*47a90*/  IADD3 R5, P5, PT, R56, R3, RZ ;  /* 0x0000000338057210 */ /* 0x008fc80007fbe0ff */
[----:B------:R5:W-:Y:S04]  /*47aa0*/  STL [R1+0x3e7c], R6 ;  /* 0x003e7c0601007387 */ /* 0x000be80000100800 */
[----:B------:R-:W3:Y:S04]  /*47ab0*/  LDL.LU R9, [R1+0xf0c] ;  /* 0x000f0c0001097983 */ /* 0x000ee80000300800 */
[----:B------:R0:W-:Y:S04]  /*47ac0*/  STL [R1+0x3eb8], R5 ;  /* 0x003eb80501007387 */ /* 0x0001e80000100800 */
[----:B------:R-:W3:Y:S01]  /*47ad0*/  LDL.LU R8, [R1+0xd68] ;  /* 0x000d680001087983 */ /* 0x000ee20000300800 */
[----:B-----5:R-:W-:Y:S01]  /*47ae0*/  IMAD.X R6, R57, 0x1, R0, P6 ;  /* 0x0000000139067824 */ /* 0x020fe200030e0600 */
[----:B0-----:R-:W-:-:S04]  /*47af0*/  IADD3 R5, P6, PT, R56, R4, RZ ;  /* 0x0000000438057210 */ /* 0x001fc80007fde0ff */
[----:B------:R0:W-:Y:S04]  /*47b00*/  STL [R1+0x3e84], R6 ;  /* 0x003e840601007387 */ /* 0x0001e80000100800 */
[----:B------:R-:W5:Y:S04]  /*47b10*/  LDL.LU R7, [R1+0xf10] ;  /* 0x000f100001077983 */ /* 0x000f680000300800 */
[----:B------:R1:W-:Y:S04]  /*47b20*/  STL [R1+0x3ec0], R5 ;  /* 0x003ec00501007387 */ /* 0x0003e80000100800 */
[----:B0-----:R-:W5:Y:S01]  /*47b30*/  LDL.LU R6, [R1+0xd70] ;  /* 0x000d700001067983 */ /* 0x001f620000300800 */
[----:B-1----:R-:W-:-:S05]  /*47b40*/  IMAD.X R5, R57, 0x1, R2, P0 ;  /* 0x0000000139057824 */ /* 0x002fca00000e0602 */
[----:B------:R0:W-:Y:S01]  /*47b50*/  STL [R1+0x3e8c], R5 ;  /* 0x003e8c0501007387 */ /* 0x0001e20000100800 */
[----:B------:R-:W-:-:S03]  /*47b60*/  IADD3 R15, P0, PT, R58, R3, RZ ;  /* 0x000000033a0f7210 */ /* 0x000fc60007f1e0ff */
[----:B0-----:R-:W5:Y:S04]  /*47b70*/  LDL.LU R5, [R1+0xf14] ;  /* 0x000f140001057983 */ /* 0x001f680000300800 */
[----:B------:R0:W-:Y:S04]  /*47b80*/  STL [R1+0x3ec8], R15 ;  /* 0x003ec80f01007387 */ /* 0x0001e80000100800 */
[----:B------:R-:W5:Y:S01]  /*47b90*/  LDL.LU R56, [R1+0xd74] ;  /* 0x000d740001387983 */ /* 0x000f620000300800 */
[----:B----4-:R-:W-:Y:S01]  /*47ba0*/  IMAD.X R16, R59, 0x1, R0, P1 ;  /* 0x000000013b107824 */ /* 0x010fe200008e0600 */
[----:B0-----:R-:W-:-:S04]  /*47bb0*/  IADD3 R15, P1, PT, R58, R4, RZ ;  /* 0x000000043a0f7210 */ /* 0x001fc80007f3e0ff */
[----:B------:R0:W-:Y:S04]  /*47bc0*/  STL [R1+0x3e94], R16 ;  /* 0x003e941001007387 */ /* 0x0001e80000100800 */
[----:B------:R-:W4:Y:S01]  /*47bd0*/  LDL.LU R57, [R1+0xf18] ;  /* 0x000f180001397983 */ /* 0x000f220000300800 */
[----:B0-----:R-:W-:-:S03]  /*47be0*/  IMAD.X R16, R59, 0x1, R2, P2 ;  /* 0x000000013b107824 */ /* 0x001fc600010e0602 */
[----:B------:R0:W-:Y:S04]  /*47bf0*/  STL [R1+0x3ed0], R15 ;  /* 0x003ed00f01007387 */ /* 0x0001e80000100800 */
[----:B------:R-:W4:Y:S04]  /*47c00*/  LDL.LU R58, [R1+0xd88] ;  /* 0x000d8800013a7983 */ /* 0x000f280000300800 */
[----:B------:R1:W-:Y:S04]  /*47c10*/  STL [R1+0x3e9c], R16 ;  /* 0x003e9c1001007387 */ /* 0x0003e80000100800 */
[----:B------:R-:W4:Y:S01]  /*47c20*/  LDL.LU R59, [R1+0xf1c] ;  /* 0x000f1c00013b7983 */ /* 0x000f220000300800 */
[----:B0-----:R-:W-:-:S05]  /*47c30*/  IADD3 R15, P2, PT, R60, R3, RZ ;  /* 0x000000033c0f7210 */ /* 0x001fca0007f5e0ff */
[----:B------:R0:W-:Y:S01]  /*47c40*/  STL [R1+0x3ed8], R15 ;  /* 0x003ed80f01007387 */ /* 0x0001e20000100800 */
[C---:B------:R-:W-:Y:S01]  /*47c50*/  IMAD.X R17, R61.reuse, 0x1, R0, P3 ;  /* 0x000000013d117824 */ /* 0x040fe200018e0600 */
[----:B-1----:R-:W-:Y:S01]  /*47c60*/  IADD3 R16, P3, PT, R60, R4, RZ ;  /* 0x000000043c107210 */ /* 0x002fe20007f7e0ff */
[----:B0-----:R-:W-:-:S03]  /*47c70*/  IMAD.X R15, R61, 0x1, R2, P4 ;  /* 0x000000013d0f7824 */ /* 0x001fc600020e0602 */
[----:B------:R-:W-:Y:S04]  /*47c80*/  STL [R1+0x3ea4], R17 ;  /* 0x003ea41101007387 */ /* 0x000fe80000100800 */
[----:B------:R-:W4:Y:S04]  /*47c90*/  LDL.LU R60, [R1+0xf20] ;  /* 0x000f2000013c7983 */ /* 0x000f280000300800 */
[----:B------:R0:W-:Y:S04]  /*47ca0*/  STL [R1+0x3ee0], R16 ;  /* 0x003ee01001007387 */ /* 0x0001e80000100800 */
[----:B------:R1:W-:Y:S04]  /*47cb0*/  STL [R1+0x3eac], R15 ;  /* 0x003eac0f01007387 */ /* 0x0003e80000100800 */
[----:B------:R-:W4:Y:S01]  /*47cc0*/  LDL.LU R61, [R1+0xf24] ;  /* 0x000f2400013d7983 */ /* 0x000f220000300800 */
[----:B0-----:R-:W-:-:S05]  /*47cd0*/  IADD3 R16, P4, PT, R14, R3, RZ ;  /* 0x000000030e107210 */ /* 0x001fca0007f9e0ff */
[----:B------:R-:W-:Y:S01]  /*47ce0*/  STL [R1+0x3ee8], R16 ;  /* 0x003ee81001007387 */ /* 0x000fe20000100800 */
[C---:B-1----:R-:W-:Y:S01]  /*47cf0*/  IMAD.X R15, R13.reuse, 0x1, R0, P5 ;  /* 0x000000010d0f7824 */ /* 0x042fe200028e0600 */
[----:B------:R-:W-:Y:S01]  /*47d00*/  IADD3 R14, P5, PT, R14, R4, RZ ;  /* 0x000000040e0e7210 */ /* 0x000fe20007fbe0ff */
[----:B------:R-:W-:-:S03]  /*47d10*/  IMAD.X R13, R13, 0x1, R2, P6 ;  /* 0x000000010d0d7824 */ /* 0x000fc600030e0602 */
[----:B------:R0:W-:Y:S04]  /*47d20*/  STL [R1+0x3eb4], R15 ;  /* 0x003eb40f01007387 */ /* 0x0001e80000100800 */
[----:B------:R2:W-:Y:S04]  /*47d30*/  STL [R1+0x3ef0], R14 ;  /* 0x003ef00e01007387 */ /* 0x0005e80000100800 */
[----:B------:R1:W-:Y:S01]  /*47d40*/  STL [R1+0x3ebc], R13 ;  /* 0x003ebc0d01007387 */ /* 0x0003e20000100800 */
[----:B0-----:R-:W-:-:S05]  /*47d50*/  IADD3 R15, P6, PT, R12, R3, RZ ;  /* 0x000000030c0f7210 */ /* 0x001fca0007fde0ff */
[----:B------:R-:W-:Y:S01]  /*47d60*/  STL [R1+0x3ef8], R15 ;  /* 0x003ef80f01007387 */ /* 0x000fe20000100800 */
[C---:B--2---:R-:W-:Y:S01]  /*47d70*/  IMAD.X R14, R11.reuse, 0x1, R0, P0 ;  /* 0x000000010b0e7824 */ /* 0x044fe200000e0600 */
[----:B-1----:R-:W-:Y:S01]  /*47d80*/  IADD3 R13, P0, PT, R12, R4, RZ ;  /* 0x000000040c0d7210 */ /* 0x002fe20007f1e0ff */
[----:B------:R-:W-:-:S03]  /*47d90*/  IMAD.X R12, R11, 0x1, R2, P1 ;  /* 0x000000010b0c7824 */ /* 0x000fc600008e0602 */
[----:B------:R-:W-:Y:S01]  /*47da0*/  STL [R1+0x3ec4], R14 ;  /* 0x003ec40e01007387 */ /* 0x000fe20000100800 */
[----:B------:R-:W-:-:S03]  /*47db0*/  IADD3 R11, P1, PT, R10, R3, RZ ;  /* 0x000000030a0b7210 */ /* 0x000fc60007f3e0ff */
[----:B------:R3:W-:Y:S04]  /*47dc0*/  STL [R1+0x3f00], R13 ;  /* 0x003f000d01007387 */ /* 0x0007e80000100800 */
[----:B------:R0:W-:Y:S04]  /*47dd0*/  STL [R1+0x3ecc], R12 ;  /* 0x003ecc0c01007387 */ /* 0x0001e80000100800 */
[----:B------:R1:W-:Y:S01]  /*47de0*/  STL [R1+0x3f08], R11 ;  /* 0x003f080b01007387 */ /* 0x0003e20000100800 */
[C---:B---3--:R-:W-:Y:S01]  /*47df0*/  IMAD.X R13, R9.reuse, 0x1, R0, P2 ;  /* 0x00000001090d7824 */ /* 0x048fe200010e0600 */
[----:B0-----:R-:W-:Y:S01]  /*47e00*/  IADD3 R12, P2, PT, R10, R4, RZ ;  /* 0x000000040a0c7210 */ /* 0x001fe20007f5e0ff */
[----:B-1----:R-:W-:-:S03]  /*47e10*/  IMAD.X R11, R9, 0x1, R2, P3 ;  /* 0x00000001090b7824 */ /* 0x002fc600018e0602 */
[----:B------:R-:W-:Y:S01]  /*47e20*/  STL [R1+0x3ed4], R13 ;  /* 0x003ed40d01007387 */ /* 0x000fe20000100800 */
[----:B------:R-:W-:-:S03]  /*47e30*/  IADD3 R10, P3, PT, R8, R3, RZ ;  /* 0x00000003080a7210 */ /* 0x000fc60007f7e0ff */
[----:B------:R-:W-:Y:S04]  /*47e40*/  STL [R1+0x3f10], R12 ;  /* 0x003f100c01007387 */ /* 0x000fe80000100800 */
[----:B------:R-:W-:Y:S01]  /*47e50*/  STL [R1+0x3edc], R11 ;  /* 0x003edc0b01007387 */ /* 0x000fe20000100800 */
[C---:B-----5:R-:W-:Y:S01]  /*47e60*/  IMAD.X R9, R7.reuse, 0x1, R0, P4 ;  /* 0x0000000107097824 */ /* 0x060fe200020e0600 */
[----:B------:R-:W-:Y:S01]  /*47e70*/  IADD3 R8, P4, PT, R8, R4, RZ ;  /* 0x0000000408087210 */ /* 0x000fe20007f9e0ff */
[----:B------:R-:W-:Y:S01]  /*47e80*/  IMAD.X R7, R7, 0x1, R2, P5 ;  /* 0x0000000107077824 */ /* 0x000fe200028e0602 */
[----:B------:R-:W-:Y:S04]  /*47e90*/  STL [R1+0x3f14], R10 ;  /* 0x003f140a01007387 */ /* 0x000fe80000100800 */
[----:B------:R0:W-:Y:S04]  /*47ea0*/  STL [R1+0x3ee4], R9 ;  /* 0x003ee40901007387 */ /* 0x0001e80000100800 */
[----:B------:R1:W-:Y:S04]  /*47eb0*/  STL [R1+0x3f18], R8 ;  /* 0x003f180801007387 */ /* 0x0003e80000100800 */
[----:B------:R2:W-:Y:S01]  /*47ec0*/  STL [R1+0x3eec], R7 ;  /* 0x003eec0701007387 */ /* 0x0005e20000100800 */
[----:B0-----:R-:W-:-:S05]  /*47ed0*/  IADD3 R9, P5, PT, R6, R3, RZ ;  /* 0x0000000306097210 */ /* 0x001fca0007fbe0ff */
[----:B------:R-:W-:Y:S01]  /*47ee0*/  STL [R1+0x3f1c], R9 ;  /* 0x003f1c0901007387 */ /* 0x000fe20000100800 */
[C---:B-1----:R-:W-:Y:S01]  /*47ef0*/  IMAD.X R8, R5.reuse, 0x1, R0, P6 ;  /* 0x0000000105087824 */ /* 0x042fe200030e0600 */
[----:B--2---:R-:W-:Y:S01]  /*47f00*/  IADD3 R7, P6, PT, R6, R4, RZ ;  /* 0x0000000406077210 */ /* 0x004fe20007fde0ff */
[----:B------:R-:W-:-:S03]  /*47f10*/  IMAD.X R5, R5, 0x1, R2, P0 ;  /* 0x0000000105057824 */ /* 0x000fc600000e0602 */
[----:B------:R-:W-:Y:S01]  /*47f20*/  STL [R1+0x3ef4], R8 ;  /* 0x003ef40801007387 */ /* 0x000fe20000100800 */
[----:B------:R-:W-:-:S03]  /*47f30*/  IADD3 R6, P0, PT, R56, R3, RZ ;  /* 0x0000000338067210 */ /* 0x000fc60007f1e0ff */
[----:B------:R4:W-:Y:S04]  /*47f40*/  STL [R1+0x3f20], R7 ;  /* 0x003f200701007387 */ /* 0x0009e80000100800 */
[----:B------:R0:W-:Y:S04]  /*47f50*/  STL [R1+0x3efc], R5 ;  /* 0x003efc0501007387 */ /* 0x0001e80000100800 */
[----:B------:R1:W-:Y:S01]  /*47f60*/  STL [R1+0x3f24], R6 ;  /* 0x003f240601007387 */ /* 0x0003e20000100800 */
[C---:B----4-:R-:W-:Y:S01]  /*47f70*/  IMAD.X R7, R57.reuse, 0x1, R0, P1 ;  /* 0x0000000139077824 */ /* 0x050fe200008e0600 */
[----:B0-----:R-:W-:Y:S01]  /*47f80*/  IADD3 R5, P1, PT, R56, R4, RZ ;  /* 0x0000000438057210 */ /* 0x001fe20007f3e0ff */
[----:B-1----:R-:W-:-:S03]  /*47f90*/  IMAD.X R6, R57, 0x1, R2, P2 ;  /* 0x0000000139067824 */ /* 0x002fc600010e0602 */
[----:B------:R-:W-:Y:S04]  /*47fa0*/  STL [R1+0x3f04], R7 ;  /* 0x003f040701007387 */ /* 0x000fe80000100800 */
[----:B------:R0:W-:Y:S01]  /*47fb0*/  STL [R1+0x3f28], R5 ;  /* 0x003f280501007387 */ /* 0x0001e20000100800 */
[----:B------:R-:W-:-:S03]  /*47fc0*/  IADD3 R3, P2, PT, R58, R3, RZ ;  /* 0x000000033a037210 */ /* 0x000fc60007f5e0ff */
[----:B------:R1:W-:Y:S01]  /*47fd0*/  STL [R1+0x3f0c], R6 ;  /* 0x003f0c0601007387 */ /* 0x0003e20000100800 */
[C---:B0-----:R-:W-:Y:S01]  /*47fe0*/  IMAD.X R5, R59.reuse, 0x1, R0, P3 ;  /* 0x000000013b057824 */ /* 0x041fe200018e0600 */
[----:B------:R-:W-:Y:S02]  /*47ff0*/  IADD3 R4, P3, PT, R58, R4, RZ ;  /* 0x000000043a047210 */ /* 0x000fe40007f7e0ff */
[----:B------:R0:W-:Y:S01]  /*48000*/  STL [R1+0x245c], R3 ;  /* 0x00245c0301007387 */ /* 0x0001e20000100800 */
[----:B-1----:R-:W-:-:S03]  /*48010*/  IMAD.X R6, R59, 0x1, R2, P4 ;  /* 0x000000013b067824 */ /* 0x002fc600020e0602 */
[----:B------:R1:W-:Y:S04]  /*48020*/  STL [R1+0x2460], R5 ;  /* 0x0024600501007387 */ /* 0x0003e80000100800 */
[----:B------:R2:W-:Y:S01]  /*48030*/  STL [R1+0x2458], R4 ;  /* 0x0024580401007387 */ /* 0x0005e20000100800 */
[----:B0-----:R-:W-:-:S03]  /*48040*/  SHF.R.S32.HI R3, RZ, 0x1f, R58 ;  /* 0x0000001fff037819 */ /* 0x001fc6000001143a */
[----:B------:R0:W-:Y:S01]  /*48050*/  STL [R1+0x2444], R6 ;  /* 0x0024440601007387 */ /* 0x0001e20000100800 */
[C---:B-1----:R-:W-:Y:S02]  /*48060*/  IMAD.X R5, R60.reuse, 0x1, R0, P5 ;  /* 0x000000013c057824 */ /* 0x042fe400028e0600 */
[----:B--2---:R-:W-:-:S03]  /*48070*/  IMAD.X R4, R60, 0x1, R2, P6 ;  /* 0x000000013c047824 */ /* 0x004fc600030e0602 */
[----:B------:R1:W-:Y:S04]  /*48080*/  STL [R1+0x2448], R5 ;  /* 0x0024480501007387 */ /* 0x0003e80000100800 */
[----:B------:R2:W-:Y:S01]  /*48090*/  STL [R1+0x244c], R4 ;  /* 0x00244c0401007387 */ /* 0x0005e20000100800 */
[C---:B0-----:R-:W-:Y:S02]  /*480a0*/  IMAD.X R6, R61.reuse, 0x1, R0, P0 ;  /* 0x000000013d067824 */ /* 0x041fe400000e0600 */
[----:B-1----:R-:W-:Y:S02]  /*480b0*/  IMAD.X R5, R61, 0x1, R2, P1 ;  /* 0x000000013d057824 */ /* 0x002fe400008e0602 */
[C---:B--2---:R-:W-:Y:S02]  /*480c0*/  IMAD.X R4, R3.reuse, 0x1, R0, P2 ;  /* 0x0000000103047824 */ /* 0x044fe400010e0600 */
[----:B------:R-:W-:Y:S01]  /*480d0*/  IMAD.X R0, R3, 0x1, R2, P3 ;  /* 0x0000000103007824 */ /* 0x000fe200018e0602 */
[----:B------:R-:W-:Y:S04]  /*480e0*/  STL [R1+0x2450], R6 ;  /* 0x0024500601007387 */ /* 0x000fe80000100800 */
[----:B------:R-:W-:Y:S04]  /*480f0*/  STL [R1+0x2454], R5 ;  /* 0x0024540501007387 */ /* 0x000fe80000100800 */
[----:B------:R-:W-:Y:S04]  /*48100*/  STL [R1+0x2440], R4 ;  /* 0x0024400401007387 */ /* 0x000fe80000100800 */
[----:B------:R0:W-:Y:S04]  /*48110*/  STL [R1+0x243c], R0 ;  /* 0x00243c0001007387 */ /* 0x0001e80000100800 */
        /* <DEDUP_REMOVED lines=949> */
[----:B------:R-:W2:Y:S04]  /*4bc70*/  LDL R58, [R1+0x1ca0] ;  /* 0x001ca000013a7983 */ /* 0x000ea80000100800 */
[----:B------:R-:W0:Y:S04]  /*4bc80*/  LDL R59, [R1+0x1c9c] ;  /* 0x001c9c00013b7983 */ /* 0x000e280000100800 */
[----:B------:R-:W3:Y:S04]  /*4bc90*/  LDL R60, [R1+0x1c94] ;  /* 0x001c9400013c7983 */ /* 0x000ee80000100800 */
[----:B------:R-:W4:Y:S01]  /*4bca0*/  LDL R61, [R1+0x1c98] ;  /* 0x001c9800013d7983 */ /* 0x000f220000100800 */
[----:B------:R-:W-:-:S03]  /*4bcb0*/  UIMAD UR26, UR77, 0x3f, URZ ;  /* 0x0000003f4d1a78a4 */ /* 0x000fc6000f8e02ff */
[----:B------:R-:W-:Y:S04]  /*4bcc0*/  STL [R1+0x360], RZ ;  /* 0x000360ff01007387 */ /* 0x000fe80000100800 */
[----:B------:R-:W-:Y:S04]  /*4bcd0*/  STL [R1+0x364], RZ ;  /* 0x000364ff01007387 */ /* 0x000fe80000100800 */
[----:B------:R-:W-:Y:S04]  /*4bce0*/  STL [R1+0x368], RZ ;  /* 0x000368ff01007387 */ /* 0x000fe80000100800 */
[----:B------:R-:W-:Y:S04]  /*4bcf0*/  STL [R1+0x36c], RZ ;  /* 0x00036cff01007387 */ /* 0x000fe80000100800 */
[----:B------:R-:W-:Y:S01]  /*4bd00*/  STL [R1+0x340], RZ ;  /* 0x000340ff01007387 */ /* 0x000fe20000100800 */
[----:B------:R-:W-:-:S03]  /*4bd10*/  UIMAD UR22, UR77, 0x3e, URZ ;  /* 0x0000003e4d1678a4 */ /* 0x000fc6000f8e02ff */
[----:B------:R-:W-:Y:S04]  /*4bd20*/  STL [R1+0x344], RZ ;  /* 0x000344ff01007387 */ /* 0x000fe80000100800 */
[----:B------:R-:W-:Y:S04]  /*4bd30*/  STL [R1+0x348], RZ ;  /* 0x000348ff01007387 */ /* 0x000fe80000100800 */
[----:B------:R-:W-:Y:S04]  /*4bd40*/  STL [R1+0x34c], RZ ;  /* 0x00034cff01007387 */ /* 0x000fe80000100800 */
[----:B------:R-:W-:Y:S04]  /*4bd50*/  STL [R1+0x320], RZ ;  /* 0x000320ff01007387 */ /* 0x000fe80000100800 */
[----:B------:R-:W-:Y:S04]  /*4bd60*/  STL [R1+0x324], RZ ;  /* 0x000324ff01007387 */ /* 0x000fe80000100800 */
[----:B------:R-:W-:Y:S01]  /*4bd70*/  STL [R1+0x328], RZ ;  /* 0x000328ff01007387 */ /* 0x000fe20000100800 */
[----:B------:R-:W-:-:S03]  /*4bd80*/  UIMAD UR14, UR77, 0x3d, URZ ;  /* 0x0000003d4d0e78a4 */ /* 0x000fc6000f8e02ff */
[----:B------:R-:W-:Y:S01]  /*4bd90*/  STL [R1+0x32c], RZ ;  /* 0x00032cff01007387 */ /* 0x000fe20000100800 */
[----:B------:R-:W-:-:S03]  /*4bda0*/  USHF.R.S32.HI UR18, URZ, 0x1f, UR5 ;  /* 0x0000001fff127899 */ /* 0x000fc60008011405 */
[----:B------:R-:W-:Y:S01]  /*4bdb0*/  STL [R1+0x300], RZ ;  /* 0x000300ff01007387 */ /* 0x000fe20000100800 */
[----:B------:R-:W-:Y:S02]  /*4bdc0*/  ULEA.HI UR5, UR18, UR5, URZ, 0x6 ;  /* 0x0000000512057291 */ /* 0x000fe4000f8f30ff */
[----:B------:R-:W-:Y:S02]  /*4bdd0*/  USHF.R.S32.HI UR18, URZ, 0x1f, UR26 ;  /* 0x0000001fff127899 */ /* 0x000fe4000801141a */
[----:B------:R-:W-:Y:S02]  /*4bde0*/  UIMAD UR10, UR77, 0x3c, URZ ;  /* 0x0000003c4d0a78a4 */ /* 0x000fe4000f8e02ff */
[----:B------:R-:W-:Y:S02]  /*4bdf0*/  USHF.R.S32.HI UR39, URZ, 0x1f, UR22 ;  /* 0x0000001fff277899 */ /* 0x000fe40008011416 */
[----:B------:R-:W-:Y:S02]  /*4be00*/  UIMAD UR36, UR77, 0x3b, URZ ;  /* 0x0000003b4d2478a4 */ /* 0x000fe4000f8e02ff */
[----:B------:R-:W-:-:S02]  /*4be10*/  USHF.R.S32.HI UR38, URZ, 0x1f, UR14 ;  /* 0x0000001fff267899 */ /* 0x000fc4000801140e */
[----:B------:R-:W-:Y:S02]  /*4be20*/  UIMAD UR32, UR77, 0x3a, URZ ;  /* 0x0000003a4d2078a4 */ /* 0x000fe4000f8e02ff */
[----:B------:R-:W-:Y:S02]  /*4be30*/  USHF.R.S32.HI UR34, URZ, 0x1f, UR10 ;  /* 0x0000001fff227899 */ /* 0x000fe4000801140a */
[----:B------:R-:W-:Y:S02]  /*4be40*/  UIMAD UR28, UR77, 0x39, URZ ;  /* 0x000000394d1c78a4 */ /* 0x000fe4000f8e02ff */
[----:B------:R-:W-:Y:S02]  /*4be50*/  USHF.R.S32.HI UR30, URZ, 0x1f, UR36 ;  /* 0x0000001fff1e7899 */ /* 0x000fe40008011424 */
[----:B------:R-:W-:Y:S02]  /*4be60*/  UIMAD UR24, UR77, 0x38, URZ ;  /* 0x000000384d1878a4 */ /* 0x000fe4000f8e02ff */
[----:B------:R-:W-:-:S02]  /*4be70*/  UIMAD UR20, UR77, 0x37, URZ ;  /* 0x000000374d1478a4 */ /* 0x000fc4000f8e02ff */
[----:B------:R-:W-:Y:S02]  /*4be80*/  UIMAD UR16, UR77, 0x36, URZ ;  /* 0x000000364d1078a4 */ /* 0x000fe4000f8e02ff */
[----:B------:R-:W-:Y:S02]  /*4be90*/  UIMAD UR12, UR77, 0x35, URZ ;  /* 0x000000354d0c78a4 */ /* 0x000fe4000f8e02ff */
[----:B------:R-:W-:Y:S02]  /*4bea0*/  UIMAD UR8, UR77, 0x34, URZ ;  /* 0x000000344d0878a4 */ /* 0x000fe4000f8e02ff */
[----:B------:R-:W-:Y:S02]  /*4beb0*/  UIMAD UR6, UR77, 0x33, URZ ;  /* 0x000000334d0678a4 */ /* 0x000fe4000f8e02ff */
[----:B------:R-:W-:Y:S02]  /*4bec0*/  UIMAD UR37, UR77, 0x32, URZ ;  /* 0x000000324d2578a4 */ /* 0x000fe4000f8e02ff */
[----:B------:R-:W-:-:S02]  /*4bed0*/  UIMAD UR35, UR77, 0x31, URZ ;  /* 0x000000314d2378a4 */ /* 0x000fc4000f8e02ff */
[----:B------:R-:W-:Y:S02]  /*4bee0*/  UIMAD UR33, UR77, 0x30, URZ ;  /* 0x000000304d2178a4 */ /* 0x000fe4000f8e02ff */
[----:B------:R-:W-:Y:S02]  /*4bef0*/  UIMAD UR31, UR77, 0x2f, URZ ;  /* 0x0000002f4d1f78a4 */ /* 0x000fe4000f8e02ff */
[----:B------:R-:W-:Y:S01]  /*4bf00*/  UIMAD UR29, UR77, 0x2e, URZ ;  /* 0x0000002e4d1d78a4 */ /* 0x000fe2000f8e02ff */
[----:B--2---:R-:W-:Y:S02]  /*4bf10*/  IADD3 R2, P4, PT, R58, UR26, RZ ;  /* 0x0000001a3a027c10 */ /* 0x004fe4000ff9e0ff */
[----:B0-----:R-:W-:-:S03]  /*4bf20*/  IADD3 R0, P5, PT, R59, UR26, RZ ;  /* 0x0000001a3b007c10 */ /* 0x001fc6000ffbe0ff */
[----:B------:R0:W-:Y:S04]  /*4bf30*/  STL [R1+0x2050], R2 ;  /* 0x0020500201007387 */ /* 0x0001e80000100800 */
[----:B------:R1:W-:Y:S01]  /*4bf40*/  STL [R1+0x2058], R0 ;  /* 0x0020580001007387 */ /* 0x0003e20000100800 */
[----:B0-----:R-:W-:Y:S02]  /*4bf50*/  IADD3 R2, P2, PT, R58, UR22, RZ ;  /* 0x000000163a027c10 */ /* 0x001fe4000ff5e0ff */
[----:B-1----:R-:W-:-:S03]  /*4bf60*/  IADD3 R0, P3, PT, R59, UR22, RZ ;  /* 0x000000163b007c10 */ /* 0x002fc6000ff7e0ff */
[----:B------:R0:W-:Y:S04]  /*4bf70*/  STL [R1+0x2060], R2 ;  /* 0x0020600201007387 */ /* 0x0001e80000100800 */
[----:B------:R1:W-:Y:S01]  /*4bf80*/  STL [R1+0x2068], R0 ;  /* 0x0020680001007387 */ /* 0x0003e20000100800 */
[----:B0-----:R-:W-:Y:S02]  /*4bf90*/  IADD3 R2, P0, PT, R58, UR14, RZ ;  /* 0x0000000e3a027c10 */ /* 0x001fe4000ff1e0ff */
[----:B-1----:R-:W-:-:S03]  /*4bfa0*/  IADD3 R0, P1, PT, R59, UR14, RZ ;  /* 0x0000000e3b007c10 */ /* 0x002fc6000ff3e0ff */
[----:B------:R3:W-:Y:S04]  /*4bfb0*/  STL [R1+0x2070], R2 ;  /* 0x0020700201007387 */ /* 0x0007e80000100800 */
[----:B------:R4:W-:Y:S01]  /*4bfc0*/  STL [R1+0x2078], R0 ;  /* 0x0020780001007387 */ /* 0x0009e20000100800 */
[----:B---3--:R-:W-:Y:S02]  /*4bfd0*/  IADD3.X R2, PT, PT, R60, UR18, RZ, P4, !PT ;  /* 0x000000123c027c10 */ /* 0x008fe4000a7fe4ff */
[----:B----4-:R-:W-:-:S03]  /*4bfe0*/  IADD3.X R0, PT, PT, R61, UR18, RZ, P5, !PT ;  /* 0x000000123d007c10 */ /* 0x010fc6000affe4ff */
[----:B------:R0:W-:Y:S04]  /*4bff0*/  STL [R1+0x204c], R2 ;  /* 0x00204c0201007387 */ /* 0x0001e80000100800 */
[----:B------:R1:W-:Y:S01]  /*4c000*/  STL [R1+0x2054], R0 ;  /* 0x0020540001007387 */ /* 0x0003e20000100800 */
[----:B0-----:R-:W-:Y:S02]  /*4c010*/  IADD3 R2, P4, PT, R58, UR10, RZ ;  /* 0x0000000a3a027c10 */ /* 0x001fe4000ff9e0ff */
[----:B-1----:R-:W-:-:S03]  /*4c020*/  IADD3 R0, P5, PT, R59, UR10, RZ ;  /* 0x0000000a3b007c10 */ /* 0x002fc6000ffbe0ff */
[----:B------:R0:W-:Y:S04]  /*4c030*/  STL [R1+0x2080], R2 ;  /* 0x0020800201007387 */ /* 0x0001e80000100800 */
[----:B------:R1:W-:Y:S01]  /*4c040*/  STL [R1+0x2088], R0 ;  /* 0x0020880001007387 */ /* 0x0003e20000100800 */
[----:B0-----:R-:W-:Y:S02]  /*4c050*/  IADD3.X R2, PT, PT, R60, UR39, RZ, P2, !PT ;  /* 0x000000273c027c10 */ /* 0x001fe400097fe4ff */
[----:B-1----:R-:W-:-:S03]  /*4c060*/  IADD3.X R0, PT, PT, R61, UR39, RZ, P3, !PT ;  /* 0x000000273d007c10 */ /* 0x002fc60009ffe4ff */
        /* <DEDUP_REMOVED lines=24> */
[----:B------:R0:W-:Y:S01]  /*4c1f0*/  STL [R1+0x208c], R2 ;  /* 0x00208c0201007387 */ /* 0x0001e20000100800 */
[----:B------:R-:W-:-:S03]  /*4c200*/  USHF.R.S32.HI UR26, URZ, 0x1f, UR32 ;  /* 0x0000001fff1a7899 */ /* 0x000fc60008011420 */
        /* <DEDUP_REMOVED lines=93> */
[----:B------:R0:W-:Y:S01]  /*4c7e0*/  STL [R1+0x2160], R2 ;  /* 0x0021600201007387 */ /* 0x0001e20000100800 */
[----:B------:R-:W-:-:S03]  /*4c7f0*/  UIMAD UR27, UR77, 0x2d, URZ ;  /* 0x0000002d4d1b78a4 */ /* 0x000fc6000f8e02ff */
        /* <DEDUP_REMOVED lines=109> */
[----:B------:R-:W-:-:S03]  /*4ced0*/  USHF.R.S32.HI UR6, URZ, 0x1f, UR9 ;  /* 0x0000001fff067899 */ /* 0x000fc60008011409 */
[----:B------:R1:W-:Y:S01]  /*4cee0*/  STL [R1+0x2218], R0 ;  /* 0x0022180001007387 */ /* 0x0003e20000100800 */
[----:B0-----:R-:W-:Y:S02]  /*4cef0*/  IADD3.X R2, PT, PT, R60, UR8, RZ, P0, !PT ;  /* 0x000000083c027c10 */ /* 0x001fe400087fe4ff */
[----:B-1----:R-:W-:-:S03]  /*4cf00*/  IADD3.X R0, PT, PT, R61, UR8, RZ, P1, !PT ;  /* 0x000000083d007c10 */ /* 0x002fc60008ffe4ff */
[----:B------:R0:W-:Y:S04]  /*4cf10*/  STL [R1+0x21ec], R2 ;  /* 0x0021ec0201007387 */ /* 0x0001e80000100800 */
[----:B------:R1:W-:Y:S01]  /*4cf20*/  STL [R1+0x21f4], R0 ;  /* 0x0021f40001007387 */ /* 0x0003e20000100800 */
[----:B0-----:R-:W-:Y:S02]  /*4cf30*/  IADD3.X R2, PT, PT, R60, UR6, RZ, P4, !PT ;  /* 0x000000063c027c10 */ /* 0x001fe4000a7fe4ff */
[----:B-1----:R-:W-:-:S03]  /*4cf40*/  IADD3.X R0, PT, PT, R61, UR6, RZ, P5, !PT ;  /* 0x000000063d007c10 */ /* 0x002fc6000affe4ff */
[----:B------:R0:W-:Y:S04]  /*4cf50*/  STL [R1+0x21fc], R2 ;  /* 0x0021fc0201007387 */ /* 0x0001e80000100800 */
[----:B------:R1:W-:Y:S01]  /*4cf60*/  STL [R1+0x2204], R0 ;  /* 0x0022040001007387 */ /* 0x0003e20000100800 */
[----:B------:R-:W-:Y:S02]  /*4cf70*/  UIMAD UR76, UR77, 0x22, URZ ;  /* 0x000000224d4c78a4 */ /* 0x000fe4000f8e02ff */
[----:B------:R-:W-:Y:S02]  /*4cf80*/  UIMAD UR75, UR77, 0x21, URZ ;  /* 0x000000214d4b78a4 */ /* 0x000fe4000f8e02ff */
[----:B------:R-:W-:Y:S02]  /*4cf90*/  USHF.L.U32 UR74, UR77, 0x5, URZ ;  /* 0x000000054d4a7899 */ /* 0x000fe400080006ff */
        /* <DEDUP_REMOVED lines=15> */
[----:B------:R-:W-:Y:S02]  /*4d090*/  USHF.L.U32 UR56, UR77, 0x4, URZ ;  /* 0x000000044d387899 */ /* 0x000fe400080006ff */
[----:B------:R-:W-:Y:S02]  /*4d0a0*/  UIMAD UR55, UR77, 0xf, URZ ;  /* 0x0000000f4d3778a4 */ /* 0x000fe4000f8e02ff */
[----:B------:R-:W-:Y:S02]  /*4d0b0*/  UIMAD UR54, UR77, 0xe, URZ ;  /* 0x0000000e4d3678a4 */ /* 0x000fe4000f8e02ff */
[----:B------:R-:W-:-:S02]  /*4d0c0*/  UIMAD UR53, UR77, 0xd, URZ ;  /* 0x0000000d4d3578a4 */ /* 0x000fc4000f8e02ff */
[----:B------:R-:W-:Y:S02]  /*4d0d0*/  UIMAD UR52, UR77, 0xc, URZ ;  /* 0x0000000c4d3478a4 */ /* 0x000fe4000f8e02ff */
[----:B------:R-:W-:Y:S02]  /*4d0e0*/  UIMAD UR51, UR77, 0xb, URZ ;  /* 0x0000000b4d3378a4 */ /* 0x000fe4000f8e02ff */
[----:B------:R-:W-:Y:S02]  /*4d0f0*/  UIMAD UR50, UR77, 0xa, URZ ;  /* 0x0000000a4d3278a4 */ /* 0x000fe4000f8e02ff */
[----:B------:R-:W-:Y:S02]  /*4d100*/  UIMAD UR49, UR77, 0x9, URZ ;  /* 0x000000094d3178a4 */ /* 0x000fe4000f8e02ff */
[----:B------:R-:W-:Y:S02]  /*4d110*/  USHF.L.U32 UR48, UR77, 0x3, URZ ;  /* 0x000000034d307899 */ /* 0x000fe400080006ff */
[----:B------:R-:W-:-:S02]  /*4d120*/  UIMAD UR47, UR77, 0x7, URZ ;  /* 0x000000074d2f78a4 */ /* 0x000fc4000f8e02ff */
[----:B------:R-:W-:Y:S02]  /*4d130*/  UIMAD UR46, UR77, 0x6, URZ ;  /* 0x000000064d2e78a4 */ /* 0x000fe4000f8e02ff */
[----:B------:R-:W-:Y:S02]  /*4d140*/  UIMAD UR45, UR77, 0x5, URZ ;  /* 0x000000054d2d78a4 */ /* 0x000fe4000f8e02ff */
[----:B------:R-:W-:Y:S02]  /*4d150*/  USHF.L.U32 UR44, UR77, 0x2, URZ ;  /* 0x000000024d2c7899 */ /* 0x000fe400080006ff */
[----:B------:R-:W-:Y:S02]  /*4d160*/  UIMAD UR43, UR77, 0x3, URZ ;  /* 0x000000034d2b78a4 */ /* 0x000fe4000f8e02ff */
[----:B------:R-:W-:Y:S02]  /*4d170*/  USHF.R.S32.HI UR39, URZ, 0x1f, UR7 ;  /* 0x0000001fff277899 */ /* 0x000fe40008011407 */
[----:B------:R-:W-:-:S02]  /*4d180*/  USHF.L.U32 UR42, UR77, 0x1, URZ ;  /* 0x000000014d2a7899 */ /* 0x000fc400080006ff */
[----:B------:R-:W-:Y:S02]  /*4d190*/  USHF.R.S32.HI UR41, URZ, 0x1f, UR77 ;  /* 0x0000001fff297899 */ /* 0x000fe4000801144d */
[----:B------:R-:W-:Y:S02]  /*4d1a0*/  USHF.L.U32 UR40, UR77, 0x6, URZ ;  /* 0x000000064d287899 */ /* 0x000fe400080006ff */
[----:B------:R-:W-:Y:S02]  /*4d1b0*/  USHF.R.S32.HI UR38, URZ, 0x1f, UR76 ;  /* 0x0000001fff267899 */ /* 0x000fe4000801144c */
[----:B------:R-:W-:Y:S02]  /*4d1c0*/  USHF.R.S32.HI UR37, URZ, 0x1f, UR75 ;  /* 0x0000001fff257899 */ /* 0x000fe4000801144b */
[----:B------:R-:W-:Y:S02]  /*4d1d0*/  USHF.R.S32.HI UR36, URZ, 0x1f, UR74 ;  /* 0x0000001fff247899 */ /* 0x000fe4000801144a */
[----:B------:R-:W-:-:S02]  /*4d1e0*/  USHF.R.S32.HI UR35, URZ, 0x1f, UR73 ;  /* 0x0000001fff237899 */ /* 0x000fc40008011449 */
[----:B------:R-:W-:Y:S02]  /*4d1f0*/  USHF.R.S32.HI UR34, URZ, 0x1f, UR72 ;  /* 0x0000001fff227899 */ /* 0x000fe40008011448 */
[----:B------:R-:W-:Y:S02]  /*4d200*/  USHF.R.S32.HI UR33, URZ, 0x1f, UR71 ;  /* 0x0000001fff217899 */ /* 0x000fe40008011447 */
        /* <DEDUP_REMOVED lines=25> */
[----:B------:R-:W-:Y:S01]  /*4d3a0*/  USHF.R.S32.HI UR7, URZ, 0x1f, UR43 ;  /* 0x0000001fff077899 */ /* 0x000fe2000801142b */
[----:B------:R-:W-:Y:S01]  /*4d3b0*/  IADD3 R3, P1, PT, R58, UR76, RZ ;  /* 0x0000004c3a037c10 */ /* 0x000fe2000ff3e0ff */
[----:B------:R-:W1:Y:S01]  /*4d3c0*/  LDC R57, c[0x0][0x3ac] ;  /* 0x0000eb00ff397b82 */ /* 0x000e620000000800 */
[----:B0-----:R-:W-:Y:S01]  /*4d3d0*/  IADD3 R2, P0, PT, R59, UR76, RZ ;  /* 0x0000004c3b027c10 */ /* 0x001fe2000ff1e0ff */
[----:B------:R-:W-:-:S02]  /*4d3e0*/  USHF.R.S32.HI UR6, URZ, 0x1f, UR42 ;  /* 0x0000001fff067899 */ /* 0x000fc4000801142a */
[----:B------:R-:W-:Y:S01]  /*4d3f0*/  STL [R1+0x2220], R3 ;  /* 0x0022200301007387 */ /* 0x000fe20000100800 */
[----:B------:R-:W-:Y:S02]  /*4d400*/  USHF.R.S32.HI UR5, URZ, 0x6, UR5 ;  /* 0x00000006ff057899 */ /* 0x000fe40008011405 */
[----:B------:R-:W-:Y:S01]  /*4d410*/  USHF.R.S32.HI UR76, URZ, 0x1f, UR40 ;  /* 0x0000001fff4c7899 */ /* 0x000fe20008011428 */
[----:B------:R0:W-:Y:S01]  /*4d420*/  STL [R1+0x2228], R2 ;  /* 0x0022280201007387 */ /* 0x0001e20000100800 */
[----:B-1----:R-:W-:-:S03]  /*4d430*/  IMAD.SHL.U32 R0, R57, 0x40, RZ ;  /* 0x0000004039007824 */ /* 0x002fc600078e00ff */
[----:B------:R-:W-:Y:S02]  /*4d440*/  STL [R1+0x304], RZ ;  /* 0x000304ff01007387 */ /* 0x000fe40000100800 */
[----:B------:R-:W-:Y:S02]  /*4d450*/  SHF.R.S32.HI R0, RZ, 0x1f, R0 ;  /* 0x0000001fff007819 */ /* 0x000fe40000011400 */
        /* <DEDUP_REMOVED lines=10> */
[----:B------:R-:W-:Y:S01]  /*4d500*/  STL [R1+0x2a0], RZ ;  /* 0x0002a0ff01007387 */ /* 0x000fe20000100800 */
[----:B------:R-:W1:Y:S03]  /*4d510*/  S2R R56, SR_TID.X ;  /* 0x0000000000387919 */ /* 0x000e660000002100 */
        /* <DEDUP_REMOVED lines=8> */
[----:B-1----:R-:W-:-:S02]  /*4d5a0*/  LOP3.LUT R57, R56, 0x3, RZ, 0xc0, !PT ;  /* 0x0000000338397812 */ /* 0x002fc400078ec0ff */
[----:B------:R-:W-:Y:S01]  /*4d5b0*/  SHF.R.U32.HI R56, RZ, 0x2, R56 ;  /* 0x00000002ff387819 */ /* 0x000fe20000011638 */
[----:B------:R-:W-:Y:S02]  /*4d5c0*/  STL [R1+0x264], RZ ;  /* 0x000264ff01007387 */ /* 0x000fe40000100800 */
[----:B------:R-:W-:Y:S01]  /*4d5d0*/  IMAD R57, R57, 0x110, RZ ;  /* 0x0000011039397824 */ /* 0x000fe200078e02ff */
[----:B------:R-:W-:Y:S01]  /*4d5e0*/  SGXT.U32 R56, R56, 0x3 ;  /* 0x000000033838781a */ /* 0x000fe20000000000 */
[----:B------:R-:W-:Y:S03]  /*4d5f0*/  STL [R1+0x268], RZ ;  /* 0x000268ff01007387 */ /* 0x000fe60000100800 */
[----:B------:R-:W-:Y:S01]  /*4d600*/  LOP3.LUT R57, R57, R56, RZ, 0xfc, !PT ;  /* 0x0000003839397212 */ /* 0x000fe200078efcff */
[----:B------:R-:W-:Y:S03]  /*4d610*/  STL [R1+0x26c], RZ ;  /* 0x00026cff01007387 */ /* 0x000fe60000100800 */
[----:B0-----:R-:W-:Y:S01]  /*4d620*/  LOP3.LUT R2, R57, 0x10, RZ, 0x3c, !PT ;  /* 0x0000001039027812 */ /* 0x001fe200078e3cff */
[----:B------:R-:W-:Y:S01]  /*4d630*/  STL [R1+0x240], RZ ;  /* 0x000240ff01007387 */ /* 0x000fe20000100800 */
[----:B------:R-:W-:-:S02]  /*4d640*/  IADD3 R2, P5, PT, R58, UR75, RZ ;  /* 0x0000004b3a027c10 */ /* 0x000fc4000ffbe0ff */
[C---:B------:R-:W-:Y:S01]  /*4d650*/  LOP3.LUT R4, R57.reuse, 0x20, RZ, 0x3c, !PT ;  /* 0x0000002039047812 */ /* 0x040fe200078e3cff */
[----:B------:R-:W-:Y:S01]  /*4d660*/  STL [R1+0x244], RZ ;  /* 0x000244ff01007387 */ /* 0x000fe20000100800 */
[----:B------:R-:W-:Y:S02]  /*4d670*/  LOP3.LUT R3, R57, 0x30, RZ, 0x3c, !PT ;  /* 0x0000003039037812 */ /* 0x000fe400078e3cff */
[----:B------:R-:W-:Y:S01]  /*4d680*/  IADD3 R4, P4, PT, R59, UR75, RZ ;  /* 0x0000004b3b047c10 */ /* 0x000fe2000ff9e0ff */
[----:B------:R-:W-:Y:S01]  /*4d690*/  STL [R1+0x248], RZ ;  /* 0x000248ff01007387 */ /* 0x000fe20000100800 */
[----:B------:R-:W-:-:S03]  /*4d6a0*/  IADD3.X R3, PT, PT, R60, UR39, RZ, P3, !PT ;  /* 0x000000273c037c10 */ /* 0x000fc60009ffe4ff */
        /* <DEDUP_REMOVED lines=37> */
[----:B------:R0:W-:Y:S04]  /*4d900*/  STL [R1+0x2230], R2 ;  /* 0x0022300201007387 */ /* 0x0001e80000100800 */
[----:B------:R1:W-:Y:S04]  /*4d910*/  STL [R1+0x2238], R4 ;  /* 0x0022380401007387 */ /* 0x0003e80000100800 */
[----:B------:R2:W-:Y:S01]  /*4d920*/  STL [R1+0x220c], R3 ;  /* 0x00220c0301007387 */ /* 0x0005e20000100800 */
[----:B0-----:R-:W-:-:S02]  /*4d930*/  IADD3 R2, P3, PT, R58, UR74, RZ ;  /* 0x0000004a3a027c10 */ /* 0x001fc4000ff7e0ff */
[----:B-1----:R-:W-:-:S03]  /*4d940*/  IADD3.X R4, PT, PT, R61, UR39, RZ, P2, !PT ;  /* 0x000000273d047c10 */ /* 0x002fc600097fe4ff */
[----:B------:R0:W-:Y:S01]  /*4d950*/  STL [R1+0x2240], R2 ;  /* 0x0022400201007387 */ /* 0x0001e20000100800 */
[----:B--2---:R-:W-:-:S03]  /*4d960*/  IADD3 R3, P2, PT, R59, UR74, RZ ;  /* 0x0000004a3b037c10 */ /* 0x004fc6000ff5e0ff */
[----:B------:R1:W-:Y:S04]  /*4d970*/  STL [R1+0x2214], R4 ;  /* 0x0022140401007387 */ /* 0x0003e80000100800 */
[----:B------:R2:W-:Y:S01]  /*4d980*/  STL [R1+0x2248], R3 ;  /* 0x0022480301007387 */ /* 0x0005e20000100800 */
[----:B0-----:R-:W-:Y:S02]  /*4d990*/  IADD3.X R2, PT, PT, R60, UR38, RZ, P1, !PT ;  /* 0x000000263c027c10 */ /* 0x001fe40008ffe4ff */
[----:B-1----:R-:W-:-:S03]  /*4d9a0*/  IADD3 R4, P1, PT, R58, UR73, RZ ;  /* 0x000000493a047c10 */ /* 0x002fc6000ff3e0ff */
[----:B------:R0:W-:Y:S01]  /*4d9b0*/  STL [R1+0x221c], R2 ;  /* 0x00221c0201007387 */ /* 0x0001e20000100800 */
[----:B--2---:R-:W-:-:S03]  /*4d9c0*/  IADD3.X R3, PT, PT, R61, UR38, RZ, P0, !PT ;  /* 0x000000263d037c10 */ /* 0x004fc600087fe4ff */
[----:B------:R1:W-:Y:S04]  /*4d9d0*/  STL [R1+0x2250], R4 ;  /* 0x0022500401007387 */ /* 0x0003e80000100800 */
[----:B------:R2:W-:Y:S01]  /*4d9e0*/  STL [R1+0x2224], R3 ;  /* 0x0022240301007387 */ /* 0x0005e20000100800 */
[----:B0-----:R-:W-:Y:S02]  /*4d9f0*/  IADD3 R2, P0, PT, R59, UR73, RZ ;  /* 0x000000493b027c10 */ /* 0x001fe4000ff1e0ff */
        /* <DEDUP_REMOVED lines=242> */
[----:B--2---:R-:W-:-:S03]  /*4e920*/  IADD3.X R3, PT, PT, R61, UR7, RZ, P4, !PT ;  /* 0x000000073d037c10 */ /* 0x004fc6000a7fe4ff */
[----:B------:R1:W-:Y:S04]  /*4e930*/  STL [R1+0x240c], R4 ;  /* 0x00240c0401007387 */ /* 0x0003e80000100800 */
[----:B------:R2:W-:Y:S01]  /*4e940*/  STL [R1+0x2414], R3 ;  /* 0x0024140301007387 */ /* 0x0005e20000100800 */
[----:B0-----:R-:W-:Y:S02]  /*4e950*/  IADD3.X R2, PT, PT, R60, UR6, RZ, P3, !PT ;  /* 0x000000063c027c10 */ /* 0x001fe40009ffe4ff */
[----:B-1----:R-:W-:-:S03]  /*4e960*/  IADD3.X R4, PT, PT, R61, UR6, RZ, P2, !PT ;  /* 0x000000063d047c10 */ /* 0x002fc600097fe4ff */
[----:B------:R0:W-:Y:S01]  /*4e970*/  STL [R1+0x241c], R2 ;  /* 0x00241c0201007387 */ /* 0x0001e20000100800 */
[----:B--2---:R-:W-:-:S03]  /*4e980*/  IADD3.X R3, PT, PT, R60, UR41, RZ, P1, !PT ;  /* 0x000000293c037c10 */ /* 0x004fc60008ffe4ff */
[----:B------:R1:W-:Y:S01]  /*4e990*/  STL [R1+0x2424], R4 ;  /* 0x0024240401007387 */ /* 0x0003e20000100800 */
[----:B0-----:R-:W-:-:S05]  /*4e9a0*/  IADD3.X R2, PT, PT, R61, UR41, RZ, P0, !PT ;  /* 0x000000293d027c10 */ /* 0x001fca00087fe4ff */
[----:B------:R1:W-:Y:S04]  /*4e9b0*/  STL [R1+0x2434], R2 ;  /* 0x0024340201007387 */ /* 0x0003e80000100800 */
[----:B------:R1:W-:Y:S02]  /*4e9c0*/  STL [R1+0x242c], R3 ;  /* 0x00242c0301007387 */ /* 0x0003e40000100800 */
.L_x_1:
[----:B0-----:R-:W2:Y:S01]  /*4e9d0*/  LDL R5, [R1+0x1c98] ;  /* 0x001c980001057983 */ /* 0x001ea20000100800 */
[----:B-1----:R-:W0:Y:S03]  /*4e9e0*/  LDC R2, c[0x0][0x3a0] ;  /* 0x0000e800ff027b82 */ /* 0x002e260000000800 */
[----:B--2---:R1:W-:Y:S04]  /*4e9f0*/  STL [R1+0x55e0], R5 ;  /* 0x0055e00501007387 */ /* 0x0043e80000100800 */
[----:B------:R-:W2:Y:S04]  /*4ea00*/  LDL R4, [R1+0x1c9c] ;  /* 0x001c9c0001047983 */ /* 0x000ea80000100800 */
[----:B-1----:R-:W0:Y:S04]  /*4ea10*/  LDL R5, [R1+0x2000] ;  /* 0x0020000001057983 */ /* 0x002e280000100800 */
[----:B------:R-:W-:Y:S04]  /*4ea20*/  STL [R1+0x55c4], R24 ;  /* 0x0055c41801007387 */ /* 0x000fe80000100800 */
[----:B------:R-:W-:Y:S04]  /*4ea30*/  STL [R1+0x55cc], R24 ;  /* 0x0055cc1801007387 */ /* 0x000fe80000100800 */
[----:B------:R-:W-:Y:S04]  /*4ea40*/  STL [R1+0x55d4], R24 ;  /* 0x0055d41801007387 */ /* 0x000fe80000100800 */
[----:B------:R1:W-:Y:S04]  /*4ea50*/  STL [R1+0x55dc], R24 ;  /* 0x0055dc1801007387 */ /* 0x0003e80000100800 */
[----:B------:R-:W-:Y:S04]  /*4ea60*/  STL [R1+0x55c0], R23 ;  /* 0x0055c01701007387 */ /* 0x000fe80000100800 */
        /* <DEDUP_REMOVED lines=58> */
[----:B------:R-:W-:Y:S01]  /*4ee10*/  STL [R1+0x5488], R0 ;  /* 0x0054880001007387 */ /* 0x000fe20000100800 */
[----:B0-----:R-:W-:-:S03]  /*4ee20*/  IMAD R2, R5, -0x40, R2 ;  /* 0xffffffc005027824 */ /* 0x001fc600078e0202 */
[----:B------:R-:W2:Y:S02]  /*4ee30*/  LDL.LU R5, [R1+0x55e0] ;  /* 0x0055e00001057983 */ /* 0x000ea40000300800 */
[----:B------:R-:W-:Y:S02]  /*4ee40*/  ISETP.GT.AND P0, PT, R2, RZ, PT ;  /* 0x000000ff0200720c */ /* 0x000fe40003f04270 */
[----:B-1----:R-:W-:-:S11]  /*4ee50*/  PRMT R24, RZ, 0x7610, R24 ;  /* 0x00007610ff187816 */ /* 0x002fd60000000018 */
[----:B--2---:R-:W2:Y:S04]  /*4ee60*/  @P0 LDG.E.U8 R24, desc[UR62][R4.64] ;  /* 0x0000003e04180981 */ /* 0x004ea8000c1e1100 */
[----:B--2---:R0:W-:Y:S04]  /*4ee70*/  STL [R1+0x118], R24 ;  /* 0x0001181801007387 */ /* 0x0041e80000100800 */
[----:B0-----:R-:W2:Y:S04]  /*4ee80*/  LDL.LU R24, [R1+0x55dc] ;  /* 0x0055dc0001187983 */ /* 0x001ea80000300800 */
[----:B------:R-:W3:Y:S04]  /*4ee90*/  LDL R4, [R1+0x1c94] ;  /* 0x001c940001047983 */ /* 0x000ee80000100800 */
[----:B------:R-:W3:Y:S01]  /*4eea0*/  LDL R5, [R1+0x1ca0] ;  /* 0x001ca00001057983 */ /* 0x000ee20000100800 */
[----:B------:R-:W-:-:S02]  /*4eeb0*/  PRMT R23, RZ, 0x7610, R23 ;  /* 0x00007610ff177816 */ /* 0x000fc40000000017 */
[----:B---3--:R-:W-:-:S04]  /*4eec0*/  @P0 LOP3.LUT R5, R5, R4, RZ, 0x3c, !PT ;  /* 0x0000000405050212 */ /* 0x008fc800078e3cff */
[----:B------:R-:W-:-:S04]  /*4eed0*/  @P0 LOP3.LUT R4, R5, R4, RZ, 0x3c, !PT ;  /* 0x0000000405040212 */ /* 0x000fc800078e3cff */
[----:B------:R-:W-:-:S05]  /*4eee0*/  @P0 LOP3.LUT R5, R5, R4, RZ, 0x3c, !PT ;  /* 0x0000000405050212 */ /* 0x000fca00078e3cff */
[----:B------:R-:W3:Y:S01]  /*4eef0*/  @P0 LDG.E.U8 R23, desc[UR62][R4.64] ;  /* 0x0000003e04170981 */ /* 0x000ee2000c1e1100 */
[----:B------:R-:W-:-:S03]  /*4ef00*/  ISETP.GT.AND P1, PT, R2, 0x1, PT ;  /* 0x000000010200780c */ /* 0x000fc60003f24270 */
[----:B---3--:R0:W-:Y:S04]  /*4ef10*/  STL [R1+0x114], R23 ;  /* 0x0001141701007387 */ /* 0x0081e80000100800 */
[----:B0-----:R-:W3:Y:S04]  /*4ef20*/  LDL.LU R23, [R1+0x55d8] ;  /* 0x0055d80001177983 */ /* 0x001ee80000300800 */
[----:B------:R-:W4:Y:S04]  /*4ef30*/  LDL R4, [R1+0x2434] ;  /* 0x0024340001047983 */ /* 0x000f280000100800 */
[----:B------:R-:W4:Y:S01]  /*4ef40*/  LDL R5, [R1+0x2438] ;  /* 0x0024380001057983 */ /* 0x000f220000100800 */
[----:B--2---:R-:W-:-:S02]  /*4ef50*/  PRMT R24, RZ, 0x7610, R24 ;  /* 0x00007610ff187816 */ /* 0x004fc40000000018 */
[----:B----4-:R-:W-:-:S04]  /*4ef60*/  @P1 LOP3.LUT R5, R5, R4, RZ, 0x3c, !PT ;  /* 0x0000000405051212 */ /* 0x010fc800078e3cff */
[----:B------:R-:W-:-:S04]  /*4ef70*/  @P1 LOP3.LUT R4, R5, R4, RZ, 0x3c, !PT ;  /* 0x0000000405041212 */ /* 0x000fc800078e3cff */
[----:B------:R-:W-:-:S05]  /*4ef80*/  @P1 LOP3.LUT R5, R5, R4, RZ, 0x3c, !PT ;  /* 0x0000000405051212 */ /* 0x000fca00078e3cff */
[----:B------:R-:W2:Y:S04]  /*4ef90*/  @P1 LDG.E.U8 R24, desc[UR62][R4.64] ;  /* 0x0000003e04181981 */ /* 0x000ea8000c1e1100 */
[----:B--2---:R0:W-:Y:S04]  /*4efa0*/  STL [R1+0x110], R24 ;  /* 0x0001101801007387 */ /* 0x0041e80000100800 */
[----:B0-----:R-:W2:Y:S04]  /*4efb0*/  LDL.LU R24, [R1+0x55d4] ;  /* 0x0055d40001187983 */ /* 0x001ea80000300800 */
[----:B------:R-:W4:Y:S04]  /*4efc0*/  LDL R4, [R1+0x242c] ;  /* 0x00242c0001047983 */ /* 0x000f280000100800 */
[----:B------:R-:W4:Y:S01]  /*4efd0*/  LDL R5, [R1+0x2430] ;  /* 0x0024300001057983 */ /* 0x000f220000100800 */
[----:B---3--:R-:W-:-:S02]  /*4efe0*/  PRMT R23, RZ, 0x7610, R23 ;  /* 0x00007610ff177816 */ /* 0x008fc40000000017 */
[----:B----4-:R-:W-:-:S04]  /*4eff0*/  @P1 LOP3.LUT R5, R5, R4, RZ, 0x3c, !PT ;  /* 0x0000000405051212 */ /* 0x010fc800078e3cff */
        /* <DEDUP_REMOVED lines=46> */
[----:B------:R-:W-:-:S02]  /*4f2e0*/  PRMT R21, RZ, 0x7610, R21 ;  /* 0x00007610ff157816 */ /* 0x000fc40000000015 */
[----:B----4-:R-:W-:-:S04]  /*4f2f0*/  @P1 LOP3.LUT R5, R5, R4, RZ, 0x3c, !PT ;  /* 0x0000000405051212 */ /* 0x010fc800078e3cff */
[----:B------:R-:W-:-:S04]  /*4f300*/  @P1 LOP3.LUT R4, R5, R4, RZ, 0x3c, !PT ;  /* 0x0000000405041212 */ /* 0x000fc800078e3cff */
[----:B------:R-:W-:-:S05]  /*4f310*/  @P1 LOP3.LUT R5, R5, R4, RZ, 0x3c, !PT ;  /* 0x0000000405051212 */ /* 0x000fca00078e3cff */
[----:B------:R-:W4:Y:S04]  /*4f320*/  @P1 LDG.E.U8 R21, desc[UR62][R4.64] ;  /* 0x0000003e04151981 */ /* 0x000f28000c1e1100 */
[----:B----4-:R0:W-:Y:S04]  /*4f330*/  STL [R1+0xf8], R21 ;  /* 0x0000f81501007387 */ /* 0x0101e80000100800 */
[----:B0-----:R-:W4:Y:S04]  /*4f340*/  LDL.LU R21, [R1+0x55bc] ;  /* 0x0055bc0001157983 */ /* 0x001f280000300800 */
[----:B------:R-:W5:Y:S04]  /*4f350*/  LDL R4, [R1+0x23fc] ;  /* 0x0023fc0001047983 */ /* 0x000f680000100800 */
[----:B------:R-:W5:Y:S01]  /*4f360*/  LDL R5, [R1+0x2400] ;  /* 0x0024000001057983 */ /* 0x000f620000100800 */
[----:B------:R-:W-:-:S02]  /*4f370*/  PRMT R20, RZ, 0x7610, R20 ;  /* 0x00007610ff147816 */ /* 0x000fc40000000014 */
[----:B-----5:R-:W-:-:S04]  /*4f380*/  @P1 LOP3.LUT R5, R5, R4, RZ, 0x3c, !PT ;  /* 0x0000000405051212 */ /* 0x020fc800078e3cff */
[----:B------:R-:W-:-:S04]  /*4f390*/  @P1 LOP3.LUT R4, R5, R4, RZ, 0x3c, !PT ;  /* 0x0000000405041212 */ /* 0x000fc800078e3cff */
[----:B------:R-:W-:-:S05]  /*4f3a0*/  @P1 LOP3.LUT R5, R5, R4, RZ, 0x3c, !PT ;  /* 0x0000000405051212 */ /* 0x000fca00078e3cff */
[----:B------:R-:W5:Y:S01]  /*4f3b0*/  @P1 LDG.E.U8 R20, desc[UR62][R4.64] ;  /* 0x0000003e04141981 */ /* 0x000f62000c1e1100 */
[----:B------:R-:W-:-:S03]  /*4f3c0*/  ISETP.GT.AND P2, PT, R2, 0x5, PT ;  /* 0x000000050200780c */ /* 0x000fc60003f44270 */
[----:B-----5:R0:W-:Y:S04]  /*4f3d0*/  STL [R1+0xf4], R20 ;  /* 0x0000f41401007387 */ /* 0x0201e80000100800 */
[----:B0-----:R-:W5:Y:S04]  /*4f3e0*/  LDL.LU R20, [R1+0x55b8] ;  /* 0x0055b80001147983 */ /* 0x001f680000300800 */
[----:B------:R-:W2:Y:S04]  /*4f3f0*/  LDL R4, [R1+0x23f4] ;  /* 0x0023f40001047983 */ /* 0x000ea80000100800 */
[----:B------:R-:W2:Y:S01]  /*4f400*/  LDL R5, [R1+0x23f8] ;  /* 0x0023f80001057983 */ /* 0x000ea20000100800 */
[----:B------:R-:W-:-:S02]  /*4f410*/  PRMT R22, RZ, 0x7610, R22 ;  /* 0x00007610ff167816 */ /* 0x000fc40000000016 */
[----:B--2---:R-:W-:-:S04]  /*4f420*/  @P2 LOP3.LUT R5, R5, R4, RZ, 0x3c, !PT ;  /* 0x0000000405052212 */ /* 0x004fc800078e3cff */
[----:B------:R-:W-:-:S04]  /*4f430*/  @P2 LOP3.LUT R4, R5, R4, RZ, 0x3c, !PT ;  /* 0x0000000405042212 */ /* 0x000fc800078e3cff */
[----:B------:R-:W-:-:S05]  /*4f440*/  @P2 LOP3.LUT R5, R5, R4, RZ, 0x3c, !PT ;  /* 0x0000000405052212 */ /* 0x000fca00078e3cff */
[----:B------:R-:W2:Y:S04]  /*4f450*/  @P2 LDG.E.U8 R22, desc[UR62][R4.64] ;  /* 0x0000003e04162981 */ /* 0x000ea8000c1e1100 */
[----:B--2---:R0:W-:Y:S04]  /*4f460*/  STL [R1+0xf0], R22 ;  /* 0x0000f01601007387 */ /* 0x0041e80000100800 */
[----:B0-----:R-:W2:Y:S04]  /*4f470*/  LDL.LU R22, [R1+0x55b4] ;  /* 0x0055b40001167983 */ /* 0x001ea80000300800 */
[----:B------:R-:W2:Y:S04]  /*4f480*/  LDL R4, [R1+0x23ec] ;  /* 0x0023ec0001047983 */ /* 0x000ea80000100800 */
[----:B------:R-:W2:Y:S01]  /*4f490*/  LDL R5, [R1+0x23f0] ;  /* 0x0023f00001057983 */ /* 0x000ea20000100800 */
[----:B------:R-:W-:-:S02]  /*4f4a0*/  PRMT R25, RZ, 0x7610, R25 ;  /* 0x00007610ff197816 */ /* 0x000fc40000000019 */
[----:B--2---:R-:W-:-:S04]  /*4f4b0*/  @P2 LOP3.LUT R5, R5, R4, RZ, 0x3c, !PT ;  /* 0x0000000405052212 */ /* 0x004fc800078e3cff */
[----:B------:R-:W-:-:S04]  /*4f4c0*/  @P2 LOP3.LUT R4, R5, R4, RZ, 0x3c, !PT ;  /* 0x0000000405042212 */ /* 0x000fc800078e3cff */
[----:B------:R-:W-:-:S05]  /*4f4d0*/  @P2 LOP3.LUT R5, R5, R4, RZ, 0x3c, !PT ;  /* 0x0000000405052212 */ /* 0x000fca00078e3cff */
[----:B------:R-:W2:Y:S01]  /*4f4e0*/  @P2 LDG.E.U8 R25, desc[UR62][R4.64] ;  /* 0x0000003e04192981 */ /* 0x000ea2000c1e1100 */
[----:B------:R-:W-:-:S03]  /*4f4f0*/  ISETP.GT.AND P0, PT, R2, 0x6, PT ;  /* 0x000000060200780c */ /* 0x000fc60003f04270 */
        /* <DEDUP_REMOVED lines=416> */
[----:B------:R0:W2:Y:S04]  /*50f00*/  @P0 LDG.E.U8 R24, desc[UR62][R4.64] ;  /* 0x0000003e04180981 */ /* 0x0000a8000c1e1100 */
[----:B------:R-:W0:Y:S04]  /*50f10*/  LDL R4, [R1+0x2284] ;  /* 0x0022840001047983 */ /* 0x000e280000100800 */
[----:B------:R-:W0:Y:S01]  /*50f20*/  LDL R5, [R1+0x2288] ;  /* 0x0022880001057983 */ /* 0x000e220000100800 */
[----:B------:R-:W-:Y:S02]  /*50f30*/  ISETP.GT.AND P1, PT, R2, 0x1c, PT ;  /* 0x0000001c0200780c */ /* 0x000fe40003f24270 */
[----:B------:R-:W-:-:S11]  /*50f40*/  PRMT R39, RZ, 0x7610, R39 ;  /* 0x00007610ff277816 */ /* 0x000fd60000000027 */
[----:B0-----:R-:W-:-:S04]  /*50f50*/  @P1 LOP3.LUT R5, R5, R4, RZ, 0x3c, !PT ;  /* 0x0000000405051212 */ /* 0x001fc800078e3cff */
[----:B------:R-:W-:-:S04]  /*50f60*/  @P1 LOP3.LUT R4, R5, R4, RZ, 0x3c, !PT ;  /* 0x0000000405041212 */ /* 0x000fc800078e3cff */
[----:B------:R-:W-:-:S05]  /*50f70*/  @P1 LOP3.LUT R5, R5, R4, RZ, 0x3c, !PT ;  /* 0x0000000405051212 */ /* 0x000fca00078e3cff */
[----:B------:R-:W3:Y:S04]  /*50f80*/  @P1 LDG.E.U8 R39, desc[UR62][R4.64] ;  /* 0x0000003e04271981 */ /* 0x000ee8000c1e1100 */
[----:B--2---:R0:W-:Y:S04]  /*50f90*/  STL [R1+0x3c], R24 ;  /* 0x00003c1801007387 */ /* 0x0041e80000100800 */
[----:B0-----:R-:W2:Y:S04]  /*50fa0*/  LDL R24, [R1+0x2268] ;  /* 0x0022680001187983 */ /* 0x001ea80000100800 */
[----:B---3--:R0:W-:Y:S04]  /*50fb0*/  STL [R1+0x38], R39 ;  /* 0x0000382701007387 */ /* 0x0081e80000100800 */
[----:B0-----:R-:W3:Y:S04]  /*50fc0*/  LDL.LU R39, [R1+0x5500] ;  /* 0x0055000001277983 */ /* 0x001ee80000300800 */
        /* <DEDUP_REMOVED lines=19> */
[----:B------:R-:W-:Y:S02]  /*51100*/  PRMT R43, RZ, 0x7610, R43 ;  /* 0x00007610ff2b7816 */ /* 0x000fe4000000002b */
[----:B0-----:R-:W-:-:S04]  /*51110*/  @P2 LOP3.LUT R5, R5, R4, RZ, 0x3c, !PT ;  /* 0x0000000405052212 */ /* 0x001fc800078e3cff */
[----:B------:R-:W-:-:S04]  /*51120*/  @P2 LOP3.LUT R4, R5, R4, RZ, 0x3c, !PT ;  /* 0x0000000405042212 */ /* 0x000fc800078e3cff */
[----:B------:R-:W-:-:S05]  /*51130*/  @P2 LOP3.LUT R5, R5, R4, RZ, 0x3c, !PT ;  /* 0x0000000405052212 */ /* 0x000fca00078e3cff */
[----:B------:R-:W3:Y:S04]  /*51140*/  @P2 LDG.E.U8 R43, desc[UR62][R4.64] ;  /* 0x0000003e042b2981 */ /* 0x000ee8000c1e1100 */
[----:B--2---:R0:W-:Y:S04]  /*51150*/  STL [R1+0x30], R23 ;  /* 0x0000301701007387 */ /* 0x0041e80000100800 */
[----:B0-----:R-:W2:Y:S01]  /*51160*/  LDL R23, [R1+0x2250] ;  /* 0x0022500001177983 */ /* 0x001ea20000100800 */
[----:B------:R-:W-:-:S03]  /*51170*/  ISETP.GT.AND P0, PT, R2, 0x1e, PT ;  /* 0x0000001e0200780c */ /* 0x000fc60003f04270 */
[----:B---3--:R0:W-:Y:S04]  /*51180*/  STL [R1+0x2c], R43 ;  /* 0x00002c2b01007387 */ /* 0x0081e80000100800 */
[----:B0-----:R-:W3:Y:S04]  /*51190*/  LDL.LU R43, [R1+0x54f8] ;  /* 0x0054f800012b7983 */ /* 0x001ee80000300800 */
[----:B------:R-:W2:Y:S01]  /*511a0*/  LDL R5, [R1+0x2264] ;  /* 0x0022640001057983 */ /* 0x000ea20000100800 */
[----:B----4-:R-:W-:Y:S01]  /*511b0*/  PRMT R21, RZ, 0x7610, R21 ;  /* 0x00007610ff157816 */ /* 0x010fe20000000015 */
[----:B------:R-:W-:Y:S01]  /*511c0*/  @P0 IMAD.MOV.U32 R4, RZ, RZ, R24 ;  /* 0x000000ffff040224 */ /* 0x000fe200078e0018 */
[----:B------:R-:W-:Y:S01]  /*511d0*/  PRMT R45, RZ, 0x7610, R45 ;  /* 0x00007610ff2d7816 */ /* 0x000fe2000000002d */
[----:B------:R-:W4:Y:S04]  /*511e0*/  LDL R24, [R1+0x223c] ;  /* 0x00223c0001187983 */ /* 0x000f280000100800 */
[----:B--2---:R0:W2:Y:S04]  /*511f0*/  @P0 LDG.E.U8 R21, desc[UR62][R4.64] ;  /* 0x0000003e04150981 */ /* 0x0040a8000c1e1100 */
[----:B------:R-:W0:Y:S04]  /*51200*/  LDL R4, [R1+0x225c] ;  /* 0x00225c0001047983 */ /* 0x000e280000100800 */
[----:B------:R-:W0:Y:S02]  /*51210*/  LDL R5, [R1+0x2260] ;  /* 0x0022600001057983 */ /* 0x000e240000100800 */
        /* <DEDUP_REMOVED lines=10> */
[----:B------:R-:W-:-:S02]  /*512c0*/  ISETP.GT.AND P1, PT, R2, 0x1f, PT ;  /* 0x0000001f0200780c */ /* 0x000fc40003f24270 */
[----:B------:R-:W-:-:S11]  /*512d0*/  PRMT R47, RZ, 0x7610, R47 ;  /* 0x00007610ff2f7816 */ /* 0x000fd6000000002f */
[----:B--2---:R-:W-:-:S04]  /*512e0*/  @P1 LOP3.LUT R5, R5, R4, RZ, 0x3c, !PT ;  /* 0x0000000405051212 */ /* 0x004fc800078e3cff */
[----:B------:R-:W-:-:S04]  /*512f0*/  @P1 LOP3.LUT R4, R5, R4, RZ, 0x3c, !PT ;  /* 0x0000000405041212 */ /* 0x000fc800078e3cff */
[----:B------:R-:W-:-:S05]  /*51300*/  @P1 LOP3.LUT R5, R5, R4, RZ, 0x3c, !PT ;  /* 0x0000000405051212 */ /* 0x000fca00078e3cff */
[----:B------:R-:W2:Y:S01]  /*51310*/  @P1 LDG.E.U8 R47, desc[UR62][R4.64] ;  /* 0x0000003e042f1981 */ /* 0x000ea2000c1e1100 */
[----:B------:R-:W-:-:S03]  /*51320*/  PRMT R0, RZ, 0x7610, R0 ;  /* 0x00007610ff007816 */ /* 0x000fc60000000000 */
[----:B--2---:R0:W-:Y:S04]  /*51330*/  STL [R1+0x20], R47 ;  /* 0x0000202f01007387 */ /* 0x0041e80000100800 */
[----:B0-----:R-:W2:Y:S04]  /*51340*/  LDL.LU R47, [R1+0x54f0] ;  /* 0x0054f000012f7983 */ /* 0x001ea80000300800 */
[----:B------:R-:W2:Y:S01]  /*51350*/  LDL R5, [R1+0x224c] ;  /* 0x00224c0001057983 */ /* 0x000ea20000100800 */
[----:B------:R-:W-:Y:S01]  /*51360*/  @P1 IMAD.MOV.U32 R4, RZ, RZ, R23 ;  /* 0x000000ffff041224 */ /* 0x000fe200078e0017 */
[----:B------:R-:W-:-:S02]  /*51370*/  ISETP.GT.AND P2, PT, R2, 0x20, PT ;  /* 0x000000200200780c */ /* 0x000fc40003f44270 */
[----:B------:R-:W-:Y:S01]  /*51380*/  PRMT R49, RZ, 0x7610, R49 ;  /* 0x00007610ff317816 */ /* 0x000fe20000000031 */
[----:B------:R-:W3:Y:S04]  /*51390*/  LDL R23, [R1+0x2230] ;  /* 0x0022300001177983 */ /* 0x000ee80000100800 */
[----:B--2---:R0:W2:Y:S04]  /*513a0*/  @P1 LDG.E.U8 R0, desc[UR62][R4.64] ;  /* 0x0000003e04001981 */ /* 0x0040a8000c1e1100 */
[----:B------:R-:W0:Y:S04]  /*513b0*/  LDL R4, [R1+0x2244] ;  /* 0x0022440001047983 */ /* 0x000e280000100800 */
[----:B------:R-:W0:Y:S01]  /*513c0*/  LDL R5, [R1+0x2248] ;  /* 0x0022480001057983 */ /* 0x000e220000100800 */
[----:B------:R-:W-:-:S02]  /*513d0*/  PRMT R50, RZ, 0x7610, R50 ;  /* 0x00007610ff327816 */ /* 0x000fc40000000032 */
[----:B0-----:R-:W-:-:S04]  /*513e0*/  @P2 LOP3.LUT R5, R5, R4, RZ, 0x3c, !PT ;  /* 0x0000000405052212 */ /* 0x001fc800078e3cff */
[----:B------:R-:W-:-:S04]  /*513f0*/  @P2 LOP3.LUT R4, R5, R4, RZ, 0x3c, !PT ;  /* 0x0000000405042212 */ /* 0x000fc800078e3cff */
[----:B------:R-:W-:-:S05]  /*51400*/  @P2 LOP3.LUT R5, R5, R4, RZ, 0x3c, !PT ;  /* 0x0000000405052212 */ /* 0x000fca00078e3cff */
[----:B------:R0:W3:Y:S02]  /*51410*/  @P2 LDG.E.U8 R49, desc[UR62][R4.64] ;  /* 0x0000003e04312981 */ /* 0x0000e4000c1e1100 */
[----:B0-----:R-:W-:Y:S02]  /*51420*/  @P2 IMAD.MOV.U32 R4, RZ, RZ, R21 ;  /* 0x000000ffff042224 */ /* 0x001fe400078e0015 */
[----:B----4-:R-:W-:-:S05]  /*51430*/  @P2 IMAD.MOV.U32 R5, RZ, RZ, R24 ;  /* 0x000000ffff052224 */ /* 0x010fca00078e0018 */
[----:B------:R-:W4:Y:S04]  /*51440*/  @P2 LDG.E.U8 R50, desc[UR62][R4.64] ;  /* 0x0000003e04322981 */ /* 0x000f28000c1e1100 */
[----:B--2---:R-:W-:Y:S04]  /*51450*/  STL [R1+0x548c], R0 ;  /* 0x00548c0001007387 */ /* 0x004fe80000100800 */
[----:B---3--:R0:W-:Y:S04]  /*51460*/  STL [R1+0x18], R49 ;  /* 0x0000183101007387 */ /* 0x0081e80000100800 */
[----:B0-----:R-:W2:Y:S04]  /*51470*/  LDL.LU R49, [R1+0x54ec] ;  /* 0x0054ec0001317983 */ /* 0x001ea80000300800 */
[----:B------:R-:W3:Y:S04]  /*51480*/  LDL R24, [R1+0x221c] ;  /* 0x00221c0001187983 */ /* 0x000ee80000100800 */
[----:B------:R-:W2:Y:S04]  /*51490*/  LDL R21, [R1+0x2220] ;  /* 0x0022200001157983 */ /* 0x000ea80000100800 */
[----:B----4-:R0:W-:Y:S04]  /*514a0*/  STL [R1+0x14], R50 ;  /* 0x0000143201007387 */ /* 0x0101e80000100800 */
[----:B0-----:R-:W4:Y:S04]  /*514b0*/  LDL.LU R50, [R1+0x54e8] ;  /* 0x0054e80001327983 */ /* 0x001f280000300800 */
[----:B------:R-:W2:Y:S04]  /*514c0*/  LDL R4, [R1+0x2234] ;  /* 0x0022340001047983 */ /* 0x000ea80000100800 */
[----:B------:R-:W2:Y:S01]  /*514d0*/  LDL R5, [R1+0x2238] ;  /* 0x0022380001057983 */ /* 0x000ea20000100800 */
[----:B------:R-:W-:-:S02]  /*514e0*/  ISETP.GT.AND P0, PT, R2, 0x21, PT ;  /* 0x000000210200780c */ /* 0x000fc40003f04270 */
[----:B-----5:R-:W-:-:S11]  /*514f0*/  PRMT R20, RZ, 0x7610, R20 ;  /* 0x00007610ff147816 */ /* 0x020fd60000000014 */
[----:B--2---:R-:W-:-:S04]  /*51500*/  @P0 LOP3.LUT R5, R5, R4, RZ, 0x3c, !PT ;  /* 0x0000000405050212 */ /* 0x004fc800078e3cff */
[----:B------:R-:W-:-:S04]  /*51510*/  @P0 LOP3.LUT R4, R5, R4, RZ, 0x3c, !PT ;  /* 0x0000000405040212 */ /* 0x000fc800078e3cff */
[----:B------:R-:W-:-:S05]  /*51520*/  @P0 LOP3.LUT R5, R5, R4, RZ, 0x3c, !PT ;  /* 0x0000000405050212 */ /* 0x000fca00078e3cff */
[----:B------:R0:W2:Y:S04]  /*51530*/  @P0 LDG.E.U8 R20, desc[UR62][R4.64] ;  /* 0x0000003e04140981 */ /* 0x0000a8000c1e1100 */
[----:B------:R-:W5:Y:S01]  /*51540*/  LDL R5, [R1+0x222c] ;  /* 0x00222c0001057983 */ /* 0x000f620000100800 */
[----:B------:R-:W-:Y:S01]  /*51550*/  PRMT R22, RZ, 0x7610, R22 ;  /* 0x00007610ff167816 */ /* 0x000fe20000000016 */
[----:B0-----:R-:W-:Y:S02]  /*51560*/  @P0 IMAD.MOV.U32 R4, RZ, RZ, R23 ;  /* 0x000000ffff040224 */ /* 0x001fe400078e0017 */
[----:B--2---:R0:W-:Y:S01]  /*51570*/  STL [R1+0x10], R20 ;  /* 0x0000101401007387 */ /* 0x0041e20000100800 */
[----:B------:R-:W-:Y:S02]  /*51580*/  ISETP.GT.AND P1, PT, R2, 0x22, PT ;  /* 0x000000220200780c */ /* 0x000fe40003f24270 */
[----:B------:R-:W-:Y:S01]  /*51590*/  PRMT R51, RZ, 0x7610, R51 ;  /* 0x00007610ff337816 */ /* 0x000fe20000000033 */
[----:B------:R-:W2:Y:S04]  /*515a0*/  LDL R23, [R1+0x220c] ;  /* 0x00220c0001177983 */ /* 0x000ea80000100800 */
[----:B-----5:R1:W5:Y:S01]  /*515b0*/  @P0 LDG.E.U8 R22, desc[UR62][R4.64] ;  /* 0x0000003e04160981 */ /* 0x020362000c1e1100 */
[----:B------:R-:W-:-:S03]  /*515c0*/  PRMT R0, RZ, 0x7610, R0 ;  /* 0x00007610ff007816 */ /* 0x000fc60000000000 */
[----:B0-----:R-:W2:Y:S04]  /*515d0*/  LDL R20, [R1+0x2218] ;  /* 0x0022180001147983 */ /* 0x001ea80000100800 */
[----:B------:R-:W1:Y:S04]  /*515e0*/  LDL R4, [R1+0x2224] ;  /* 0x0022240001047983 */ /* 0x000e680000100800 */
[----:B------:R-:W1:Y:S02]  /*515f0*/  LDL R5, [R1+0x2228] ;  /* 0x0022280001057983 */ /* 0x000e640000100800 */
[----:B-1----:R-:W-:-:S04]  /*51600*/  @P1 LOP3.LUT R5, R5, R4, RZ, 0x3c, !PT ;  /* 0x0000000405051212 */ /* 0x002fc800078e3cff */
[----:B------:R-:W-:-:S04]  /*51610*/  @P1 LOP3.LUT R4, R5, R4, RZ, 0x3c, !PT ;  /* 0x0000000405041212 */ /* 0x000fc800078e3cff */
[----:B------:R-:W-:-:S05]  /*51620*/  @P1 LOP3.LUT R5, R5, R4, RZ, 0x3c, !PT ;  /* 0x0000000405051212 */ /* 0x000fca00078e3cff */
[----:B------:R0:W4:Y:S02]  /*51630*/  @P1 LDG.E.U8 R51, desc[UR62][R4.64] ;  /* 0x0000003e04331981 */ /* 0x000124000c1e1100 */
[----:B0-----:R-:W-:Y:S02]  /*51640*/  @P1 IMAD.MOV.U32 R4, RZ, RZ, R21 ;  /* 0x000000ffff041224 */ /* 0x001fe400078e0015 */
[----:B---3--:R-:W-:-:S05]  /*51650*/  @P1 IMAD.MOV.U32 R5, RZ, RZ, R24 ;  /* 0x000000ffff051224 */ /* 0x008fca00078e0018 */
[----:B------:R2:W3:Y:S04]  /*51660*/  @P1 LDG.E.U8 R0, desc[UR62][R4.64] ;  /* 0x0000003e04001981 */ /* 0x0004e8000c1e1100 */
[----:B-----5:R0:W-:Y:S01]  /*51670*/  STL [R1+0xc], R22 ;  /* 0x00000c1601007387 */ /* 0x0201e20000100800 */
[----:B------:R-:W-:-:S03]  /*51680*/  ISETP.GT.AND P2, PT, R2, 0x23, PT ;  /* 0x000000230200780c */ /* 0x000fc60003f44270 */
[----:B0-----:R-:W5:Y:S10]  /*51690*/  LDL R22, [R1+0x2210] ;  /* 0x0022100001167983 */ /* 0x001f740000100800 */
[----:B--2---:R-:W-:Y:S01]  /*516a0*/  @P2 IMAD.MOV.U32 R4, RZ, RZ, R20 ;  /* 0x000000ffff042224 */ /* 0x004fe200078e0014 */
[----:B----4-:R0:W-:Y:S04]  /*516b0*/  STL [R1+0x8], R51 ;  /* 0x0000083301007387 */ /* 0x0101e80000100800 */
[----:B0-----:R-:W2:Y:S04]  /*516c0*/  LDL.LU R51, [R1+0x54e4] ;  /* 0x0054e40001337983 */ /* 0x001ea80000300800 */
[----:B------:R-:W4:Y:S04]  /*516d0*/  LDL R5, [R1+0x2214] ;  /* 0x0022140001057983 */ /* 0x000f280000100800 */
[----:B------:R-:W2:Y:S04]  /*516e0*/  LDL R24, [R1+0x2204] ;  /* 0x0022040001187983 */ /* 0x000ea80000100800 */
[----:B------:R-:W2:Y:S04]  /*516f0*/  LDL R21, [R1+0x2208] ;  /* 0x0022080001157983 */ /* 0x000ea80000100800 */
[----:B---3--:R0:W-:Y:S04]  /*51700*/  STL [R1+0x54cc], R0 ;  /* 0x0054cc0001007387 */ /* 0x0081e80000100800 */
[----:B------:R-:W3:Y:S04]  /*51710*/  LDL R20, [R1+0x21fc] ;  /* 0x0021fc0001147983 */ /* 0x000ee80000100800 */
[----:B0-----:R-:W2:Y:S01]  /*51720*/  LDL R0, [R1+0x2200] ;  /* 0x0022000001007983 */ /* 0x001ea20000100800 */
[----:B------:R-:W-:-:S02]  /*51730*/  PRMT R25, RZ, 0x7610, R25 ;  /* 0x00007610ff197816 */ /* 0x000fc40000000019 */
[----:B------:R-:W-:Y:S02]  /*51740*/  ISETP.GT.AND P0, PT, R2, 0x24, PT ;  /* 0x000000240200780c */ /* 0x000fe40003f04270 */
[----:B------:R-:W-:Y:S02]  /*51750*/  PRMT R61, RZ, 0x7610, R61 ;  /* 0x00007610ff3d7816 */ /* 0x000fe4000000003d */
[----:B------:R-:W-:Y:S02]  /*51760*/  PRMT R60, RZ, 0x7610, R60 ;  /* 0x00007610ff3c7816 */ /* 0x000fe4000000003c */
[----:B------:R-:W-:Y:S01]  /*51770*/  PRMT R59, RZ, 0x7610, R59 ;  /* 0x00007610ff3b7816 */ /* 0x000fe2000000003b */
[----:B----4-:R5:W4:Y:S02]  /*51780*/  @P2 LDG.E.U8 R25, desc[UR62][R4.64] ;  /* 0x0000003e04192981 */ /* 0x010b24000c1e1100 */
[----:B-----5:R-:W-:Y:S02]  /*51790*/  @P2 IMAD.MOV.U32 R4, RZ, RZ, R22 ;  /* 0x000000ffff042224 */ /* 0x020fe400078e0016 */
[----:B------:R-:W-:Y:S01]  /*517a0*/  @P2 IMAD.MOV.U32 R5, RZ, RZ, R23 ;  /* 0x000000ffff052224 */ /* 0x000fe200078e0017 */
[----:B------:R-:W5:Y:S04]  /*517b0*/  LDL R22, [R1+0x21f8] ;  /* 0x0021f80001167983 */ /* 0x000f680000100800 */
[----:B------:R2:W4:Y:S04]  /*517c0*/  @P2 LDG.E.U8 R61, desc[UR62][R4.64] ;  /* 0x0000003e043d2981 */ /* 0x000528000c1e1100 */
[----:B------:R-:W5:Y:S01]  /*517d0*/  LDL R23, [R1+0x21f4] ;  /* 0x0021f40001177983 */ /* 0x000f620000100800 */
[----:B--2---:R-:W-:-:S02]  /*517e0*/  @P0 IMAD.MOV.U32 R4, RZ, RZ, R21 ;  /* 0x000000ffff040224 */ /* 0x004fc400078e0015 */
[----:B------:R-:W-:-:S05]  /*517f0*/  @P0 IMAD.MOV.U32 R5, RZ, RZ, R24 ;  /* 0x000000ffff050224 */ /* 0x000fca00078e0018 */
[----:B------:R0:W2:Y:S02]  /*51800*/  @P0 LDG.E.U8 R60, desc[UR62][R4.64] ;  /* 0x0000003e043c0981 */ /* 0x0000a4000c1e1100 */
[----:B0-----:R-:W-:Y:S02]  /*51810*/  @P0 IMAD.MOV.U32 R4, RZ, RZ, R0 ;  /* 0x000000ffff040224 */ /* 0x001fe400078e0000 */
[----:B---3--:R-:W-:-:S05]  /*51820*/  @P0 IMAD.MOV.U32 R5, RZ, RZ, R20 ;  /* 0x000000ffff050224 */ /* 0x008fca00078e0014 */
[----:B------:R5:W3:Y:S01]  /*51830*/  @P0 LDG.E.U8 R59, desc[UR62][R4.64] ;  /* 0x0000003e043b0981 */ /* 0x000ae2000c1e1100 */
[----:B------:R-:W-:Y:S02]  /*51840*/  ISETP.GT.AND P1, PT, R2, 0x25, PT ;  /* 0x000000250200780c */ /* 0x000fe40003f24270 */
[----:B------:R-:W-:Y:S01]  /*51850*/  PRMT R58, RZ, 0x7610, R58 ;  /* 0x00007610ff3a7816 */ /* 0x000fe2000000003a */
[----:B----4-:R-:W-:Y:S04]  /*51860*/  STL [R1+0x54d0], R61 ;  /* 0x0054d03d01007387 */ /* 0x010fe80000100800 */
[----:B------:R-:W4:Y:S04]  /*51870*/  LDL R24, [R1+0x21ec] ;  /* 0x0021ec0001187983 */ /* 0x000f280000100800 */
[----:B------:R-:W4:Y:S02]  /*51880*/  LDL R21, [R1+0x21f0] ;  /* 0x0021f00001157983 */ /* 0x000f240000100800 */
[----:B-----5:R-:W-:-:S02]  /*51890*/  @P1 IMAD.MOV.U32 R4, RZ, RZ, R22 ;  /* 0x000000ffff041224 */ /* 0x020fc400078e0016 */
[----:B------:R-:W-:-:S05]  /*518a0*/  @P1 IMAD.MOV.U32 R5, RZ, RZ, R23 ;  /* 0x000000ffff051224 */ /* 0x000fca00078e0017 */
[----:B------:R4:W5:Y:S04]  /*518b0*/  @P1 LDG.E.U8 R58, desc[UR62][R4.64] ;  /* 0x0000003e043a1981 */ /* 0x000968000c1e1100 */
[----:B--2---:R-:W-:Y:S04]  /*518c0*/  STL [R1+0x54c4], R60 ;  /* 0x0054c43c01007387 */ /* 0x004fe80000100800 */
[----:B------:R-:W2:Y:S04]  /*518d0*/  LDL R20, [R1+0x21e4] ;  /* 0x0021e40001147983 */ /* 0x000ea80000100800 */
[----:B------:R-:W5:Y:S04]  /*518e0*/  LDL R0, [R1+0x21e8] ;  /* 0x0021e80001007983 */ /* 0x000f680000100800 */
[----:B---3--:R-:W-:Y:S04]  /*518f0*/  STL [R1+0x54c8], R59 ;  /* 0x0054c83b01007387 */ /* 0x008fe80000100800 */
[----:B------:R-:W3:Y:S04]  /*51900*/  LDL R23, [R1+0x21dc] ;  /* 0x0021dc0001177983 */ /* 0x000ee80000100800 */
[----:B------:R-:W3:Y:S01]  /*51910*/  LDL R22, [R1+0x21e0] ;  /* 0x0021e00001167983 */ /* 0x000ee20000100800 */
[----:B------:R-:W-:-:S02]  /*51920*/  ISETP.GT.AND P2, PT, R2, 0x26, PT ;  /* 0x000000260200780c */ /* 0x000fc40003f44270 */
[----:B------:R-:W-:Y:S02]  /*51930*/  PRMT R57, RZ, 0x7610, R57 ;  /* 0x00007610ff397816 */ /* 0x000fe40000000039 */
[----:B------:R-:W-:Y:S02]  /*51940*/  PRMT R56, RZ, 0x7610, R56 ;  /* 0x00007610ff387816 */ /* 0x000fe40000000038 */
[----:B------:R-:W-:Y:S01]  /*51950*/  PRMT R55, RZ, 0x7610, R55 ;  /* 0x00007610ff377816 */ /* 0x000fe20000000037 */
[----:B----4-:R-:W-:Y:S02]  /*51960*/  @P1 IMAD.MOV.U32 R5, RZ, RZ, R24 ;  /* 0x000000ffff051224 */ /* 0x010fe400078e0018 */
[----:B------:R-:W-:-:S05]  /*51970*/  @P1 IMAD.MOV.U32 R4, RZ, RZ, R21 ;  /* 0x000000ffff041224 */ /* 0x000fca00078e0015 */
[----:B------:R2:W4:Y:S02]  /*51980*/  @P1 LDG.E.U8 R57, desc[UR62][R4.64] ;  /* 0x0000003e04391981 */ /* 0x000524000c1e1100 */
[----:B--2---:R-:W-:Y:S02]  /*51990*/  @P2 IMAD.MOV.U32 R5, RZ, RZ, R20 ;  /* 0x000000ffff052224 */ /* 0x004fe400078e0014 */
[----:B-----5:R-:W-:-:S05]  /*519a0*/  @P2 IMAD.MOV.U32 R4, RZ, RZ, R0 ;  /* 0x000000ffff042224 */ /* 0x020fca00078e0000 */
[----:B------:R3:W2:Y:S04]  /*519b0*/  @P2 LDG.E.U8 R56, desc[UR62][R4.64] ;  /* 0x0000003e04382981 */ /* 0x0006a8000c1e1100 */
[----:B------:R-:W-:Y:S04]  /*519c0*/  STL [R1+0x54d4], R58 ;  /* 0x0054d43a01007387 */ /* 0x000fe80000100800 */
[----:B------:R-:W5:Y:S01]  /*519d0*/  LDL R24, [R1+0x21d4] ;  /* 0x0021d40001187983 */ /* 0x000f620000100800 */
[----:B---3--:R-:W-:Y:S02]  /*519e0*/  @P2 IMAD.MOV.U32 R4, RZ, RZ, R22 ;  /* 0x000000ffff042224 */ /* 0x008fe400078e0016 */
[----:B------:R-:W-:Y:S01]  /*519f0*/  @P2 IMAD.MOV.U32 R5, RZ, RZ, R23 ;  /* 0x000000ffff052224 */ /* 0x000fe200078e0017 */
[----:B------:R-:W3:Y:S04]  /*51a00*/  LDL R21, [R1+0x21d8] ;  /* 0x0021d80001157983 */ /* 0x000ee80000100800 */
[----:B------:R5:W3:Y:S04]  /*51a10*/  @P2 LDG.E.U8 R55, desc[UR62][R4.64] ;  /* 0x0000003e04372981 */ /* 0x000ae8000c1e1100 */
[----:B------:R0:W-:Y:S01]  /*51a20*/  STL [R1], R25 ;  /* 0x0000001901007387 */ /* 0x0001e20000100800 */
[----:B------:R-:W-:-:S02]  /*51a30*/  ISETP.GT.AND P0, PT, R2, 0x27, PT ;  /* 0x000000270200780c */ /* 0x000fc40003f04270 */
[----:B------:R-:W-:Y:S01]  /*51a40*/  PRMT R54, RZ, 0x7610, R54 ;  /* 0x00007610ff367816 */ /* 0x000fe20000000036 */
[----:B----4-:R-:W-:Y:S04]  /*51a50*/  STL [R1+0x54d8], R57 ;  /* 0x0054d83901007387 */ /* 0x010fe80000100800 */
[----:B------:R-:W4:Y:S04]  /*51a60*/  LDL R20, [R1+0x21cc] ;  /* 0x0021cc0001147983 */ /* 0x000f280000100800 */
[----:B------:R-:W4:Y:S04]  /*51a70*/  LDL R0, [R1+0x21d0] ;  /* 0x0021d00001007983 */ /* 0x000f280000100800 */
[----:B--2---:R-:W-:Y:S04]  /*51a80*/  STL [R1+0x5490], R56 ;  /* 0x0054903801007387 */ /* 0x004fe80000100800 */
[----:B------:R-:W2:Y:S04]  /*51a90*/  LDL R23, [R1+0x21c4] ;  /* 0x0021c40001177983 */ /* 0x000ea80000100800 */
[----:B------:R-:W2:Y:S01]  /*51aa0*/  LDL R22, [R1+0x21c8] ;  /* 0x0021c80001167983 */ /* 0x000ea20000100800 */
[----:B-----5:R-:W-:-:S02]  /*51ab0*/  @P0 IMAD.MOV.U32 R5, RZ, RZ, R24 ;  /* 0x000000ffff050224 */ /* 0x020fc400078e0018 */
[----:B---3--:R-:W-:Y:S01]  /*51ac0*/  @P0 IMAD.MOV.U32 R4, RZ, RZ, R21 ;  /* 0x000000ffff040224 */ /* 0x008fe200078e0015 */
[----:B------:R-:W-:Y:S04]  /*51ad0*/  STL [R1+0x5494], R55 ;  /* 0x0054943701007387 */ /* 0x000fe80000100800 */
[----:B------:R-:W3:Y:S04]  /*51ae0*/  LDL R24, [R1+0x21bc] ;  /* 0x0021bc0001187983 */ /* 0x000ee80000100800 */
[----:B------:R-:W5:Y:S04]  /*51af0*/  LDL R21, [R1+0x21c0] ;  /* 0x0021c00001157983 */ /* 0x000f680000100800 */
[----:B------:R4:W5:Y:S01]  /*51b00*/  @P0 LDG.E.U8 R54, desc[UR62][R4.64] ;  /* 0x0000003e04360981 */ /* 0x000962000c1e1100 */
        /* <DEDUP_REMOVED lines=8> */
[----:B------:R-:W-:-:S05]  /*51b90*/  @P1 IMAD.MOV.U32 R4, RZ, RZ, R22 ;  /* 0x000000ffff041224 */ /* 0x000fca00078e0016 */
[----:B------:R3:W2:Y:S02]  /*51ba0*/  @P1 LDG.E.U8 R52, desc[UR62][R4.64] ;  /* 0x0000003e04341981 */ /* 0x0006a4000c1e1100 */
[----:B---3--:R-:W-:Y:S02]  /*51bb0*/  @P1 IMAD.MOV.U32 R5, RZ, RZ, R24 ;  /* 0x000000ffff051224 */ /* 0x008fe400078e0018 */
[----:B-----5:R-:W-:Y:S01]  /*51bc0*/  @P1 IMAD.MOV.U32 R4, RZ, RZ, R21 ;  /* 0x000000ffff041224 */ /* 0x020fe200078e0015 */
[----:B------:R-:W-:Y:S04]  /*51bd0*/  STL [R1+0x5498], R54 ;  /* 0x0054983601007387 */ /* 0x000fe80000100800 */
[----:B------:R-:W3:Y:S04]  /*51be0*/  LDL R20, [R1+0x21b4] ;  /* 0x0021b40001147983 */ /* 0x000ee80000100800 */
[----:B------:R3:W5:Y:S04]  /*51bf0*/  @P1 LDG.E.U8 R48, desc[UR62][R4.64] ;  /* 0x0000003e04301981 */ /* 0x000768000c1e1100 */
[----:B------:R-:W5:Y:S01]  /*51c00*/  LDL R0, [R1+0x21b8] ;  /* 0x0021b80001007983 */ /* 0x000f620000100800 */
[----:B------:R-:W-:-:S03]  /*51c10*/  ISETP.GT.AND P2, PT, R2, 0x29, PT ;  /* 0x000000290200780c */ /* 0x000fc60003f44270 */
[----:B----4-:R1:W-:Y:S04]  /*51c20*/  STL [R1+0x549c], R53 ;  /* 0x00549c3501007387 */ /* 0x0103e80000100800 */
[----:B0-----:R-:W4:Y:S04]  /*51c30*/  LDL R25, [R1+0x21b0] ;  /* 0x0021b00001197983 */ /* 0x001f280000100800 */
[----:B------:R-:W4:Y:S04]  /*51c40*/  LDL R23, [R1+0x21a4] ;  /* 0x0021a40001177983 */ /* 0x000f280000100800 */
[----:B-1----:R-:W4:Y:S04]  /*51c50*/  LDL R53, [R1+0x21ac] ;  /* 0x0021ac0001357983 */ /* 0x002f280000100800 */
[----:B------:R-:W4:Y:S04]  /*51c60*/  LDL R22, [R1+0x21a8] ;  /* 0x0021a80001167983 */ /* 0x000f280000100800 */
[----:B--2---:R-:W-:Y:S04]  /*51c70*/  STL [R1+0x54dc], R52 ;  /* 0x0054dc3401007387 */ /* 0x004fe80000100800 */
[----:B------:R-:W2:Y:S04]  /*51c80*/  LDL R24, [R1+0x219c] ;  /* 0x00219c0001187983 */ /* 0x000ea80000100800 */
[----:B------:R-:W2:Y:S01]  /*51c90*/  LDL R21, [R1+0x21a0] ;  /* 0x0021a00001157983 */ /* 0x000ea20000100800 */
[----:B---3--:R-:W-:-:S03]  /*51ca0*/  @P2 IMAD.MOV.U32 R5, RZ, RZ, R20 ;  /* 0x000000ffff052224 */ /* 0x008fc600078e0014 */
[----:B-----5:R0:W-:Y:S01]  /*51cb0*/  STL [R1+0x54e0], R48 ;  /* 0x0054e03001007387 */ /* 0x0201e20000100800 */
[----:B------:R-:W-:-:S03]  /*51cc0*/  @P2 IMAD.MOV.U32 R4, RZ, RZ, R0 ;  /* 0x000000ffff042224 */ /* 0x000fc600078e0000 */
[----:B------:R-:W3:Y:S04]  /*51cd0*/  LDL R20, [R1+0x2194] ;  /* 0x0021940001147983 */ /* 0x000ee80000100800 */
[----:B------:R-:W5:Y:S01]  /*51ce0*/  LDL R0, [R1+0x2198] ;  /* 0x0021980001007983 */ /* 0x000f620000100800 */
[C---:B------:R-:W-:Y:S02]  /*51cf0*/  ISETP.GT.AND P0, PT, R2.reuse, 0x2a, PT ;  /* 0x0000002a0200780c */ /* 0x040fe40003f04270 */
[----:B------:R-:W-:Y:S01]  /*51d00*/  PRMT R46, RZ, 0x7610, R46 ;  /* 0x00007610ff2e7816 */ /* 0x000fe2000000002e */
[----:B0-----:R-:W3:Y:S01]  /*51d10*/  LDL R48, [R1+0x218c] ;  /* 0x00218c0001307983 */ /* 0x001ee20000100800 */
[----:B------:R-:W-:Y:S02]  /*51d20*/  PRMT R44, RZ, 0x7610, R44 ;  /* 0x00007610ff2c7816 */ /* 0x000fe4000000002c */
[----:B------:R-:W-:Y:S01]  /*51d30*/  ISETP.GT.AND P1, PT, R2, 0x2b, PT ;  /* 0x0000002b0200780c */ /* 0x000fe20003f24270 */
[----:B------:R-:W3:Y:S04]  /*51d40*/  LDL R52, [R1+0x20a0] ;  /* 0x0020a00001347983 */ /* 0x000ee80000100800 */
[----:B------:R4:W3:Y:S01]  /*51d50*/  @P2 LDG.E.U8 R46, desc[UR62][R4.64] ;  /* 0x0000003e042e2981 */ /* 0x0008e2000c1e1100 */
[----:B------:R-:W-:-:S02]  /*51d60*/  PRMT R42, RZ, 0x7610, R42 ;  /* 0x00007610ff2a7816 */ /* 0x000fc4000000002a */
[----:B------:R-:W-:Y:S01]  /*51d70*/  PRMT R40, RZ, 0x7610, R40 ;  /* 0x00007610ff287816 */ /* 0x000fe20000000028 */
[----:B------:R-:W3:Y:S01]  /*51d80*/  LDL R54, [R1+0x20fc] ;  /* 0x0020fc0001367983 */ /* 0x000ee20000100800 */
[----:B------:R-:W-:Y:S02]  /*51d90*/  PRMT R38, RZ, 0x7610, R38 ;  /* 0x00007610ff267816 */ /* 0x000fe40000000026 */
[----:B------:R-:W-:Y:S01]  /*51da0*/  PRMT R36, RZ, 0x7610, R36 ;  /* 0x00007610ff247816 */ /* 0x000fe20000000024 */
[----:B------:R-:W5:Y:S01]  /*51db0*/  LDL R57, [R1+0x20ec] ;  /* 0x0020ec0001397983 */ /* 0x000f620000100800 */
[----:B----4-:R-:W-:-:S03]  /*51dc0*/  @P2 IMAD.MOV.U32 R4, RZ, RZ, R25 ;  /* 0x000000ffff042224 */ /* 0x010fc600078e0019 */
[----:B------:R-:W4:Y:S01]  /*51dd0*/  LDL R25, [R1+0x2190] ;  /* 0x0021900001197983 */ /* 0x000f220000100800 */
[----:B------:R-:W-:Y:S01]  /*51de0*/  @P2 IMAD.MOV.U32 R5, RZ, RZ, R53 ;  /* 0x000000ffff052224 */ /* 0x000fe200078e0035 */
[----:B------:R-:W-:Y:S02]  /*51df0*/  PRMT R34, RZ, 0x7610, R34 ;  /* 0x00007610ff227816 */ /* 0x000fe40000000022 */
[----:B------:R-:W4:Y:S04]  /*51e00*/  LDL R53, [R1+0x209c] ;  /* 0x00209c0001357983 */ /* 0x000f280000100800 */
[----:B------:R0:W4:Y:S02]  /*51e10*/  @P2 LDG.E.U8 R44, desc[UR62][R4.64] ;  /* 0x0000003e042c2981 */ /* 0x000124000c1e1100 */
[----:B0-----:R-:W-:-:S02]  /*51e20*/  @P0 IMAD.MOV.U32 R4, RZ, RZ, R22 ;  /* 0x000000ffff040224 */ /* 0x001fc400078e0016 */
[----:B------:R-:W-:Y:S01]  /*51e30*/  @P0 IMAD.MOV.U32 R5, RZ, RZ, R23 ;  /* 0x000000ffff050224 */ /* 0x000fe200078e0017 */
[----:B------:R-:W4:Y:S04]  /*51e40*/  LDL R22, [R1+0x2188] ;  /* 0x0021880001167983 */ /* 0x000f280000100800 */
[----:B------:R-:W4:Y:S04]  /*51e50*/  LDL R23, [R1+0x2184] ;  /* 0x0021840001177983 */ /* 0x000f280000100800 */
[----:B------:R2:W4:Y:S02]  /*51e60*/  @P0 LDG.E.U8 R42, desc[UR62][R4.64] ;  /* 0x0000003e042a0981 */ /* 0x000524000c1e1100 */
[----:B--2---:R-:W-:-:S02]  /*51e70*/  @P0 IMAD.MOV.U32 R4, RZ, RZ, R21 ;  /* 0x000000ffff040224 */ /* 0x004fc400078e0015 */
[----:B------:R-:W-:Y:S01]  /*51e80*/  @P0 IMAD.MOV.U32 R5, RZ, RZ, R24 ;  /* 0x000000ffff050224 */ /* 0x000fe200078e0018 */
[----:B------:R-:W2:Y:S04]  /*51e90*/  LDL R21, [R1+0x2180] ;  /* 0x0021800001157983 */ /* 0x000ea80000100800 */
[----:B------:R-:W2:Y:S04]  /*51ea0*/  LDL R24, [R1+0x217c] ;  /* 0x00217c0001187983 */ /* 0x000ea80000100800 */
[----:B------:R3:W2:Y:S02]  /*51eb0*/  @P0 LDG.E.U8 R40, desc[UR62][R4.64] ;  /* 0x0000003e04280981 */ /* 0x0006a4000c1e1100 */
[----:B---3--:R-:W-:-:S02]  /*51ec0*/  @P1 IMAD.MOV.U32 R5, RZ, RZ, R20 ;  /* 0x000000ffff051224 */ /* 0x008fc400078e0014 */
[----:B-----5:R-:W-:Y:S01]  /*51ed0*/  @P1 IMAD.MOV.U32 R4, RZ, RZ, R0 ;  /* 0x000000ffff041224 */ /* 0x020fe200078e0000 */
[----:B------:R-:W3:Y:S04]  /*51ee0*/  LDL R20, [R1+0x2174] ;  /* 0x0021740001147983 */ /* 0x000ee80000100800 */
[----:B------:R-:W5:Y:S01]  /*51ef0*/  LDL R0, [R1+0x2178] ;  /* 0x0021780001007983 */ /* 0x000f620000100800 */
[----:B------:R-:W-:-:S03]  /*51f00*/  ISETP.GT.AND P2, PT, R2, 0x2c, PT ;  /* 0x0000002c0200780c */ /* 0x000fc60003f44270 */
[----:B------:R0:W5:Y:S01]  /*51f10*/  @P1 LDG.E.U8 R38, desc[UR62][R4.64] ;  /* 0x0000003e04261981 */ /* 0x000162000c1e1100 */
[----:B------:R-:W-:Y:S01]  /*51f20*/  ISETP.GT.AND P0, PT, R2, 0x2d, PT ;  /* 0x0000002d0200780c */ /* 0x000fe20003f04270 */
[----:B0-----:R-:W-:Y:S01]  /*51f30*/  @P1 IMAD.MOV.U32 R5, RZ, RZ, R48 ;  /* 0x000000ffff051224 */ /* 0x001fe200078e0030 */
[----:B------:R-:W-:Y:S01]  /*51f40*/  PRMT R32, RZ, 0x7610, R32 ;  /* 0x00007610ff207816 */ /* 0x000fe20000000020 */
[----:B------:R-:W5:Y:S01]  /*51f50*/  LDL R48, [R1+0x212c] ;  /* 0x00212c0001307983 */ /* 0x000f620000100800 */
[----:B----4-:R-:W-:Y:S01]  /*51f60*/  @P1 IMAD.MOV.U32 R4, RZ, RZ, R25 ;  /* 0x000000ffff041224 */ /* 0x010fe200078e0019 */
[----:B------:R-:W-:Y:S02]  /*51f70*/  PRMT R30, RZ, 0x7610, R30 ;  /* 0x00007610ff1e7816 */ /* 0x000fe4000000001e */
[----:B------:R-:W4:Y:S04]  /*51f80*/  LDL R25, [R1+0x2130] ;  /* 0x0021300001197983 */ /* 0x000f280000100800 */
[----:B------:R0:W4:Y:S02]  /*51f90*/  @P1 LDG.E.U8 R36, desc[UR62][R4.64] ;  /* 0x0000003e04241981 */ /* 0x000124000c1e1100 */
[----:B0-----:R-:W-:-:S02]  /*51fa0*/  @P2 IMAD.MOV.U32 R4, RZ, RZ, R22 ;  /* 0x000000ffff042224 */ /* 0x001fc400078e0016 */
[----:B------:R-:W4:Y:S01]  /*51fb0*/  LDL R22, [R1+0x2148] ;  /* 0x0021480001167983 */ /* 0x000f220000100800 */
[----:B------:R-:W-:-:S03]  /*51fc0*/  @P2 IMAD.MOV.U32 R5, RZ, RZ, R23 ;  /* 0x000000ffff052224 */ /* 0x000fc600078e0017 */
[----:B------:R-:W4:Y:S04]  /*51fd0*/  LDL R23, [R1+0x2144] ;  /* 0x0021440001177983 */ /* 0x000f280000100800 */
[----:B------:R2:W4:Y:S02]  /*51fe0*/  @P2 LDG.E.U8 R34, desc[UR62][R4.64] ;  /* 0x0000003e04222981 */ /* 0x000524000c1e1100 */
[----:B--2---:R-:W-:Y:S02]  /*51ff0*/  @P2 IMAD.MOV.U32 R4, RZ, RZ, R21 ;  /* 0x000000ffff042224 */ /* 0x004fe400078e0015 */
[----:B------:R-:W2:Y:S01]  /*52000*/  LDL R21, [R1+0x2140] ;  /* 0x0021400001157983 */ /* 0x000ea20000100800 */
[----:B------:R-:W-:-:S03]  /*52010*/  @P2 IMAD.MOV.U32 R5, RZ, RZ, R24 ;  /* 0x000000ffff052224 */ /* 0x000fc600078e0018 */
[----:B------:R-:W2:Y:S04]  /*52020*/  LDL R24, [R1+0x213c] ;  /* 0x00213c0001187983 */ /* 0x000ea80000100800 */
[----:B------:R3:W2:Y:S02]  /*52030*/  @P2 LDG.E.U8 R32, desc[UR62][R4.64] ;  /* 0x0000003e04202981 */ /* 0x0006a4000c1e1100 */
[----:B---3--:R-:W-:Y:S02]  /*52040*/  @P0 IMAD.MOV.U32 R5, RZ, RZ, R20 ;  /* 0x000000ffff050224 */ /* 0x008fe400078e0014 */
[----:B------:R-:W3:Y:S01]  /*52050*/  LDL R20, [R1+0x2134] ;  /* 0x0021340001147983 */ /* 0x000ee20000100800 */
[----:B-----5:R-:W-:-:S03]  /*52060*/  @P0 IMAD.MOV.U32 R4, RZ, RZ, R0 ;  /* 0x000000ffff040224 */ /* 0x020fc600078e0000 */
[----:B------:R-:W5:Y:S01]  /*52070*/  LDL R0, [R1+0x2138] ;  /* 0x0021380001007983 */ /* 0x000f620000100800 */
[C---:B------:R-:W-:Y:S02]  /*52080*/  ISETP.GT.AND P1, PT, R2.reuse, 0x30, PT ;  /* 0x000000300200780c */ /* 0x040fe40003f24270 */
[----:B------:R-:W-:Y:S01]  /*52090*/  ISETP.GT.AND P2, PT, R2, 0x31, PT ;  /* 0x000000310200780c */ /* 0x000fe20003f44270 */
[----:B------:R4:W5:Y:S01]  /*520a0*/  @P0 LDG.E.U8 R30, desc[UR62][R4.64] ;  /* 0x0000003e041e0981 */ /* 0x000962000c1e1100 */
[----:B------:R-:W-:Y:S02]  /*520b0*/  PRMT R18, RZ, 0x7610, R18 ;  /* 0x00007610ff127816 */ /* 0x000fe40000000012 */
[----:B------:R-:W-:-:S07]  /*520c0*/  PRMT R17, RZ, 0x7610, R17 ;  /* 0x00007610ff117816 */ /* 0x000fce0000000011 */
[----:B----4-:R-:W-:Y:S02]  /*520d0*/  @P1 IMAD.MOV.U32 R4, RZ, RZ, R22 ;  /* 0x000000ffff041224 */ /* 0x010fe400078e0016 */
        /* <DEDUP_REMOVED lines=13> */
[----:B------:R-:W-:Y:S02]  /*521b0*/  ISETP.GT.AND P3, PT, R2, 0x38, PT ;  /* 0x000000380200780c */ /* 0x000fe40003f64270 */
[----:B------:R-:W-:Y:S02]  /*521c0*/  PRMT R16, RZ, 0x7610, R16 ;  /* 0x00007610ff107816 */ /* 0x000fe40000000010 */
[----:B------:R-:W-:-:S04]  /*521d0*/  PRMT R15, RZ, 0x7610, R15 ;  /* 0x00007610ff0f7816 */ /* 0x000fc8000000000f */
[----:B------:R0:W5:Y:S01]  /*521e0*/  @P2 LDG.E.U8 R16, desc[UR62][R4.64] ;  /* 0x0000003e04102981 */ /* 0x000162000c1e1100 */
[----:B------:R-:W-:Y:S02]  /*521f0*/  ISETP.GT.AND P4, PT, R2, 0x39, PT ;  /* 0x000000390200780c */ /* 0x000fe40003f84270 */
[----:B------:R-:W-:Y:S01]  /*52200*/  PRMT R14, RZ, 0x7610, R14 ;  /* 0x00007610ff0e7816 */ /* 0x000fe2000000000e */
[----:B0-----:R-:W-:Y:S02]  /*52210*/  @P2 IMAD.MOV.U32 R4, RZ, RZ, R25 ;  /* 0x000000ffff042224 */ /* 0x001fe400078e0019 */
[----:B------:R-:W-:Y:S01]  /*52220*/  @P2 IMAD.MOV.U32 R5, RZ, RZ, R48 ;  /* 0x000000ffff052224 */ /* 0x000fe200078e0030 */
[----:B------:R-:W-:Y:S01]  /*52230*/  PRMT R13, RZ, 0x7610, R13 ;  /* 0x00007610ff0d7816 */ /* 0x000fe2000000000d */
[----:B------:R-:W5:Y:S04]  /*52240*/  LDL R48, [R1+0x211c] ;  /* 0x00211c0001307983 */ /* 0x000f680000100800 */
[----:B------:R4:W5:Y:S01]  /*52250*/  @P2 LDG.E.U8 R15, desc[UR62][R4.64] ;  /* 0x0000003e040f2981 */ /* 0x000962000c1e1100 */
[----:B------:R-:W-:-:S03]  /*52260*/  PRMT R12, RZ, 0x7610, R12 ;  /* 0x00007610ff0c7816 */ /* 0x000fc6000000000c */
[----:B------:R-:W5:Y:S01]  /*52270*/  LDL R25, [R1+0x2120] ;  /* 0x0021200001197983 */ /* 0x000f620000100800 */
[----:B----4-:R-:W-:-:S03]  /*52280*/  @P3 IMAD.MOV.U32 R4, RZ, RZ, R22 ;  /* 0x000000ffff043224 */ /* 0x010fc600078e0016 */
        /* <DEDUP_REMOVED lines=14> */
[----:B------:R-:W-:Y:S01]  /*52370*/  PRMT R11, RZ, 0x7610, R11 ;  /* 0x00007610ff0b7816 */ /* 0x000fe2000000000b */
[----:B------:R4:W5:Y:S01]  /*52380*/  @P4 LDG.E.U8 R12, desc[UR62][R4.64] ;  /* 0x0000003e040c4981 */ /* 0x000962000c1e1100 */
[----:B------:R-:W-:Y:S01]  /*52390*/  PRMT R28, RZ, 0x7610, R28 ;  /* 0x00007610ff1c7816 */ /* 0x000fe2000000001c */
        /* <DEDUP_REMOVED lines=18> */
[----:B------:R-:W-:Y:S01]  /*524c0*/  ISETP.GT.AND P3, PT, R2, 0x3a, PT ;  /* 0x0000003a0200780c */ /* 0x000fe20003f64270 */
[----:B0-----:R-:W-:Y:S02]  /*524d0*/  @P1 IMAD.MOV.U32 R4, RZ, RZ, R25 ;  /* 0x000000ffff041224 */ /* 0x001fe400078e0019 */
[----:B------:R-:W-:Y:S01]  /*524e0*/  @P1 IMAD.MOV.U32 R5, RZ, RZ, R48 ;  /* 0x000000ffff051224 */ /* 0x000fe200078e0030 */
[----:B------:R-:W-:Y:S01]  /*524f0*/  PRMT R8, RZ, 0x7610, R8 ;  /* 0x00007610ff087816 */ /* 0x000fe20000000008 */
[----:B------:R-:W5:Y:S04]  /*52500*/  LDL R48, [R1+0x208c] ;  /* 0x00208c0001307983 */ /* 0x000f680000100800 */
[----:B------:R4:W5:Y:S04]  /*52510*/  @P1 LDG.E.U8 R9, desc[UR62][R4.64] ;  /* 0x0000003e04091981 */ /* 0x000968000c1e1100 */
[----:B------:R-:W5:Y:S01]  /*52520*/  LDL R25, [R1+0x2090] ;  /* 0x0020900001197983 */ /* 0x000f620000100800 */
[----:B----4-:R-:W-:-:S03]  /*52530*/  @P2 IMAD.MOV.U32 R4, RZ, RZ, R22 ;  /* 0x000000ffff042224 */ /* 0x010fc600078e0016 */
[----:B------:R-:W4:Y:S01]  /*52540*/  LDL R22, [R1+0x2098] ;  /* 0x0020980001167983 */ /* 0x000f220000100800 */
[----:B------:R-:W-:-:S03]  /*52550*/  @P2 IMAD.MOV.U32 R5, RZ, RZ, R23 ;  /* 0x000000ffff052224 */ /* 0x000fc600078e0017 */
[----:B------:R-:W4:Y:S04]  /*52560*/  LDL R23, [R1+0x2094] ;  /* 0x0020940001177983 */ /* 0x000f280000100800 */
[----:B------:R2:W4:Y:S02]  /*52570*/  @P2 LDG.E.U8 R8, desc[UR62][R4.64] ;  /* 0x0000003e04082981 */ /* 0x000524000c1e1100 */
[----:B--2---:R-:W-:Y:S02]  /*52580*/  @P2 IMAD.MOV.U32 R4, RZ, RZ, R21 ;  /* 0x000000ffff042224 */ /* 0x004fe400078e0015 */
[----:B------:R-:W-:Y:S02]  /*52590*/  @P2 IMAD.MOV.U32 R5, RZ, RZ, R24 ;  /* 0x000000ffff052224 */ /* 0x000fe400078e0018 */
[----:B------:R-:W2:Y:S01]  /*525a0*/  LDL R24, [R1+0x2164] ;  /* 0x0021640001187983 */ /* 0x000ea20000100800 */
[----:B---3--:R-:W-:-:S02]  /*525b0*/  @P3 IMAD.MOV.U32 R21, RZ, RZ, R20 ;  /* 0x000000ffff153224 */ /* 0x008fc400078e0014 */
[----:B-----5:R-:W-:Y:S02]  /*525c0*/  @P3 IMAD.MOV.U32 R20, RZ, RZ, R0 ;  /* 0x000000ffff143224 */ /* 0x020fe400078e0000 */
[----:B------:R-:W3:Y:S01]  /*525d0*/  LDL R0, [R1+0x2168] ;  /* 0x0021680001007983 */ /* 0x000ee20000100800 */
[----:B------:R-:W-:Y:S02]  /*525e0*/  PRMT R7, RZ, 0x7610, R7 ;  /* 0x00007610ff077816 */ /* 0x000fe40000000007 */
[----:B------:R-:W-:Y:S02]  /*525f0*/  ISETP.GT.AND P4, PT, R2, 0x3b, PT ;  /* 0x0000003b0200780c */ /* 0x000fe40003f84270 */
[----:B------:R-:W-:Y:S02]  /*52600*/  PRMT R6, RZ, 0x7610, R6 ;  /* 0x00007610ff067816 */ /* 0x000fe40000000006 */
[----:B------:R0:W5:Y:S04]  /*52610*/  @P2 LDG.E.U8 R7, desc[UR62][R4.64] ;  /* 0x0000003e04072981 */ /* 0x000168000c1e1100 */
[----:B------:R1:W5:Y:S01]  /*52620*/  @P3 LDG.E.U8 R6, desc[UR62][R20.64] ;  /* 0x0000003e14063981 */ /* 0x000362000c1e1100 */
[----:B0-----:R-:W-:Y:S01]  /*52630*/  PRMT R5, RZ, 0x7610, R5 ;  /* 0x00007610ff057816 */ /* 0x001fe20000000005 */
[----:B-1----:R-:W-:-:S02]  /*52640*/  @P3 IMAD.MOV.U32 R20, RZ, RZ, R52 ;  /* 0x000000ffff143224 */ /* 0x002fc400078e0034 */
[----:B------:R-:W-:Y:S01]  /*52650*/  @P3 IMAD.MOV.U32 R21, RZ, RZ, R53 ;  /* 0x000000ffff153224 */ /* 0x000fe200078e0035 */
[----:B------:R-:W-:Y:S02]  /*52660*/  ISETP.GT.AND P0, PT, R2, 0x2e, PT ;  /* 0x0000002e0200780c */ /* 0x000fe40003f04270 */
[----:B------:R-:W-:Y:S02]  /*52670*/  PRMT R4, RZ, 0x7610, R4 ;  /* 0x00007610ff047816 */ /* 0x000fe40000000004 */
[----:B------:R4:W5:Y:S01]  /*52680*/  @P3 LDG.E.U8 R5, desc[UR62][R20.64] ;  /* 0x0000003e14053981 */ /* 0x000962000c1e1100 */
[----:B------:R-:W-:Y:S02]  /*52690*/  PRMT R3, RZ, 0x7610, R3 ;  /* 0x00007610ff037816 */ /* 0x000fe40000000003 */
[----:B------:R-:W-:Y:S01]  /*526a0*/  PRMT R26, RZ, 0x7610, R26 ;  /* 0x00007610ff1a7816 */ /* 0x000fe2000000001a */
[----:B----4-:R-:W-:Y:S02]  /*526b0*/  @P4 IMAD.MOV.U32 R20, RZ, RZ, R22 ;  /* 0x000000ffff144224 */ /* 0x010fe400078e0016 */
[----:B------:R-:W4:Y:S01]  /*526c0*/  LDL R22, [R1+0x2108] ;  /* 0x0021080001167983 */ /* 0x000f220000100800 */
[----:B------:R-:W-:-:S03]  /*526d0*/  @P4 IMAD.MOV.U32 R21, RZ, RZ, R23 ;  /* 0x000000ffff154224 */ /* 0x000fc600078e0017 */
[----:B------:R-:W4:Y:S04]  /*526e0*/  LDL R23, [R1+0x2104] ;  /* 0x0021040001177983 */ /* 0x000f280000100800 */
[----:B------:R0:W5:Y:S02]  /*526f0*/  @P4 LDG.E.U8 R4, desc[UR62][R20.64] ;  /* 0x0000003e14044981 */ /* 0x000164000c1e1100 */
[----:B0-----:R-:W-:Y:S02]  /*52700*/  @P4 IMAD.MOV.U32 R20, RZ, RZ, R25 ;  /* 0x000000ffff144224 */ /* 0x001fe400078e0019 */
[----:B------:R-:W-:Y:S01]  /*52710*/  @P4 IMAD.MOV.U32 R21, RZ, RZ, R48 ;  /* 0x000000ffff154224 */ /* 0x000fe200078e0030 */
[----:B------:R-:W5:Y:S04]  /*52720*/  LDL R25, [R1+0x20f4] ;  /* 0x0020f40001197983 */ /* 0x000f680000100800 */
[----:B------:R2:W5:Y:S04]  /*52730*/  @P4 LDG.E.U8 R3, desc[UR62][R20.64] ;  /* 0x0000003e14034981 */ /* 0x000568000c1e1100 */
[----:B------:R-:W5:Y:S01]  /*52740*/  LDL R48, [R1+0x2100] ;  /* 0x0021000001307983 */ /* 0x000f620000100800 */
[----:B--2---:R-:W-:-:S03]  /*52750*/  @P0 IMAD.MOV.U32 R21, RZ, RZ, R24 ;  /* 0x000000ffff150224 */ /* 0x004fc600078e0018 */
[----:B------:R-:W2:Y:S01]  /*52760*/  LDL R24, [R1+0x20f8] ;  /* 0x0020f80001187983 */ /* 0x000ea20000100800 */
[----:B---3--:R-:W-:-:S03]  /*52770*/  @P0 IMAD.MOV.U32 R20, RZ, RZ, R0 ;  /* 0x000000ffff140224 */ /* 0x008fc600078e0000 */
[----:B------:R-:W3:Y:S04]  /*52780*/  LDL R0, [R1+0x20f0] ;  /* 0x0020f00001007983 */ /* 0x000ee80000100800 */
[----:B------:R0:W2:Y:S01]  /*52790*/  @P0 LDG.E.U8 R26, desc[UR62][R20.64] ;  /* 0x0000003e141a0981 */ /* 0x0000a2000c1e1100 */
[C---:B------:R-:W-:Y:S02]  /*527a0*/  ISETP.GT.AND P1, PT, R2.reuse, 0x34, PT ;  /* 0x000000340200780c */ /* 0x040fe40003f24270 */
[----:B------:R-:W-:Y:S02]  /*527b0*/  PRMT R19, RZ, 0x7610, R19 ;  /* 0x00007610ff137816 */ /* 0x000fe40000000013 */
[C---:B------:R-:W-:Y:S02]  /*527c0*/  ISETP.GT.AND P2, PT, R2.reuse, 0x35, PT ;  /* 0x000000350200780c */ /* 0x040fe40003f44270 */
[----:B------:R-:W-:-:S02]  /*527d0*/  ISETP.GT.AND P3, PT, R2, 0x3c, PT ;  /* 0x0000003c0200780c */ /* 0x000fc40003f64270 */
[----:B0-----:R-:W-:Y:S02]  /*527e0*/  PRMT R20, RZ, 0x7610, R20 ;  /* 0x00007610ff147816 */ /* 0x001fe40000000014 */
[----:B------:R-:W-:-:S03]  /*527f0*/  PRMT R21, RZ, 0x7610, R21 ;  /* 0x00007610ff157816 */ /* 0x000fc60000000015 */
[----:B----4-:R5:W4:Y:S04]  /*52800*/  @P1 LDG.E.U8 R19, desc[UR62][R22.64] ;  /* 0x0000003e16131981 */ /* 0x010b28000c1e1100 */
[----:B--2---:R0:W-:Y:S04]  /*52810*/  STL [R1+0x54a0], R26 ;  /* 0x0054a01a01007387 */ /* 0x0041e80000100800 */
[----:B------:R-:W2:Y:S04]  /*52820*/  LDL R53, [R1+0x2084] ;  /* 0x0020840001357983 */ /* 0x000ea80000100800 */
[----:B------:R-:W4:Y:S01]  /*52830*/  LDL R52, [R1+0x2088] ;  /* 0x0020880001347983 */ /* 0x000f220000100800 */
[----:B-----5:R-:W-:-:S02]  /*52840*/  @P1 IMAD.MOV.U32 R22, RZ, RZ, R48 ;  /* 0x000000ffff161224 */ /* 0x020fc400078e0030 */
[----:B------:R-:W-:Y:S01]  /*52850*/  @P1 IMAD.MOV.U32 R23, RZ, RZ, R54 ;  /* 0x000000ffff171224 */ /* 0x000fe200078e0036 */
[----:B------:R-:W5:Y:S04]  /*52860*/  LDL R48, [R1+0x2080] ;  /* 0x0020800001307983 */ /* 0x000f680000100800 */
[----:B------:R-:W5:Y:S04]  /*52870*/  LDL R54, [R1+0x207c] ;  /* 0x00207c0001367983 */ /* 0x000f680000100800 */
[----:B------:R-:W5:Y:S04]  /*52880*/  LDL R56, [R1+0x2074] ;  /* 0x0020740001387983 */ /* 0x000f680000100800 */
[----:B------:R-:W5:Y:S04]  /*52890*/  LDL R55, [R1+0x2078] ;  /* 0x0020780001377983 */ /* 0x000f680000100800 */
[----:B------:R1:W5:Y:S04]  /*528a0*/  @P1 LDG.E.U8 R20, desc[UR62][R22.64] ;  /* 0x0000003e16141981 */ /* 0x000368000c1e1100 */
[----:B------:R3:W5:Y:S04]  /*528b0*/  @P2 LDG.E.U8 R21, desc[UR62][R24.64] ;  /* 0x0000003e18152981 */ /* 0x000768000c1e1100 */
[----:B0-----:R-:W5:Y:S01]  /*528c0*/  LDL R26, [R1+0x206c] ;  /* 0x00206c00011a7983 */ /* 0x001f620000100800 */
[----:B-1----:R-:W-:Y:S01]  /*528d0*/  PRMT R22, RZ, 0x7610, R22 ;  /* 0x00007610ff167816 */ /* 0x002fe20000000016 */
[----:B---3--:R-:W-:-:S02]  /*528e0*/  @P2 IMAD.MOV.U32 R24, RZ, RZ, R0 ;  /* 0x000000ffff182224 */ /* 0x008fc400078e0000 */
[----:B------:R-:W-:Y:S01]  /*528f0*/  @P2 IMAD.MOV.U32 R25, RZ, RZ, R57 ;  /* 0x000000ffff192224 */ /* 0x000fe200078e0039 */
[----:B------:R-:W3:Y:S04]  /*52900*/  LDL R0, [R1+0x2070] ;  /* 0x0020700001007983 */ /* 0x000ee80000100800 */
[----:B------:R2:W3:Y:S02]  /*52910*/  @P2 LDG.E.U8 R22, desc[UR62][R24.64] ;  /* 0x0000003e18162981 */ /* 0x0004e4000c1e1100 */
[----:B--2---:R-:W-:Y:S02]  /*52920*/  @P3 IMAD.MOV.U32 R25, RZ, RZ, R53 ;  /* 0x000000ffff193224 */ /* 0x004fe400078e0035 */
[----:B------:R-:W2:Y:S01]  /*52930*/  LDL R53, [R1+0x215c] ;  /* 0x00215c0001357983 */ /* 0x000ea20000100800 */
[----:B----4-:R-:W-:-:S03]  /*52940*/  @P3 IMAD.MOV.U32 R24, RZ, RZ, R52 ;  /* 0x000000ffff183224 */ /* 0x010fc600078e0034 */
[----:B------:R-:W4:Y:S01]  /*52950*/  LDL R52, [R1+0x2160] ;  /* 0x0021600001347983 */ /* 0x000f220000100800 */
[----:B------:R-:W-:Y:S02]  /*52960*/  ISETP.GT.AND P4, PT, R2, 0x3d, PT ;  /* 0x0000003d0200780c */ /* 0x000fe40003f84270 */
[----:B------:R-:W-:Y:S02]  /*52970*/  PRMT R23, RZ, 0x7610, R23 ;  /* 0x00007610ff177816 */ /* 0x000fe40000000017 */
[----:B------:R-:W-:-:S04]  /*52980*/  PRMT R27, RZ, 0x7610, R27 ;  /* 0x00007610ff1b7816 */ /* 0x000fc8000000001b */
[----:B------:R5:W4:Y:S01]  /*52990*/  @P3 LDG.E.U8 R23, desc[UR62][R24.64] ;  /* 0x0000003e18173981 */ /* 0x000b22000c1e1100 */
[----:B------:R-:W-:Y:S01]  /*529a0*/  PRMT R29, RZ, 0x7610, R29 ;  /* 0x00007610ff1d7816 */ /* 0x000fe2000000001d */
[----:B-----5:R-:W-:Y:S02]  /*529b0*/  @P3 IMAD.MOV.U32 R24, RZ, RZ, R48 ;  /* 0x000000ffff183224 */ /* 0x020fe400078e0030 */
[----:B------:R-:W-:Y:S01]  /*529c0*/  @P3 IMAD.MOV.U32 R25, RZ, RZ, R54 ;  /* 0x000000ffff193224 */ /* 0x000fe200078e0036 */
[----:B------:R-:W5:Y:S04]  /*529d0*/  LDL R48, [R1+0x2158] ;  /* 0x0021580001307983 */ /* 0x000f680000100800 */
[----:B------:R0:W5:Y:S04]  /*529e0*/  @P3 LDG.E.U8 R27, desc[UR62][R24.64] ;  /* 0x0000003e181b3981 */ /* 0x000168000c1e1100 */
[----:B------:R-:W5:Y:S01]  /*529f0*/  LDL R54, [R1+0x2154] ;  /* 0x0021540001367983 */ /* 0x000f620000100800 */
[----:B------:R-:W-:Y:S01]  /*52a00*/  PRMT R31, RZ, 0x7610, R31 ;  /* 0x00007610ff1f7816 */ /* 0x000fe2000000001f */
[----:B0-----:R-:W-:-:S02]  /*52a10*/  @P4 IMAD.MOV.U32 R24, RZ, RZ, R55 ;  /* 0x000000ffff184224 */ /* 0x001fc400078e0037 */
[----:B------:R-:W-:-:S05]  /*52a20*/  @P4 IMAD.MOV.U32 R25, RZ, RZ, R56 ;  /* 0x000000ffff194224 */ /* 0x000fca00078e0038 */
[----:B------:R3:W5:Y:S02]  /*52a30*/  @P4 LDG.E.U8 R29, desc[UR62][R24.64] ;  /* 0x0000003e181d4981 */ /* 0x000764000c1e1100 */
[----:B---3--:R-:W-:Y:S02]  /*52a40*/  @P4 IMAD.MOV.U32 R24, RZ, RZ, R0 ;  /* 0x000000ffff184224 */ /* 0x008fe400078e0000 */
[----:B------:R-:W-:Y:S01]  /*52a50*/  @P4 IMAD.MOV.U32 R25, RZ, RZ, R26 ;  /* 0x000000ffff194224 */ /* 0x000fe200078e001a */
[----:B------:R-:W3:Y:S04]  /*52a60*/  LDL R0, [R1+0x2150] ;  /* 0x0021500001007983 */ /* 0x000ee80000100800 */
[----:B------:R-:W3:Y:S04]  /*52a70*/  LDL R26, [R1+0x214c] ;  /* 0x00214c00011a7983 */ /* 0x000ee80000100800 */
[----:B------:R2:W3:Y:S01]  /*52a80*/  @P4 LDG.E.U8 R31, desc[UR62][R24.64] ;  /* 0x0000003e181f4981 */ /* 0x0004e2000c1e1100 */
[----:B------:R-:W-:Y:S01]  /*52a90*/  PRMT R33, RZ, 0x7610, R33 ;  /* 0x00007610ff217816 */ /* 0x000fe20000000021 */
[----:B--2---:R-:W-:-:S02]  /*52aa0*/  @P0 IMAD.MOV.U32 R25, RZ, RZ, R53 ;  /* 0x000000ffff190224 */ /* 0x004fc400078e0035 */
[----:B------:R-:W2:Y:S01]  /*52ab0*/  LDL R53, [R1+0x20e4] ;  /* 0x0020e40001357983 */ /* 0x000ea20000100800 */
[----:B----4-:R-:W-:-:S03]  /*52ac0*/  @P0 IMAD.MOV.U32 R24, RZ, RZ, R52 ;  /* 0x000000ffff180224 */ /* 0x010fc600078e0034 */
[----:B------:R-:W4:Y:S04]  /*52ad0*/  LDL R52, [R1+0x20e8] ;  /* 0x0020e80001347983 */ /* 0x000f280000100800 */
[----:B------:R5:W4:Y:S01]  /*52ae0*/  @P0 LDG.E.U8 R33, desc[UR62][R24.64] ;  /* 0x0000003e18210981 */ /* 0x000b22000c1e1100 */
[C---:B------:R-:W-:Y:S02]  /*52af0*/  ISETP.GT.AND P1, PT, R2.reuse, 0x2f, PT ;  /* 0x0000002f0200780c */ /* 0x040fe40003f24270 */
[----:B------:R-:W-:Y:S02]  /*52b00*/  ISETP.GT.AND P2, PT, R2, 0x36, PT ;  /* 0x000000360200780c */ /* 0x000fe40003f44270 */
[----:B------:R-:W-:Y:S02]  /*52b10*/  PRMT R35, RZ, 0x7610, R35 ;  /* 0x00007610ff237816 */ /* 0x000fe40000000023 */
[----:B------:R-:W-:-:S07]  /*52b20*/  PRMT R37, RZ, 0x7610, R37 ;  /* 0x00007610ff257816 */ /* 0x000fce0000000025 */
[----:B-----5:R-:W-:Y:S02]  /*52b30*/  @P1 IMAD.MOV.U32 R24, RZ, RZ, R48 ;  /* 0x000000ffff181224 */ /* 0x020fe400078e0030 */
[----:B------:R-:W-:-:S05]  /*52b40*/  @P1 IMAD.MOV.U32 R25, RZ, RZ, R54 ;  /* 0x000000ffff191224 */ /* 0x000fca00078e0036 */
[----:B------:R3:W5:Y:S01]  /*52b50*/  @P1 LDG.E.U8 R35, desc[UR62][R24.64] ;  /* 0x0000003e18231981 */ /* 0x000762000c1e1100 */
[----:B------:R-:W-:Y:S01]  /*52b60*/  PRMT R39, RZ, 0x7610, R39 ;  /* 0x00007610ff277816 */ /* 0x000fe20000000027 */
[----:B---3--:R-:W-:Y:S02]  /*52b70*/  @P1 IMAD.MOV.U32 R24, RZ, RZ, R0 ;  /* 0x000000ffff181224 */ /* 0x008fe400078e0000 */
[----:B------:R-:W-:-:S05]  /*52b80*/  @P1 IMAD.MOV.U32 R25, RZ, RZ, R26 ;  /* 0x000000ffff191224 */ /* 0x000fca00078e001a */
[----:B------:R2:W3:Y:S02]  /*52b90*/  @P1 LDG.E.U8 R37, desc[UR62][R24.64] ;  /* 0x0000003e18251981 */ /* 0x0004e4000c1e1100 */
[----:B--2---:R-:W-:Y:S02]  /*52ba0*/  @P2 IMAD.MOV.U32 R25, RZ, RZ, R53 ;  /* 0x000000ffff192224 */ /* 0x004fe400078e0035 */
[----:B----4-:R-:W-:-:S05]  /*52bb0*/  @P2 IMAD.MOV.U32 R24, RZ, RZ, R52 ;  /* 0x000000ffff182224 */ /* 0x010fca00078e0034 */
[----:B------:R-:W2:Y:S04]  /*52bc0*/  @P2 LDG.E.U8 R39, desc[UR62][R24.64] ;  /* 0x0000003e18272981 */ /* 0x000ea8000c1e1100 */
[----:B------:R0:W-:Y:S04]  /*52bd0*/  STL [R1+0x54a4], R33 ;  /* 0x0054a42101007387 */ /* 0x0001e80000100800 */
[----:B------:R-:W4:Y:S04]  /*52be0*/  LDL R48, [R1+0x20dc] ;  /* 0x0020dc0001307983 */ /* 0x000f280000100800 */
[----:B0-----:R-:W4:Y:S04]  /*52bf0*/  LDL R33, [R1+0x20e0] ;  /* 0x0020e00001217983 */ /* 0x001f280000100800 */
[----:B-----5:R-:W-:Y:S04]  /*52c00*/  STL [R1+0x54a8], R35 ;  /* 0x0054a82301007387 */ /* 0x020fe80000100800 */
[----:B------:R-:W5:Y:S04]  /*52c10*/  LDL R26, [R1+0x20d4] ;  /* 0x0020d400011a7983 */ /* 0x000f680000100800 */
[----:B------:R-:W5:Y:S01]  /*52c20*/  LDL R0, [R1+0x20d8] ;  /* 0x0020d80001007983 */ /* 0x000f620000100800 */
[----:B------:R-:W-:-:S03]  /*52c30*/  PRMT R41, RZ, 0x7610, R41 ;  /* 0x00007610ff297816 */ /* 0x000fc60000000029 */
[----:B---3--:R-:W-:Y:S04]  /*52c40*/  STL [R1+0x54ac], R37 ;  /* 0x0054ac2501007387 */ /* 0x008fe80000100800 */
[----:B------:R-:W3:Y:S04]  /*52c50*/  LDL R53, [R1+0x20d0] ;  /* 0x0020d00001357983 */ /* 0x000ee80000100800 */
[----:B--2---:R0:W-:Y:S04]  /*52c60*/  STL [R1+0x54b0], R39 ;  /* 0x0054b02701007387 */ /* 0x0041e80000100800 */
[----:B------:R-:W2:Y:S01]  /*52c70*/  LDL R54, [R1+0x20cc] ;  /* 0x0020cc0001367983 */ /* 0x000ea20000100800 */
[----:B----4-:R-:W-:-:S03]  /*52c80*/  @P2 IMAD.MOV.U32 R25, RZ, RZ, R48 ;  /* 0x000000ffff192224 */ /* 0x010fc600078e0030 */
[----:B------:R-:W4:Y:S04]  /*52c90*/  LDL R52, [R1+0x2064] ;  /* 0x0020640001347983 */ /* 0x000f280000100800 */
[----:B------:R-:W4:Y:S01]  /*52ca0*/  LDL R48, [R1+0x2068] ;  /* 0x0020680001307983 */ /* 0x000f220000100800 */
[----:B------:R-:W-:Y:S01]  /*52cb0*/  @P2 IMAD.MOV.U32 R24, RZ, RZ, R33 ;  /* 0x000000ffff182224 */ /* 0x000fe200078e0021 */
[C---:B------:R-:W-:Y:S02]  /*52cc0*/  ISETP.GT.AND P0, PT, R2.reuse, 0x37, PT ;  /* 0x000000370200780c */ /* 0x040fe40003f04270 */
[----:B------:R-:W-:Y:S01]  /*52cd0*/  ISETP.GT.AND P1, PT, R2, 0x3e, PT ;  /* 0x0000003e0200780c */ /* 0x000fe20003f24270 */
[----:B0-----:R-:W4:Y:S04]  /*52ce0*/  LDL R39, [R1+0x205c] ;  /* 0x00205c0001277983 */ /* 0x001f280000100800 */
[----:B------:R5:W4:Y:S01]  /*52cf0*/  @P2 LDG.E.U8 R41, desc[UR62][R24.64] ;  /* 0x0000003e18292981 */ /* 0x000b22000c1e1100 */
[----:B------:R-:W-:-:S02]  /*52d00*/  PRMT R43, RZ, 0x7610, R43 ;  /* 0x00007610ff2b7816 */ /* 0x000fc4000000002b */
[----:B------:R-:W-:Y:S01]  /*52d10*/  PRMT R45, RZ, 0x7610, R45 ;  /* 0x00007610ff2d7816 */ /* 0x000fe2000000002d */
[----:B------:R-:W4:Y:S02]  /*52d20*/  LDL R37, [R1+0x2060] ;  /* 0x0020600001257983 */ /* 0x000f240000100800 */
[----:B-----5:R-:W-:Y:S02]  /*52d30*/  @P0 IMAD.MOV.U32 R25, RZ, RZ, R26 ;  /* 0x000000ffff190224 */ /* 0x020fe400078e001a */
[----:B------:R-:W-:-:S05]  /*52d40*/  @P0 IMAD.MOV.U32 R24, RZ, RZ, R0 ;  /* 0x000000ffff180224 */ /* 0x000fca00078e0000 */
[----:B------:R3:W5:Y:S01]  /*52d50*/  @P0 LDG.E.U8 R43, desc[UR62][R24.64] ;  /* 0x0000003e182b0981 */ /* 0x000762000c1e1100 */
[----:B------:R-:W-:Y:S01]  /*52d60*/  PRMT R47, RZ, 0x7610, R47 ;  /* 0x00007610ff2f7816 */ /* 0x000fe2000000002f */
[----:B---3--:R-:W-:Y:S02]  /*52d70*/  @P0 IMAD.MOV.U32 R24, RZ, RZ, R53 ;  /* 0x000000ffff180224 */ /* 0x008fe400078e0035 */
[----:B--2---:R-:W-:-:S05]  /*52d80*/  @P0 IMAD.MOV.U32 R25, RZ, RZ, R54 ;  /* 0x000000ffff190224 */ /* 0x004fca00078e0036 */
[----:B------:R4:W2:Y:S02]  /*52d90*/  @P0 LDG.E.U8 R45, desc[UR62][R24.64] ;  /* 0x0000003e182d0981 */ /* 0x0008a4000c1e1100 */
[----:B----4-:R-:W-:Y:S02]  /*52da0*/  @P1 IMAD.MOV.U32 R24, RZ, RZ, R48 ;  /* 0x000000ffff181224 */ /* 0x010fe400078e0030 */
[----:B------:R-:W-:Y:S01]  /*52db0*/  @P1 IMAD.MOV.U32 R25, RZ, RZ, R52 ;  /* 0x000000ffff191224 */ /* 0x000fe200078e0034 */
[----:B------:R-:W-:Y:S04]  /*52dc0*/  STL [R1+0x54b4], R41 ;  /* 0x0054b42901007387 */ /* 0x000fe80000100800 */
[----:B------:R0:W3:Y:S04]  /*52dd0*/  @P1 LDG.E.U8 R47, desc[UR62][R24.64] ;  /* 0x0000003e182f1981 */ /* 0x0000e8000c1e1100 */
[----:B------:R-:W4:Y:S04]  /*52de0*/  LDL R35, [R1+0x2054] ;  /* 0x0020540001237983 */ /* 0x000f280000100800 */
[----:B------:R-:W4:Y:S04]  /*52df0*/  LDL R33, [R1+0x2058] ;  /* 0x0020580001217983 */ /* 0x000f280000100800 */
[----:B------:R-:W4:Y:S04]  /*52e00*/  LDL R26, [R1+0x204c] ;  /* 0x00204c00011a7983 */ /* 0x000f280000100800 */
[----:B------:R-:W4:Y:S01]  /*52e10*/  LDL R0, [R1+0x2050] ;  /* 0x0020500001007983 */ /* 0x000f220000100800 */
[----:B------:R-:W-:Y:S01]  /*52e20*/  ISETP.GT.AND P2, PT, R2, 0x3f, PT ;  /* 0x0000003f0200780c */ /* 0x000fe20003f44270 */
[----:B0-----:R-:W-:Y:S01]  /*52e30*/  @P1 IMAD.MOV.U32 R24, RZ, RZ, R37 ;  /* 0x000000ffff181224 */ /* 0x001fe200078e0025 */
[----:B------:R-:W-:Y:S01]  /*52e40*/  PRMT R49, RZ, 0x7610, R49 ;  /* 0x00007610ff317816 */ /* 0x000fe20000000031 */
[----:B-----5:R-:W-:Y:S01]  /*52e50*/  STL [R1+0x54b8], R43 ;  /* 0x0054b82b01007387 */ /* 0x020fe20000100800 */
[----:B------:R-:W-:Y:S01]  /*52e60*/  @P1 IMAD.MOV.U32 R25, RZ, RZ, R39 ;  /* 0x000000ffff191224 */ /* 0x000fe200078e0027 */
[----:B------:R-:W-:-:S04]  /*52e70*/  PRMT R50, RZ, 0x7610, R50 ;  /* 0x00007610ff327816 */ /* 0x000fc80000000032 */
[----:B------:R4:W5:Y:S04]  /*52e80*/  @P1 LDG.E.U8 R49, desc[UR62][R24.64] ;  /* 0x0000003e18311981 */ /* 0x000968000c1e1100 */
[----:B--2---:R-:W-:Y:S04]  /*52e90*/  STL [R1+0x54bc], R45 ;  /* 0x0054bc2d01007387 */ /* 0x004fe80000100800 */
[----:B---3--:R0:W-:Y:S04]  /*52ea0*/  STL [R1+0x54c0], R47 ;  /* 0x0054c02f01007387 */ /* 0x0081e80000100800 */
[----:B------:R-:W2:Y:S01]  /*52eb0*/  LDL.LU R52, [R1+0x118] ;  /* 0x0001180001347983 */ /* 0x000ea20000300800 */
[----:B----4-:R-:W-:-:S03]  /*52ec0*/  @P2 IMAD.MOV.U32 R25, RZ, RZ, R35 ;  /* 0x000000ffff192224 */ /* 0x010fc600078e0023 */
[----:B------:R-:W3:Y:S01]  /*52ed0*/  LDL.LU R57, [R1+0x114] ;  /* 0x0001140001397983 */ /* 0x000ee20000300800 */
[----:B------:R-:W-:-:S03]  /*52ee0*/  @P2 IMAD.MOV.U32 R24, RZ, RZ, R33 ;  /* 0x000000ffff182224 */ /* 0x000fc600078e0021 */
[----:B------:R-:W4:Y:S04]  /*52ef0*/  LDL.LU R58, [R1+0x110] ;  /* 0x00011000013a7983 */ /* 0x000f280000300800 */
[----:B0-----:R-:W2:Y:S04]  /*52f00*/  LDL.LU R47, [R1+0xd8] ;  /* 0x0000d800012f7983 */ /* 0x001ea80000300800 */
[----:B------:R-:W2:Y:S04]  /*52f10*/  LDL.LU R45, [R1+0xd4] ;  /* 0x0000d400012d7983 */ /* 0x000ea80000300800 */
[----:B------:R-:W2:Y:S04]  /*52f20*/  LDL.LU R43, [R1+0xd0] ;  /* 0x0000d000012b7983 */ /* 0x000ea80000300800 */
[----:B------:R-:W2:Y:S04]  /*52f30*/  LDL.LU R41, [R1+0xcc] ;  /* 0x0000cc0001297983 */ /* 0x000ea80000300800 */
[----:B------:R-:W2:Y:S04]  /*52f40*/  LDL.LU R39, [R1+0x98] ;  /* 0x0000980001277983 */ /* 0x000ea80000300800 */
[----:B------:R-:W2:Y:S04]  /*52f50*/  LDL.LU R37, [R1+0x94] ;  /* 0x0000940001257983 */ /* 0x000ea80000300800 */
[----:B------:R0:W2:Y:S04]  /*52f60*/  @P2 LDG.E.U8 R50, desc[UR62][R24.64] ;  /* 0x0000003e18322981 */ /* 0x0000a8000c1e1100 */
[----:B------:R-:W2:Y:S04]  /*52f70*/  LDL.LU R35, [R1+0x90] ;  /* 0x0000900001237983 */ /* 0x000ea80000300800 */
[----:B------:R-:W2:Y:S01]  /*52f80*/  LDL.LU R33, [R1+0x8c] ;  /* 0x00008c0001217983 */ /* 0x000ea20000300800 */
[----:B0-----:R-:W-:-:S03]  /*52f90*/  @P2 IMAD.MOV.U32 R25, RZ, RZ, R26 ;  /* 0x000000ffff192224 */ /* 0x001fc600078e001a */
[----:B------:R-:W2:Y:S01]  /*52fa0*/  LDL.LU R26, [R1+0x58] ;  /* 0x00005800011a7983 */ /* 0x000ea20000300800 */
[----:B------:R-:W-:-:S03]  /*52fb0*/  @P2 IMAD.MOV.U32 R24, RZ, RZ, R0 ;  /* 0x000000ffff182224 */ /* 0x000fc600078e0000 */
[----:B------:R-:W2:Y:S04]  /*52fc0*/  LDL.LU R53, [R1+0x54] ;  /* 0x0000540001357983 */ /* 0x000ea80000300800 */
[----:B------:R-:W2:Y:S04]  /*52fd0*/  LDL.LU R54, [R1+0x50] ;  /* 0x0000500001367983 */ /* 0x000ea80000300800 */
[----:B------:R-:W2:Y:S04]  /*52fe0*/  LDL.LU R55, [R1+0x4c] ;  /* 0x00004c0001377983 */ /* 0x000ea80000300800 */
[----:B------:R-:W2:Y:S04]  /*52ff0*/  LDL.LU R56, [R1+0x18] ;  /* 0x0000180001387983 */ /* 0x000ea80000300800 */
[----:B------:R-:W2:Y:S04]  /*53000*/  LDL.LU R60, [R1+0x14] ;  /* 0x00001400013c7983 */ /* 0x000ea80000300800 */
[----:B------:R-:W2:Y:S04]  /*53010*/  LDL.LU R61, [R1+0x10] ;  /* 0x00001000013d7983 */ /* 0x000ea80000300800 */
[----:B------:R-:W2:Y:S04]  /*53020*/  LDL.LU R0, [R1+0xc] ;  /* 0x00000c0001007983 */ /* 0x000ea80000300800 */
        /* <DEDUP_REMOVED lines=899> */
[----:B------:R-:W1:Y:S03]  /*56860*/  S2R R48, SR_TID.X ;  /* 0x0000000000307919 */ /* 0x000e660000002100 */
[----:B------:R-:W-:Y:S04]  /*56870*/  STL [R1+0x5340], R25 ;  /* 0x0053401901007387 */ /* 0x000fe80000100800 */
[----:B------:R-:W-:Y:S04]  /*56880*/  STL [R1+0x5348], R25 ;  /* 0x0053481901007387 */ /* 0x000fe80000100800 */
[----:B------:R-:W-:Y:S04]  /*56890*/  STL [R1+0x5350], R25 ;  /* 0x0053501901007387 */ /* 0x000fe80000100800 */
[----:B------:R-:W-:Y:S04]  /*568a0*/  STL [R1+0x5358], R25 ;  /* 0x0053581901007387 */ /* 0x000fe80000100800 */
[----:B------:R-:W-:Y:S04]  /*568b0*/  STL [R1+0x5360], R25 ;  /* 0x0053601901007387 */ /* 0x000fe80000100800 */
[----:B------:R-:W-:Y:S01]  /*568c0*/  STL [R1+0x5368], R25 ;  /* 0x0053681901007387 */ /* 0x000fe20000100800 */
[----:B------:R-:W0:Y:S03]  /*568d0*/  S2R R59, SR_TID.X ;  /* 0x00000000003b7919 */ /* 0x000e260000002100 */
        /* <DEDUP_REMOVED lines=21> */
[----:B------:R-:W-:-:S03]  /*56a30*/  PRMT R51, RZ, 0x7610, R51 ;  /* 0x00007610ff337816 */ /* 0x000fc60000000033 */
[----:B------:R-:W-:Y:S01]  /*56a40*/  STL [R1+0x5418], R25 ;  /* 0x0054181901007387 */ /* 0x000fe20000100800 */
[----:B-1----:R-:W-:-:S03]  /*56a50*/  LOP3.LUT R48, R48, 0x1f, RZ, 0xc0, !PT ;  /* 0x0000001f30307812 */ /* 0x002fc600078ec0ff */
[----:B------:R-:W-:Y:S04]  /*56a60*/  STL [R1+0x5420], R25 ;  /* 0x0054201901007387 */ /* 0x000fe80000100800 */
[----:B------:R-:W-:Y:S04]  /*56a70*/  STL [R1+0x5428], R25 ;  /* 0x0054281901007387 */ /* 0x000fe80000100800 */
[----:B------:R-:W-:Y:S04]  /*56a80*/  STL [R1+0x5430], R25 ;  /* 0x0054301901007387 */ /* 0x000fe80000100800 */
[----:B------:R-:W-:Y:S01]  /*56a90*/  STL [R1+0x5438], R25 ;  /* 0x0054381901007387 */ /* 0x000fe20000100800 */
[----:B------:R-:W-:-:S03]  /*56aa0*/  LOP3.LUT R48, R48, 0x20, RZ, 0xfc, !PT ;  /* 0x0000002030307812 */ /* 0x000fc600078efcff */
[----:B------:R-:W-:Y:S04]  /*56ab0*/  STL [R1+0x5440], R25 ;  /* 0x0054401901007387 */ /* 0x000fe80000100800 */
[----:B------:R-:W-:Y:S04]  /*56ac0*/  STL [R1+0x5448], R25 ;  /* 0x0054481901007387 */ /* 0x000fe80000100800 */
[----:B------:R-:W-:Y:S04]  /*56ad0*/  STL [R1+0x5450], R25 ;  /* 0x0054501901007387 */ /* 0x000fe80000100800 */
[----:B------:R-:W-:Y:S04]  /*56ae0*/  STL [R1+0x5458], R25 ;  /* 0x0054581901007387 */ /* 0x000fe80000100800 */
[----:B------:R0:W5:Y:S04]  /*56af0*/  @P2 LDG.E.U8 R51, desc[UR62][R24.64] ;  /* 0x0000003e18332981 */ /* 0x000168000c1e1100 */
[----:B------:R-:W-:Y:S01]  /*56b00*/  STL [R1+0x5460], R25 ;  /* 0x0054601901007387 */ /* 0x000fe20000100800 */
[----:B------:R-:W-:Y:S01]  /*56b10*/  BAR.SYNC.DEFER_BLOCKING 0x0 ;  /* 0x0000000000007b1d */ /* 0x000fe20000010000 */
[----:B0-----:R-:W-:-:S02]  /*56b20*/  LOP3.LUT R24, R59, 0x1f, RZ, 0xc0, !PT ;  /* 0x0000001f3b187812 */ /* 0x001fc400078ec0ff */
[----:B------:R-:W-:-:S03]  /*56b30*/  ISETP.GE.AND P1, PT, R48, R2, PT ;  /* 0x000000023000720c */ /* 0x000fc60003f26270 */
[----:B------:R-:W-:Y:S01]  /*56b40*/  STL [R1+0x5468], R25 ;  /* 0x0054681901007387 */ /* 0x000fe20000100800 */
[----:B------:R-:W-:-:S03]  /*56b50*/  ISETP.GE.AND P0, PT, R24, R2, PT ;  /* 0x000000021800720c */ /* 0x000fc60003f06270 */
[----:B------:R-:W-:Y:S04]  /*56b60*/  STL [R1+0x5470], R25 ;  /* 0x0054701901007387 */ /* 0x000fe80000100800 */
[----:B------:R-:W-:Y:S04]  /*56b70*/  STL [R1+0x5478], R25 ;  /* 0x0054781901007387 */ /* 0x000fe80000100800 */
[----:B------:R-:W-:Y:S04]  /*56b80*/  STL [R1+0x5480], R25 ;  /* 0x0054801901007387 */ /* 0x000fe80000100800 */
[----:B------:R-:W5:Y:S04]  /*56b90*/  LDL.LU R48, [R1+0x54e0] ;  /* 0x0054e00001307983 */ /* 0x000f680000300800 */
[----:B------:R-:W5:Y:S04]  /*56ba0*/  LDL.LU R2, [R1+0x10c] ;  /* 0x00010c0001027983 */ /* 0x000f680000300800 */
[----:B--2---:R0:W-:Y:S04]  /*56bb0*/  STS.U8 [R24+UR4], R52 ;  /* 0x0000003418007988 */ /* 0x0041e80008000004 */
[----:B---3--:R1:W-:Y:S04]  /*56bc0*/  STS.U8 [R24+UR4+0x20], R57 ;  /* 0x0000203918007988 */ /* 0x0083e80008000004 */
[----:B----4-:R2:W-:Y:S04]  /*56bd0*/  STS.U8 [R24+UR4+0x40], R58 ;  /* 0x0000403a18007988 */ /* 0x0105e80008000004 */
[----:B0-----:R-:W3:Y:S04]  /*56be0*/  LDL.LU R52, [R1+0x54dc] ;  /* 0x0054dc0001347983 */ /* 0x001ee80000300800 */
[----:B-1----:R-:W4:Y:S04]  /*56bf0*/  LDL.LU R57, [R1+0x54d8] ;  /* 0x0054d80001397983 */ /* 0x002f280000300800 */
[----:B--2---:R-:W2:Y:S04]  /*56c00*/  LDL.LU R58, [R1+0x54d4] ;  /* 0x0054d400013a7983 */ /* 0x004ea80000300800 */
[----:B-----5:R-:W-:Y:S04]  /*56c10*/  STS.U8 [R24+UR4+0x60], R2 ;  /* 0x0000600218007988 */ /* 0x020fe80008000004 */
[----:B------:R-:W-:Y:S04]  /*56c20*/  STS.U8 [R24+UR4+0x220], R47 ;  /* 0x0002202f18007988 */ /* 0x000fe80008000004 */
        /* <DEDUP_REMOVED lines=13> */
[----:B------:R0:W-:Y:S04]  /*56d00*/  STS.U8 [R24+UR4+0x840], R61 ;  /* 0x0008403d18007988 */ /* 0x0001e80008000004 */
[----:B------:R1:W-:Y:S04]  /*56d10*/  STS.U8 [R24+UR4+0x860], R0 ;  /* 0x0008600018007988 */ /* 0x0003e80008000004 */
[----:B0-----:R-:W5:Y:S04]  /*56d20*/  LDL.LU R61, [R1+0x108] ;  /* 0x00010800013d7983 */ /* 0x001f680000300800 */
[----:B-1----:R-:W2:Y:S04]  /*56d30*/  LDL.LU R0, [R1+0x104] ;  /* 0x0001040001007983 */ /* 0x002ea80000300800 */
[----:B------:R-:W4:Y:S04]  /*56d40*/  LDL.LU R47, [R1+0x100] ;  /* 0x00010000012f7983 */ /* 0x000f280000300800 */
[----:B------:R-:W4:Y:S04]  /*56d50*/  LDL.LU R2, [R1+0xfc] ;  /* 0x0000fc0001027983 */ /* 0x000f280000300800 */
[----:B------:R-:W4:Y:S04]  /*56d60*/  LDL.LU R45, [R1+0xc8] ;  /* 0x0000c800012d7983 */ /* 0x000f280000300800 */
[----:B------:R-:W4:Y:S01]  /*56d70*/  LDL.LU R43, [R1+0xc4] ;  /* 0x0000c400012b7983 */ /* 0x000f220000300800 */
[----:B------:R-:W-:-:S03]  /*56d80*/  LOP3.LUT R59, R59, 0x1f, RZ, 0xc0, !PT ;  /* 0x0000001f3b3b7812 */ /* 0x000fc600078ec0ff */
[----:B------:R-:W4:Y:S04]  /*56d90*/  LDL.LU R41, [R1+0xc0] ;  /* 0x0000c00001297983 */ /* 0x000f280000300800 */
[----:B---3--:R-:W-:Y:S04]  /*56da0*/  STS.U8 [R24+UR4+0xa20], R52 ;  /* 0x000a203418007988 */ /* 0x008fe80008000004 */
[----:B------:R-:W3:Y:S04]  /*56db0*/  LDL.LU R39, [R1+0xbc] ;  /* 0x0000bc0001277983 */ /* 0x000ee80000300800 */
[----:B------:R-:W-:Y:S04]  /*56dc0*/  STS.U8 [R24+UR4+0xa00], R48 ;  /* 0x000a003018007988 */ /* 0x000fe80008000004 */
[----:B------:R-:W3:Y:S04]  /*56dd0*/  LDL.LU R37, [R1+0x88] ;  /* 0x0000880001257983 */ /* 0x000ee80000300800 */
[----:B------:R-:W-:Y:S04]  /*56de0*/  STS.U8 [R24+UR4+0xa60], R46 ;  /* 0x000a602e18007988 */ /* 0x000fe80008000004 */
[----:B------:R-:W3:Y:S04]  /*56df0*/  LDL.LU R35, [R1+0x84] ;  /* 0x0000840001237983 */ /* 0x000ee80000300800 */
[----:B------:R-:W-:Y:S01]  /*56e00*/  STS.U8 [R24+UR4+0xa40], R44 ;  /* 0x000a402c18007988 */ /* 0x000fe20008000004 */
[----:B------:R-:W-:-:S03]  /*56e10*/  LOP3.LUT R59, R59, 0x8, RZ, 0x3c, !PT ;  /* 0x000000083b3b7812 */ /* 0x000fc600078e3cff */
[----:B------:R-:W3:Y:S04]  /*56e20*/  LDL.LU R33, [R1+0x80] ;  /* 0x0000800001217983 */ /* 0x000ee80000300800 */
[----:B------:R-:W-:Y:S04]  /*56e30*/  STS.U8 [R24+UR4+0xc00], R18 ;  /* 0x000c001218007988 */ /* 0x000fe80008000004 */
        /* <DEDUP_REMOVED lines=12> */
[----:B------:R-:W-:Y:S04]  /*56f00*/  STL [R1+0x45d0], R52 ;  /* 0x0045d03401007387 */ /* 0x000fe80000100800 */
[----:B------:R-:W-:Y:S04]  /*56f10*/  STS.U8 [R24+UR4+0xe40], R11 ;  /* 0x000e400b18007988 */ /* 0x000fe80008000004 */
[----:B------:R-:W-:Y:S04]  /*56f20*/  STL [R1+0x45d4], R52 ;  /* 0x0045d43401007387 */ /* 0x000fe80000100800 */
[----:B-----5:R0:W-:Y:S04]  /*56f30*/  STS.U8 [R59+UR4+0x80], R61 ;  /* 0x0000803d3b007988 */ /* 0x0201e80008000004 */
[----:B--2---:R1:W-:Y:S04]  /*56f40*/  STS.U8 [R59+UR4+0xa0], R0 ;  /* 0x0000a0003b007988 */ /* 0x0043e80008000004 */
[----:B----4-:R2:W-:Y:S04]  /*56f50*/  STS.U8 [R59+UR4+0xc0], R47 ;  /* 0x0000c02f3b007988 */ /* 0x0105e80008000004 */
[----:B0-----:R-:W4:Y:S04]  /*56f60*/  LDL.LU R61, [R1+0x54d0] ;  /* 0x0054d000013d7983 */ /* 0x001f280000300800 */
[----:B-1----:R-:W5:Y:S04]  /*56f70*/  LDL.LU R0, [R1+0x54cc] ;  /* 0x0054cc0001007983 */ /* 0x002f680000300800 */
[----:B--2---:R-:W2:Y:S04]  /*56f80*/  LDL.LU R47, [R1] ;  /* 0x00000000012f7983 */ /* 0x004ea80000300800 */
[----:B------:R-:W-:Y:S04]  /*56f90*/  STS.U8 [R59+UR4+0xe0], R2 ;  /* 0x0000e0023b007988 */ /* 0x000fe80008000004 */
[----:B------:R-:W-:Y:S04]  /*56fa0*/  STS.U8 [R59+UR4+0x2a0], R45 ;  /* 0x0002a02d3b007988 */ /* 0x000fe80008000004 */
[----:B------:R-:W-:Y:S04]  /*56fb0*/  STS.U8 [R59+UR4+0x280], R43 ;  /* 0x0002802b3b007988 */ /* 0x000fe80008000004 */
[----:B------:R-:W-:Y:S04]  /*56fc0*/  STS.U8 [R59+UR4+0x2e0], R41 ;  /* 0x0002e0293b007988 */ /* 0x000fe80008000004 */
[----:B---3--:R-:W-:Y:S04]  /*56fd0*/  STS.U8 [R59+UR4+0x2c0], R39 ;  /* 0x0002c0273b007988 */ /* 0x008fe80008000004 */
        /* <DEDUP_REMOVED lines=9> */
[----:B0-----:R-:W3:Y:S04]  /*57070*/  LDL.LU R60, [R1+0xf8] ;  /* 0x0000f800013c7983 */ /* 0x001ee80000300800 */
        /* <DEDUP_REMOVED lines=13> */
[----:B-----5:R0:W-:Y:S04]  /*57150*/  STS.U8 [R59+UR4+0x8a0], R0 ;  /* 0x0008a0003b007988 */ /* 0x0201e80008000004 */
[----:B--2---:R-:W-:Y:S04]  /*57160*/  STS.U8 [R59+UR4+0x8c0], R47 ;  /* 0x0008c02f3b007988 */ /* 0x004fe80008000004 */
[----:B----4-:R-:W-:Y:S04]  /*57170*/  STS.U8 [R59+UR4+0x8e0], R61 ;  /* 0x0008e03d3b007988 */ /* 0x010fe80008000004 */
        /* <DEDUP_REMOVED lines=11> */
[----:B0-----:R-:W2:Y:S04]  /*57230*/  LDL.LU R0, [R1+0x2c] ;  /* 0x00002c0001007983 */ /* 0x001ea80000300800 */
[----:B------:R0:W-:Y:S04]  /*57240*/  STS.U8 [R59+UR4+0xec0], R3 ;  /* 0x000ec0033b007988 */ /* 0x0001e80008000004 */
[----:B0-----:R-:W4:Y:S04]  /*57250*/  LDL.LU R59, [R1+0x54c8] ;  /* 0x0054c800013b7983 */ /* 0x001f280000300800 */
[----:B------:R-:W5:Y:S01]  /*57260*/  LDL.LU R3, [R1+0xf4] ;  /* 0x0000f40001037983 */ /* 0x000f620000300800 */
[----:B------:R-:W-:-:S05]  /*57270*/  LOP3.LUT R47, R24, 0x10, RZ, 0x3c, !PT ;  /* 0x00000010182f7812 */ /* 0x000fca00078e3cff */
[----:B---3--:R0:W-:Y:S04]  /*57280*/  STS.U8 [R47+UR4+0x100], R60 ;  /* 0x0001003c2f007988 */ /* 0x0081e80008000004 */
[----:B0-----:R-:W3:Y:S04]  /*57290*/  LDL.LU R60, [R1+0x54c4] ;  /* 0x0054c400013c7983 */ /* 0x001ee80000300800 */
[----:B-----5:R-:W-:Y:S04]  /*572a0*/  STS.U8 [R47+UR4+0x120], R3 ;  /* 0x000120032f007988 */ /* 0x020fe80008000004 */
[----:B------:R-:W-:Y:S04]  /*572b0*/  STS.U8 [R47+UR4+0x140], R2 ;  /* 0x000140022f007988 */ /* 0x000fe80008000004 */
[----:B------:R0:W-:Y:S04]  /*572c0*/  STS.U8 [R47+UR4+0x160], R45 ;  /* 0x0001602d2f007988 */ /* 0x0001e80008000004 */
[----:B------:R1:W-:Y:S04]  /*572d0*/  STS.U8 [R47+UR4+0x320], R43 ;  /* 0x0003202b2f007988 */ /* 0x0003e80008000004 */
[----:B------:R5:W-:Y:S04]  /*572e0*/  STS.U8 [R47+UR4+0x300], R41 ;  /* 0x000300292f007988 */ /* 0x000be80008000004 */
[----:B0-----:R-:W4:Y:S04]  /*572f0*/  LDL.LU R45, [R1+0xe8] ;  /* 0x0000e800012d7983 */ /* 0x001f280000300800 */
[----:B-1----:R-:W4:Y:S04]  /*57300*/  LDL.LU R43, [R1+0xe4] ;  /* 0x0000e400012b7983 */ /* 0x002f280000300800 */
[----:B------:R0:W-:Y:S04]  /*57310*/  STS.U8 [R47+UR4+0x360], R39 ;  /* 0x000360272f007988 */ /* 0x0001e80008000004 */
[----:B-----5:R-:W5:Y:S04]  /*57320*/  LDL.LU R41, [R1+0xe0] ;  /* 0x0000e00001297983 */ /* 0x020f680000300800 */
[----:B------:R1:W-:Y:S04]  /*57330*/  STS.U8 [R47+UR4+0x340], R37 ;  /* 0x000340252f007988 */ /* 0x0003e80008000004 */
[----:B0-----:R-:W5:Y:S04]  /*57340*/  LDL.LU R39, [R1+0xdc] ;  /* 0x0000dc0001277983 */ /* 0x001f680000300800 */
[----:B------:R0:W-:Y:S04]  /*57350*/  STS.U8 [R47+UR4+0x500], R35 ;  /* 0x000500232f007988 */ /* 0x0001e80008000004 */
[----:B-1----:R-:W5:Y:S04]  /*57360*/  LDL.LU R37, [R1+0xa8] ;  /* 0x0000a80001257983 */ /* 0x002f680000300800 */
        /* <DEDUP_REMOVED lines=12> */
[----:B--2---:R1:W-:Y:S04]  /*57430*/  STS.U8 [R47+UR4+0x740], R0 ;  /* 0x000740002f007988 */ /* 0x0043e80008000004 */
[----:B0-----:R-:W2:Y:S04]  /*57440*/  LDL.LU R56, [R1+0x5c] ;  /* 0x00005c0001387983 */ /* 0x001ea80000300800 */
[----:B-1----:R-:W2:Y:S04]  /*57450*/  LDL.LU R0, [R1+0x28] ;  /* 0x0000280001007983 */ /* 0x002ea80000300800 */
[----:B---3--:R-:W-:Y:S04]  /*57460*/  STS.U8 [R47+UR4+0x900], R60 ;  /* 0x0009003c2f007988 */ /* 0x008fe80008000004 */
[----:B----4-:R-:W-:Y:S04]  /*57470*/  STS.U8 [R47+UR4+0x920], R59 ;  /* 0x0009203b2f007988 */ /* 0x010fe80008000004 */
[----:B------:R-:W-:Y:S04]  /*57480*/  STS.U8 [R47+UR4+0x940], R58 ;  /* 0x0009403a2f007988 */ /* 0x000fe80008000004 */
[----:B------:R-:W-:Y:S04]  /*57490*/  STS.U8 [R47+UR4+0x960], R57 ;  /* 0x000960392f007988 */ /* 0x000fe80008000004 */
[----:B------:R-:W-:Y:S04]  /*574a0*/  STS.U8 [R47+UR4+0xb20], R34 ;  /* 0x000b20222f007988 */ /* 0x000fe80008000004 */
[----:B------:R-:W-:Y:S04]  /*574b0*/  STS.U8 [R47+UR4+0xb00], R32 ;  /* 0x000b00202f007988 */ /* 0x000fe80008000004 */
[----:B------:R-:W-:Y:S04]  /*574c0*/  STS.U8 [R47+UR4+0xb60], R30 ;  /* 0x000b601e2f007988 */ /* 0x000fe80008000004 */
[----:B------:R-:W-:Y:S01]  /*574d0*/  STS.U8 [R47+UR4+0xb40], R28 ;  /* 0x000b401c2f007988 */ /* 0x000fe20008000004 */
[----:B------:R-:W-:-:S03]  /*574e0*/  LOP3.LUT R24, R24, 0x18, RZ, 0x3c, !PT ;  /* 0x0000001818187812 */ /* 0x000fc600078e3cff */
[----:B------:R-:W-:Y:S04]  /*574f0*/  STS.U8 [R47+UR4+0xd00], R19 ;  /* 0x000d00132f007988 */ /* 0x000fe80008000004 */
[----:B------:R-:W-:Y:S04]  /*57500*/  STS.U8 [R47+UR4+0xd20], R20 ;  /* 0x000d20142f007988 */ /* 0x000fe80008000004 */
[----:B------:R-:W-:Y:S04]  /*57510*/  STS.U8 [R47+UR4+0xd40], R21 ;  /* 0x000d40152f007988 */ /* 0x000fe80008000004 */
[----:B------:R-:W-:Y:S04]  /*57520*/  STS.U8 [R47+UR4+0xd60], R22 ;  /* 0x000d60162f007988 */ /* 0x000fe80008000004 */
[----:B------:R-:W-:Y:S04]  /*57530*/  STS.U8 [R47+UR4+0xf20], R23 ;  /* 0x000f20172f007988 */ /* 0x000fe80008000004 */
[----:B------:R-:W-:Y:S04]  /*57540*/  STS.U8 [R47+UR4+0xf00], R27 ;  /* 0x000f001b2f007988 */ /* 0x000fe80008000004 */
[----:B------:R-:W3:Y:S04]  /*57550*/  LDL.LU R3, [R1+0x24] ;  /* 0x0000240001037983 */ /* 0x000ee80000300800 */
[----:B------:R-:W-:Y:S04]  /*57560*/  STS.U8 [R47+UR4+0xf60], R29 ;  /* 0x000f601d2f007988 */ /* 0x000fe80008000004 */
[----:B------:R-:W4:Y:S04]  /*57570*/  LDL.LU R2, [R1+0x20] ;  /* 0x0000200001027983 */ /* 0x000f280000300800 */
[----:B------:R0:W-:Y:S04]  /*57580*/  STS.U8 [R47+UR4+0xf40], R31 ;  /* 0x000f401f2f007988 */ /* 0x0001e80008000004 */
[----:B0-----:R-:W4:Y:S04]  /*57590*/  LDL.LU R47, [R1+0x54c0] ;  /* 0x0054c000012f7983 */ /* 0x001f280000300800 */
[----:B------:R0:W-:Y:S04]  /*575a0*/  STS.U8 [R24+UR4+0x180], R45 ;  /* 0x0001802d18007988 */ /* 0x0001e80008000004 */
[----:B------:R1:W-:Y:S04]  /*575b0*/  STS.U8 [R24+UR4+0x1a0], R43 ;  /* 0x0001a02b18007988 */ /* 0x0003e80008000004 */
[----:B0-----:R-:W4:Y:S04]  /*575c0*/  LDL.LU R45, [R1+0x54bc] ;  /* 0x0054bc00012d7983 */ /* 0x001f280000300800 */
[----:B-1----:R-:W4:Y:S04]  /*575d0*/  LDL.LU R43, [R1+0x54b8] ;  /* 0x0054b800012b7983 */ /* 0x002f280000300800 */
[----:B-----5:R0:W-:Y:S04]  /*575e0*/  STS.U8 [R24+UR4+0x1c0], R41 ;  /* 0x0001c02918007988 */ /* 0x0201e80008000004 */
[----:B------:R1:W-:Y:S04]  /*575f0*/  STS.U8 [R24+UR4+0x1e0], R39 ;  /* 0x0001e02718007988 */ /* 0x0003e80008000004 */
[----:B0-----:R-:W5:Y:S04]  /*57600*/  LDL.LU R41, [R1+0x54b4] ;  /* 0x0054b40001297983 */ /* 0x001f680000300800 */
[----:B-1----:R-:W5:Y:S04]  /*57610*/  LDL.LU R39, [R1+0x54b0] ;  /* 0x0054b00001277983 */ /* 0x002f680000300800 */
[----:B------:R0:W-:Y:S04]  /*57620*/  STS.U8 [R24+UR4+0x3a0], R37 ;  /* 0x0003a02518007988 */ /* 0x0001e80008000004 */
[----:B------:R1:W-:Y:S04]  /*57630*/  STS.U8 [R24+UR4+0x380], R35 ;  /* 0x0003802318007988 */ /* 0x0003e80008000004 */
[----:B------:R1:W-:Y:S04]  /*57640*/  STS.U8 [R24+UR4+0x3e0], R33 ;  /* 0x0003e02118007988 */ /* 0x0003e80008000004 */
[----:B0-----:R-:W5:Y:S04]  /*57650*/  LDL.LU R37, [R1+0x54ac] ;  /* 0x0054ac0001257983 */ /* 0x001f680000300800 */
[----:B-1----:R-:W5:Y:S04]  /*57660*/  LDL.LU R35, [R1+0x54a8] ;  /* 0x0054a80001237983 */ /* 0x002f680000300800 */
[----:B------:R-:W5:Y:S04]  /*57670*/  LDL.LU R33, [R1+0x54a4] ;  /* 0x0054a40001217983 */ /* 0x000f680000300800 */
[----:B------:R0:W-:Y:S04]  /*57680*/  STS.U8 [R24+UR4+0x3c0], R26 ;  /* 0x0003c01a18007988 */ /* 0x0001e80008000004 */
[----:B------:R1:W-:Y:S04]  /*57690*/  STS.U8 [R24+UR4+0x580], R53 ;  /* 0x0005803518007988 */ /* 0x0003e80008000004 */
[----:B------:R1:W-:Y:S04]  /*576a0*/  STS.U8 [R24+UR4+0x5a0], R54 ;  /* 0x0005a03618007988 */ /* 0x0003e80008000004 */
[----:B0-----:R-:W5:Y:S04]  /*576b0*/  LDL.LU R26, [R1+0x54a0] ;  /* 0x0054a000011a7983 */ /* 0x001f680000300800 */
[----:B-1----:R-:W5:Y:S04]  /*576c0*/  LDL.LU R53, [R1+0x549c] ;  /* 0x00549c0001357983 */ /* 0x002f680000300800 */
[----:B------:R-:W5:Y:S04]  /*576d0*/  LDL.LU R54, [R1+0x5498] ;  /* 0x0054980001367983 */ /* 0x000f680000300800 */
[----:B------:R0:W-:Y:S04]  /*576e0*/  STS.U8 [R24+UR4+0x5c0], R55 ;  /* 0x0005c03718007988 */ /* 0x0001e80008000004 */
[----:B--2---:R1:W-:Y:S04]  /*576f0*/  STS.U8 [R24+UR4+0x5e0], R56 ;  /* 0x0005e03818007988 */ /* 0x0043e80008000004 */
[----:B------:R2:W-:Y:S04]  /*57700*/  STS.U8 [R24+UR4+0x7a0], R0 ;  /* 0x0007a00018007988 */ /* 0x0005e80008000004 */
[----:B0-----:R-:W5:Y:S04]  /*57710*/  LDL.LU R55, [R1+0x5494] ;  /* 0x0054940001377983 */ /* 0x001f680000300800 */
[----:B-1----:R-:W5:Y:S04]  /*57720*/  LDL.LU R56, [R1+0x5490] ;  /* 0x0054900001387983 */ /* 0x002f680000300800 */
[----:B--2---:R-:W2:Y:S04]  /*57730*/  LDL.LU R0, [R1+0x548c] ;  /* 0x00548c0001007983 */ /* 0x004ea80000300800 */
[----:B---3--:R-:W-:Y:S04]  /*57740*/  STS.U8 [R24+UR4+0x780], R3 ;  /* 0x0007800318007988 */ /* 0x008fe80008000004 */
[----:B----4-:R-:W-:Y:S04]  /*57750*/  STS.U8 [R24+UR4+0x7e0], R2 ;  /* 0x0007e00218007988 */ /* 0x010fe80008000004 */
[----:B--2---:R0:W-:Y:S04]  /*57760*/  STS.U8 [R24+UR4+0x7c0], R0 ;  /* 0x0007c00018007988 */ /* 0x0041e80008000004 */
[----:B0-----:R-:W2:Y:S04]  /*57770*/  LDL.LU R0, [R1+0x5488] ;  /* 0x0054880001007983 */ /* 0x001ea80000300800 */
[----:B------:R-:W3:Y:S04]  /*57780*/  LDL R3, [R1+0x441c] ;  /* 0x00441c0001037983 */ /* 0x000ee80000100800 */
[----:B------:R-:W3:Y:S04]  /*57790*/  LDL R2, [R1+0x4438] ;  /* 0x0044380001027983 */ /* 0x000ee80000100800 */
        /* <DEDUP_REMOVED lines=16> */
[----:B0-----:R-:W4:Y:S01]  /*578a0*/  LDL.LU R24, [R1+0x5484] ;  /* 0x0054840001187983 */ /* 0x001f220000300800 */
[----:B------:R-:W-:Y:S01]  /*578b0*/  BAR.SYNC.DEFER_BLOCKING 0x0 ;  /* 0x0000000000007b1d */ /* 0x000fe20000010000 */
[----:B--2---:R-:W-:-:S06]  /*578c0*/  PRMT R0, RZ, 0x7610, R0 ;  /* 0x00007610ff007816 */ /* 0x004fcc0000000000 */
[----:B---3--:R0:W2:Y:S04]  /*578d0*/  @!P1 LDG.E.U8 R0, desc[UR62][R2.64] ;  /* 0x0000003e02009981 */ /* 0x0080a8000c1e1100 */
[----:B------:R-:W0:Y:S04]  /*578e0*/  LDL R2, [R1+0x4418] ;  /* 0x0044180001027983 */ /* 0x000e280000100800 */
[----:B------:R-:W0:Y:S01]  /*578f0*/  LDL R3, [R1+0x4430] ;  /* 0x0044300001037983 */ /* 0x000e220000100800 */
[----:B------:R-:W-:Y:S02]  /*57900*/  PRMT R25, RZ, 0x7610, R25 ;  /* 0x00007610ff197816 */ /* 0x000fe40000000019 */
[----:B0-----:R-:W-:-:S04]  /*57910*/  @!P0 LOP3.LUT R3, R3, R2, RZ, 0x3c, !PT ;  /* 0x0000000203038212 */ /* 0x001fc800078e3cff */
[----:B------:R-:W-:-:S04]  /*57920*/  @!P0 LOP3.LUT R2, R3, R2, RZ, 0x3c, !PT ;  /* 0x0000000203028212 */ /* 0x000fc800078e3cff */
[----:B------:R-:W-:-:S05]  /*57930*/  @!P0 LOP3.LUT R3, R3, R2, RZ, 0x3c, !PT ;  /* 0x0000000203038212 */ /* 0x000fca00078e3cff */
[----:B------:R-:W3:Y:S04]  /*57940*/  @!P0 LDG.E.U8 R25, desc[UR62][R2.64] ;  /* 0x0000003e02198981 */ /* 0x000ee8000c1e1100 */
[----:B--2---:R-:W-:Y:S04]  /*57950*/  STL [R1+0x4548], R0 ;  /* 0x0045480001007387 */ /* 0x004fe80000100800 */
[----:B---3--:R0:W-:Y:S04]  /*57960*/  STL [R1+0x1f78], R25 ;  /* 0x001f781901007387 */ /* 0x0081e80000100800 */
[----:B0-----:R-:W2:Y:S04]  /*57970*/  LDL.LU R25, [R1+0x5480] ;  /* 0x0054800001197983 */ /* 0x001ea80000300800 */
[----:B------:R-:W3:Y:S04]  /*57980*/  LDL R2, [R1+0x2454] ;  /* 0x0024540001027983 */ /* 0x000ee80000100800 */
[----:B------:R-:W3:Y:S01]  /*57990*/  LDL R3, [R1+0x3f28] ;  /* 0x003f280001037983 */ /* 0x000ee20000100800 */
[----:B----4-:R-:W-:-:S02]  /*579a0*/  PRMT R24, RZ, 0x7610, R24 ;  /* 0x00007610ff187816 */ /* 0x010fc40000000018 */
[----:B---3--:R-:W-:-:S04]  /*579b0*/  @!P0 LOP3.LUT R3, R3, R2, RZ, 0x3c, !PT ;  /* 0x0000000203038212 */ /* 0x008fc800078e3cff */
[----:B------:R-:W-:-:S04]  /*579c0*/  @!P0 LOP3.LUT R2, R3, R2, RZ, 0x3c, !PT ;  /* 0x0000000203028212 */ /* 0x000fc800078e3cff */
[----:B------:R-:W-:-:S05]  /*579d0*/  @!P0 LOP3.LUT R3, R3, R2, RZ, 0x3c, !PT ;  /* 0x0000000203038212 */ /* 0x000fca00078e3cff */
[----:B------:R-:W3:Y:S04]  /*579e0*/  @!P0 LDG.E.U8 R24, desc[UR62][R2.64] ;  /* 0x0000003e02188981 */ /* 0x000ee8000c1e1100 */
[----:B---3--:R0:W-:Y:S04]  /*579f0*/  STL [R1+0x1f74], R24 ;  /* 0x001f741801007387 */ /* 0x0081e80000100800 */
[----:B0-----:R-:W3:Y:S04]  /*57a00*/  LDL.LU R24, [R1+0x547c] ;  /* 0x00547c0001187983 */ /* 0x001ee80000300800 */
[----:B------:R-:W4:Y:S04]  /*57a10*/  LDL R2, [R1+0x2450] ;  /* 0x0024500001027983 */ /* 0x000f280000100800 */
[----:B------:R-:W4:Y:S01]  /*57a20*/  LDL R3, [R1+0x3f24] ;  /* 0x003f240001037983 */ /* 0x000f220000100800 */
[----:B--2---:R-:W-:-:S02]  /*57a30*/  PRMT R25, RZ, 0x7610, R25 ;  /* 0x00007610ff197816 */ /* 0x004fc40000000019 */
[----:B----4-:R-:W-:-:S04]  /*57a40*/  @!P1 LOP3.LUT R3, R3, R2, RZ, 0x3c, !PT ;  /* 0x0000000203039212 */ /* 0x010fc800078e3cff */
[----:B------:R-:W-:-:S04]  /*57a50*/  @!P1 LOP3.LUT R2, R3, R2, RZ, 0x3c, !PT ;  /* 0x0000000203029212 */ /* 0x000fc800078e3cff */
[----:B------:R-:W-:-:S05]  /*57a60*/  @!P1 LOP3.LUT R3, R3, R2, RZ, 0x3c, !PT ;  /* 0x0000000203039212 */ /* 0x000fca00078e3cff */
[----:B------:R-:W2:Y:S04]  /*57a70*/  @!P1 LDG.E.U8 R25, desc[UR62][R2.64] ;  /* 0x0000003e02199981 */ /* 0x000ea8000c1e1100 */
[----:B--2---:R0:W-:Y:S04]  /*57a80*/  STL [R1+0x1f70], R25 ;  /* 0x001f701901007387 */ /* 0x0041e80000100800 */
[----:B0-----:R-:W2:Y:S04]  /*57a90*/  LDL.LU R25, [R1+0x5478] ;  /* 0x0054780001197983 */ /* 0x001ea80000300800 */
[----:B------:R-:W4:Y:S04]  /*57aa0*/  LDL R2, [R1+0x244c] ;  /* 0x00244c0001027983 */ /* 0x000f280000100800 */
[----:B------:R-:W4:Y:S01]  /*57ab0*/  LDL R3, [R1+0x3f20] ;  /* 0x003f200001037983 */ /* 0x000f220000100800 */
[----:B---3--:R-:W-:-:S02]  /*57ac0*/  PRMT R24, RZ, 0x7610, R24 ;  /* 0x00007610ff187816 */ /* 0x008fc40000000018 */
[----:B----4-:R-:W-:-:S04]  /*57ad0*/  @!P0 LOP3.LUT R3, R3, R2, RZ, 0x3c, !PT ;  /* 0x0000000203038212 */ /* 0x010fc800078e3cff */
        /* <DEDUP_REMOVED lines=7854> */
[----:B------:R-:W4:Y:S02]  /*765c0*/  LDL R3, [R1+0x3fb8] ;  /* 0x003fb80001037983 */ /* 0x000f240000100800 */
[----:B----4-:R-:W-:-:S02]  /*765d0*/  @!P1 LOP3.LUT R3, R3, R2, RZ, 0x3c, !PT ;  /* 0x0000000203039212 */ /* 0x010fc400078e3cff */
[----:B---3--:R-:W-:Y:S02]  /*765e0*/  PRMT R24, RZ, 0x7610, R24 ;  /* 0x00007610ff187816 */ /* 0x008fe40000000018 */
        /* <DEDUP_REMOVED lines=501> */
[----:B------:R-:W4:Y:S01]  /*78540*/  LDL R3, [R1+0x4178] ;  /* 0x0041780001037983 */ /* 0x000f220000100800 */
[----:B------:R-:W-:-:S02]  /*78550*/  PRMT R23, RZ, 0x7610, R23 ;  /* 0x00007610ff177816 */ /* 0x000fc40000000017 */
[----:B----4-:R-:W-:-:S04]  /*78560*/  @!P1 LOP3.LUT R3, R3, R2, RZ, 0x3c, !PT ;  /* 0x0000000203039212 */ /* 0x010fc800078e3cff */
[----:B------:R-:W-:-:S04]  /*78570*/  @!P1 LOP3.LUT R2, R3, R2, RZ, 0x3c, !PT ;  /* 0x0000000203029212 */ /* 0x000fc800078e3cff */
[----:B------:R-:W-:-:S05]  /*78580*/  @!P1 LOP3.LUT R3, R3, R2, RZ, 0x3c, !PT ;  /* 0x0000000203039212 */ /* 0x000fca00078e3cff */
[----:B------:R0:W4:Y:S04]  /*78590*/  @!P1 LDG.E.U8 R23, desc[UR62][R2.64] ;  /* 0x0000003e02179981 */ /* 0x000128000c1e1100 */
[----:B------:R-:W0:Y:S04]  /*785a0*/  LDL R2, [R1+0x413c] ;  /* 0x00413c0001027983 */ /* 0x000e280000100800 */
[----:B------:R-:W0:Y:S01]  /*785b0*/  LDL R3, [R1+0x4174] ;  /* 0x0041740001037983 */ /* 0x000e220000100800 */
[----:B---3--:R-:W-:Y:S02]  /*785c0*/  PRMT R24, RZ, 0x7610, R24 ;  /* 0x00007610ff187816 */ /* 0x008fe40000000018 */
[----:B0-----:R-:W-:-:S04]  /*785d0*/  @!P0 LOP3.LUT R3, R3, R2, RZ, 0x3c, !PT ;  /* 0x0000000203038212 */ /* 0x001fc800078e3cff */
[----:B------:R-:W-:-:S04]  /*785e0*/  @!P0 LOP3.LUT R2, R3, R2, RZ, 0x3c, !PT ;  /* 0x0000000203028212 */ /* 0x000fc800078e3cff */
[----:B------:R-:W-:-:S05]  /*785f0*/  @!P0 LOP3.LUT R3, R3, R2, RZ, 0x3c, !PT ;  /* 0x0000000203038212 */ /* 0x000fca00078e3cff */
[----:B------:R-:W3:Y:S04]  /*78600*/  @!P0 LDG.E.U8 R24, desc[UR62][R2.64] ;  /* 0x0000003e02188981 */ /* 0x000ee8000c1e1100 */
[----:B----4-:R0:W-:Y:S04]  /*78610*/  STL [R1+0x80], R23 ;  /* 0x0000801701007387 */ /* 0x0101e80000100800 */
[----:B0-----:R-:W4:Y:S04]  /*78620*/  LDL R23, [R1+0x41a8] ;  /* 0x0041a80001177983 */ /* 0x001f280000100800 */
[----:B---3--:R0:W-:Y:S04]  /*78630*/  STL [R1+0x7c], R24 ;  /* 0x00007c1801007387 */ /* 0x0081e80000100800 */
[----:B0-----:R-:W3:Y:S04]  /*78640*/  LDL.LU R24, [R1+0x45f0] ;  /* 0x0045f00001187983 */ /* 0x001ee80000300800 */
[----:B------:R-:W5:Y:S04]  /*78650*/  LDL R2, [R1+0x4150] ;  /* 0x0041500001027983 */ /* 0x000f680000100800 */
[----:B------:R-:W5:Y:S02]  /*78660*/  LDL R3, [R1+0x4188] ;  /* 0x0041880001037983 */ /* 0x000f640000100800 */
[----:B-----5:R-:W-:-:S02]  /*78670*/  @!P1 LOP3.LUT R3, R3, R2, RZ, 0x3c, !PT ;  /* 0x0000000203039212 */ /* 0x020fc400078e3cff */
[----:B---3--:R-:W-:Y:S02]  /*78680*/  PRMT R24, RZ, 0x7610, R24 ;  /* 0x00007610ff187816 */ /* 0x008fe40000000018 */
[----:B------:R-:W-:-:S04]  /*78690*/  @!P1 LOP3.LUT R2, R3, R2, RZ, 0x3c, !PT ;  /* 0x0000000203029212 */ /* 0x000fc800078e3cff */
[----:B------:R-:W-:-:S05]  /*786a0*/  @!P1 LOP3.LUT R3, R3, R2, RZ, 0x3c, !PT ;  /* 0x0000000203039212 */ /* 0x000fca00078e3cff */
[----:B------:R-:W3:Y:S04]  /*786b0*/  @!P1 LDG.E.U8 R24, desc[UR62][R2.64] ;  /* 0x0000003e02189981 */ /* 0x000ee8000c1e1100 */
        /* <DEDUP_REMOVED lines=29> */
[----:B------:R-:W5:Y:S01]  /*78890*/  LDL R3, [R1+0x4170] ;  /* 0x0041700001037983 */ /* 0x000f620000100800 */
[----:B----4-:R-:W-:-:S03]  /*788a0*/  @!P1 IMAD.MOV.U32 R2, RZ, RZ, R23 ;  /* 0x000000ffff029224 */ /* 0x010fc600078e0017 */
[----:B------:R-:W4:Y:S01]  /*788b0*/  LDL R23, [R1+0x41c4] ;  /* 0x0041c40001177983 */ /* 0x000f220000100800 */
[----:B---3--:R-:W-:-:S06]  /*788c0*/  PRMT R24, RZ, 0x7610, R24 ;  /* 0x00007610ff187816 */ /* 0x008fcc0000000018 */
[----:B-----5:R-:W3:Y:S04]  /*788d0*/  @!P1 LDG.E.U8 R24, desc[UR62][R2.64] ;  /* 0x0000003e02189981 */ /* 0x020ee8000c1e1100 */
[----:B---3--:R0:W-:Y:S04]  /*788e0*/  STL [R1+0x68], R24 ;  /* 0x0000681801007387 */ /* 0x0081e80000100800 */
[----:B0-----:R-:W3:Y:S04]  /*788f0*/  LDL.LU R24, [R1+0x45dc] ;  /* 0x0045dc0001187983 */ /* 0x001ee80000300800 */
[----:B------:R-:W5:Y:S04]  /*78900*/  LDL R2, [R1+0x416c] ;  /* 0x00416c0001027983 */ /* 0x000f680000100800 */
[----:B------:R-:W5:Y:S01]  /*78910*/  LDL R3, [R1+0x41a4] ;  /* 0x0041a40001037983 */ /* 0x000f620000100800 */
[----:B--2---:R-:W-:-:S02]  /*78920*/  PRMT R25, RZ, 0x7610, R25 ;  /* 0x00007610ff197816 */ /* 0x004fc40000000019 */
[----:B-----5:R-:W-:-:S04]  /*78930*/  @!P0 LOP3.LUT R3, R3, R2, RZ, 0x3c, !PT ;  /* 0x0000000203038212 */ /* 0x020fc800078e3cff */
[----:B------:R-:W-:-:S04]  /*78940*/  @!P0 LOP3.LUT R2, R3, R2, RZ, 0x3c, !PT ;  /* 0x0000000203028212 */ /* 0x000fc800078e3cff */
[----:B------:R-:W-:-:S05]  /*78950*/  @!P0 LOP3.LUT R3, R3, R2, RZ, 0x3c, !PT ;  /* 0x0000000203038212 */ /* 0x000fca00078e3cff */
[----:B------:R-:W2:Y:S04]  /*78960*/  @!P0 LDG.E.U8 R25, desc[UR62][R2.64] ;  /* 0x0000003e02198981 */ /* 0x000ea8000c1e1100 */
[----:B--2---:R0:W-:Y:S04]  /*78970*/  STL [R1+0x64], R25 ;  /* 0x0000641901007387 */ /* 0x0041e80000100800 */
[----:B0-----:R-:W2:Y:S04]  /*78980*/  LDL.LU R25, [R1+0x45d8] ;  /* 0x0045d80001197983 */ /* 0x001ea80000300800 */
[----:B------:R-:W5:Y:S04]  /*78990*/  LDL R2, [R1+0x4180] ;  /* 0x0041800001027983 */ /* 0x000f680000100800 */
[----:B------:R-:W5:Y:S02]  /*789a0*/  LDL R3, [R1+0x41b8] ;  /* 0x0041b80001037983 */ /* 0x000f640000100800 */
[----:B-----5:R-:W-:-:S02]  /*789b0*/  @!P1 LOP3.LUT R3, R3, R2, RZ, 0x3c, !PT ;  /* 0x0000000203039212 */ /* 0x020fc400078e3cff */
[----:B--2---:R-:W-:Y:S02]  /*789c0*/  PRMT R25, RZ, 0x7610, R25 ;  /* 0x00007610ff197816 */ /* 0x004fe40000000019 */
[----:B------:R-:W-:-:S04]  /*789d0*/  @!P1 LOP3.LUT R2, R3, R2, RZ, 0x3c, !PT ;  /* 0x0000000203029212 */ /* 0x000fc800078e3cff */
[----:B------:R-:W-:-:S05]  /*789e0*/  @!P1 LOP3.LUT R3, R3, R2, RZ, 0x3c, !PT ;  /* 0x0000000203039212 */ /* 0x000fca00078e3cff */
[----:B------:R0:W2:Y:S04]  /*789f0*/  @!P1 LDG.E.U8 R25, desc[UR62][R2.64] ;  /* 0x0000003e02199981 */ /* 0x0000a8000c1e1100 */
[----:B------:R-:W0:Y:S04]  /*78a00*/  LDL R2, [R1+0x417c] ;  /* 0x00417c0001027983 */ /* 0x000e280000100800 */
[----:B------:R-:W0:Y:S01]  /*78a10*/  LDL R3, [R1+0x41b4] ;  /* 0x0041b40001037983 */ /* 0x000e220000100800 */
[----:B---3--:R-:W-:Y:S02]  /*78a20*/  PRMT R24, RZ, 0x7610, R24 ;  /* 0x00007610ff187816 */ /* 0x008fe40000000018 */
[----:B0-----:R-:W-:-:S04]  /*78a30*/  @!P0 LOP3.LUT R3, R3, R2, RZ, 0x3c, !PT ;  /* 0x0000000203038212 */ /* 0x001fc800078e3cff */
[----:B------:R-:W-:-:S04]  /*78a40*/  @!P0 LOP3.LUT R2, R3, R2, RZ, 0x3c, !PT ;  /* 0x0000000203028212 */ /* 0x000fc800078e3cff */
[----:B------:R-:W-:Y:S01]  /*78a50*/  @!P0 LOP3.LUT R3, R3, R2, RZ, 0x3c, !PT ;  /* 0x0000000203038212 */ /* 0x000fe200078e3cff */
[----:B--2---:R0:W-:Y:S04]  /*78a60*/  STL [R1+0x60], R25 ;  /* 0x0000601901007387 */ /* 0x0041e80000100800 */
[----:B------:R1:W2:Y:S01]  /*78a70*/  @!P0 LDG.E.U8 R24, desc[UR62][R2.64] ;  /* 0x0000003e02188981 */ /* 0x0002a2000c1e1100 */
[----:B------:R-:W-:-:S03]  /*78a80*/  PRMT R52, RZ, 0x7610, R52 ;  /* 0x00007610ff347816 */ /* 0x000fc60000000034 */
[----:B0-----:R-:W3:Y:S04]  /*78a90*/  LDL R25, [R1+0x41d4] ;  /* 0x0041d40001197983 */ /* 0x001ee80000100800 */
[----:B------:R-:W1:Y:S04]  /*78aa0*/  LDL R2, [R1+0x4190] ;  /* 0x0041900001027983 */ /* 0x000e680000100800 */
[----:B------:R-:W1:Y:S02]  /*78ab0*/  LDL R3, [R1+0x41c8] ;  /* 0x0041c80001037983 */ /* 0x000e640000100800 */
[----:B-1----:R-:W-:-:S04]  /*78ac0*/  @!P1 LOP3.LUT R3, R3, R2, RZ, 0x3c, !PT ;  /* 0x0000000203039212 */ /* 0x002fc800078e3cff */
[----:B------:R-:W-:-:S04]  /*78ad0*/  @!P1 LOP3.LUT R2, R3, R2, RZ, 0x3c, !PT ;  /* 0x0000000203029212 */ /* 0x000fc800078e3cff */
[----:B------:R-:W-:-:S05]  /*78ae0*/  @!P1 LOP3.LUT R3, R3, R2, RZ, 0x3c, !PT ;  /* 0x0000000203039212 */ /* 0x000fca00078e3cff */
[----:B------:R-:W5:Y:S04]  /*78af0*/  @!P1 LDG.E.U8 R52, desc[UR62][R2.64] ;  /* 0x0000003e02349981 */ /* 0x000f68000c1e1100 */
[----:B--2---:R0:W-:Y:S04]  /*78b00*/  STL [R1+0x5c], R24 ;  /* 0x00005c1801007387 */ /* 0x0041e80000100800 */
[----:B0-----:R-:W2:Y:S04]  /*78b10*/  LDL R24, [R1+0x41e8] ;  /* 0x0041e80001187983 */ /* 0x001ea80000100800 */
[----:B-----5:R0:W-:Y:S04]  /*78b20*/  STL [R1+0x58], R52 ;  /* 0x0000583401007387 */ /* 0x0201e80000100800 */
[----:B0-----:R-:W5:Y:S04]  /*78b30*/  LDL.LU R52, [R1+0x45d4] ;  /* 0x0045d40001347983 */ /* 0x001f680000300800 */
[----:B------:R-:W2:Y:S01]  /*78b40*/  LDL R3, [R1+0x418c] ;  /* 0x00418c0001037983 */ /* 0x000ea20000100800 */
[----:B----4-:R-:W-:-:S03]  /*78b50*/  @!P0 IMAD.MOV.U32 R2, RZ, RZ, R23 ;  /* 0x000000ffff028224 */ /* 0x010fc600078e0017 */
[----:B------:R-:W4:Y:S01]  /*78b60*/  LDL R23, [R1+0x41e4] ;  /* 0x0041e40001177983 */ /* 0x000f220000100800 */
[----:B-----5:R-:W-:-:S06]  /*78b70*/  PRMT R52, RZ, 0x7610, R52 ;  /* 0x00007610ff347816 */ /* 0x020fcc0000000034 */
[----:B--2---:R-:W2:Y:S04]  /*78b80*/  @!P0 LDG.E.U8 R52, desc[UR62][R2.64] ;  /* 0x0000003e02348981 */ /* 0x004ea8000c1e1100 */
[----:B--2---:R0:W-:Y:S04]  /*78b90*/  STL [R1+0x54], R52 ;  /* 0x0000543401007387 */ /* 0x0041e80000100800 */
[----:B0-----:R-:W2:Y:S04]  /*78ba0*/  LDL.LU R52, [R1+0x45d0] ;  /* 0x0045d00001347983 */ /* 0x001ea80000300800 */
[----:B------:R-:W5:Y:S04]  /*78bb0*/  LDL R2, [R1+0x41a0] ;  /* 0x0041a00001027983 */ /* 0x000f680000100800 */
[----:B------:R-:W5:Y:S01]  /*78bc0*/  LDL R3, [R1+0x41d8] ;  /* 0x0041d80001037983 */ /* 0x000f620000100800 */
[----:B------:R-:W-:-:S02]  /*78bd0*/  PRMT R22, RZ, 0x7610, R22 ;  /* 0x00007610ff167816 */ /* 0x000fc40000000016 */
[----:B-----5:R-:W-:-:S04]  /*78be0*/  @!P1 LOP3.LUT R3, R3, R2, RZ, 0x3c, !PT ;  /* 0x0000000203039212 */ /* 0x020fc800078e3cff */
[----:B------:R-:W-:-:S04]  /*78bf0*/  @!P1 LOP3.LUT R2, R3, R2, RZ, 0x3c, !PT ;  /* 0x0000000203029212 */ /* 0x000fc800078e3cff */
[----:B------:R-:W-:-:S05]  /*78c00*/  @!P1 LOP3.LUT R3, R3, R2, RZ, 0x3c, !PT ;  /* 0x0000000203039212 */ /* 0x000fca00078e3cff */
[----:B------:R3:W5:Y:S04]  /*78c10*/  @!P1 LDG.E.U8 R22, desc[UR62][R2.64] ;  /* 0x0000003e02169981 */ /* 0x000768000c1e1100 */
[----:B------:R-:W2:Y:S01]  /*78c20*/  LDL R3, [R1+0x419c] ;  /* 0x00419c0001037983 */ /* 0x000ea20000100800 */
[----:B------:R-:W-:Y:S01]  /*78c30*/  PRMT R21, RZ, 0x7610, R21 ;  /* 0x00007610ff157816 */ /* 0x000fe20000000015 */
[----:B---3--:R-:W-:Y:S02]  /*78c40*/  @!P0 IMAD.MOV.U32 R2, RZ, RZ, R25 ;  /* 0x000000ffff028224 */ /* 0x008fe400078e0019 */
[----:B-----5:R0:W-:Y:S01]  /*78c50*/  STL [R1+0x50], R22 ;  /* 0x0000501601007387 */ /* 0x0201e20000100800 */
[----:B------:R-:W-:-:S03]  /*78c60*/  PRMT R20, RZ, 0x7610, R20 ;  /* 0x00007610ff147816 */ /* 0x000fc60000000014 */
[----:B------:R-:W3:Y:S04]  /*78c70*/  LDL R25, [R1+0x41bc] ;  /* 0x0041bc0001197983 */ /* 0x000ee80000100800 */
[----:B--2---:R1:W2:Y:S04]  /*78c80*/  @!P0 LDG.E.U8 R21, desc[UR62][R2.64] ;  /* 0x0000003e02158981 */ /* 0x0042a8000c1e1100 */
[----:B0-----:R-:W5:Y:S04]  /*78c90*/  LDL R22, [R1+0x41f8] ;  /* 0x0041f80001167983 */ /* 0x001f680000100800 */
[----:B------:R-:W3:Y:S01]  /*78ca0*/  LDL R3, [R1+0x41b0] ;  /* 0x0041b00001037983 */ /* 0x000ee20000100800 */
[----:B-1----:R-:W-:-:S03]  /*78cb0*/  @!P1 IMAD.MOV.U32 R2, RZ, RZ, R24 ;  /* 0x000000ffff029224 */ /* 0x002fc600078e0018 */
[----:B--2---:R0:W-:Y:S01]  /*78cc0*/  STL [R1+0x4c], R21 ;  /* 0x00004c1501007387 */ /* 0x0041e20000100800 */
[----:B------:R-:W-:-:S03]  /*78cd0*/  PRMT R8, RZ, 0x7610, R8 ;  /* 0x00007610ff087816 */ /* 0x000fc60000000008 */
[----:B------:R-:W2:Y:S04]  /*78ce0*/  LDL R24, [R1+0x41d0] ;  /* 0x0041d00001187983 */ /* 0x000ea80000100800 */
[----:B---3--:R4:W3:Y:S04]  /*78cf0*/  @!P1 LDG.E.U8 R20, desc[UR62][R2.64] ;  /* 0x0000003e02149981 */ /* 0x0088e8000c1e1100 */
[----:B0-----:R-:W2:Y:S04]  /*78d00*/  LDL R21, [R1+0x41f4] ;  /* 0x0041f40001157983 */ /* 0x001ea80000100800 */
[----:B------:R-:W2:Y:S01]  /*78d10*/  LDL R3, [R1+0x41ac] ;  /* 0x0041ac0001037983 */ /* 0x000ea20000100800 */
[----:B----4-:R-:W-:-:S03]  /*78d20*/  @!P0 IMAD.MOV.U32 R2, RZ, RZ, R23 ;  /* 0x000000ffff028224 */ /* 0x010fc600078e0017 */
[----:B---3--:R0:W-:Y:S01]  /*78d30*/  STL [R1+0x48], R20 ;  /* 0x0000481401007387 */ /* 0x0081e20000100800 */
[----:B------:R-:W-:Y:S02]  /*78d40*/  PRMT R11, RZ, 0x7610, R11 ;  /* 0x00007610ff0b7816 */ /* 0x000fe4000000000b */
[----:B------:R-:W-:Y:S02]  /*78d50*/  PRMT R5, RZ, 0x7610, R5 ;  /* 0x00007610ff057816 */ /* 0x000fe40000000005 */
[----:B------:R-:W-:Y:S01]  /*78d60*/  PRMT R6, RZ, 0x7610, R6 ;  /* 0x00007610ff067816 */ /* 0x000fe20000000006 */
[----:B------:R-:W3:Y:S04]  /*78d70*/  LDL R23, [R1+0x41cc] ;  /* 0x0041cc0001177983 */ /* 0x000ee80000100800 */
[----:B--2---:R5:W2:Y:S04]  /*78d80*/  @!P0 LDG.E.U8 R8, desc[UR62][R2.64] ;  /* 0x0000003e02088981 */ /* 0x004aa8000c1e1100 */
[----:B0-----:R-:W4:Y:S04]  /*78d90*/  LDL R20, [R1+0x4208] ;  /* 0x0042080001147983 */ /* 0x001f280000100800 */
[----:B------:R-:W2:Y:S01]  /*78da0*/  LDL R3, [R1+0x41c0] ;  /* 0x0041c00001037983 */ /* 0x000ea20000100800 */
[----:B-----5:R-:W-:-:S05]  /*78db0*/  @!P1 IMAD.MOV.U32 R2, RZ, RZ, R22 ;  /* 0x000000ffff029224 */ /* 0x020fca00078e0016 */
[----:B--2---:R0:W2:Y:S02]  /*78dc0*/  @!P1 LDG.E.U8 R11, desc[UR62][R2.64] ;  /* 0x0000003e020b9981 */ /* 0x0040a4000c1e1100 */
[----:B0-----:R-:W-:Y:S02]  /*78dd0*/  @!P0 IMAD.MOV.U32 R2, RZ, RZ, R21 ;  /* 0x000000ffff028224 */ /* 0x001fe400078e0015 */
[----:B------:R-:W-:-:S05]  /*78de0*/  @!P0 IMAD.MOV.U32 R3, RZ, RZ, R25 ;  /* 0x000000ffff038224 */ /* 0x000fca00078e0019 */
[----:B------:R4:W5:Y:S02]  /*78df0*/  @!P0 LDG.E.U8 R5, desc[UR62][R2.64] ;  /* 0x0000003e02058981 */ /* 0x000964000c1e1100 */
[----:B----4-:R-:W-:Y:S02]  /*78e00*/  @!P1 IMAD.MOV.U32 R2, RZ, RZ, R20 ;  /* 0x000000ffff029224 */ /* 0x010fe400078e0014 */
[----:B------:R-:W-:-:S05]  /*78e10*/  @!P1 IMAD.MOV.U32 R3, RZ, RZ, R24 ;  /* 0x000000ffff039224 */ /* 0x000fca00078e0018 */
[----:B------:R-:W4:Y:S04]  /*78e20*/  @!P1 LDG.E.U8 R6, desc[UR62][R2.64] ;  /* 0x0000003e02069981 */ /* 0x000f28000c1e1100 */
[----:B------:R0:W-:Y:S04]  /*78e30*/  STL [R1+0x44], R8 ;  /* 0x0000440801007387 */ /* 0x0001e80000100800 */
[----:B------:R-:W3:Y:S04]  /*78e40*/  LDL R22, [R1+0x41e0] ;  /* 0x0041e00001167983 */ /* 0x000ee80000100800 */
[----:B0-----:R-:W3:Y:S04]  /*78e50*/  LDL R8, [R1+0x4204] ;  /* 0x0042040001087983 */ /* 0x001ee80000100800 */
[----:B--2---:R0:W-:Y:S04]  /*78e60*/  STL [R1+0x40], R11 ;  /* 0x0000400b01007387 */ /* 0x0041e80000100800 */
[----:B------:R-:W2:Y:S04]  /*78e70*/  LDL R21, [R1+0x41dc] ;  /* 0x0041dc0001157983 */ /* 0x000ea80000100800 */
[----:B0-----:R-:W2:Y:S04]  /*78e80*/  LDL R11, [R1+0x4218] ;  /* 0x00421800010b7983 */ /* 0x001ea80000100800 */
[----:B-----5:R0:W-:Y:S04]  /*78e90*/  STL [R1+0x3c], R5 ;  /* 0x00003c0501007387 */ /* 0x0201e80000100800 */
[----:B------:R-:W5:Y:S04]  /*78ea0*/  LDL R20, [R1+0x41f0] ;  /* 0x0041f00001147983 */ /* 0x000f680000100800 */
[----:B0-----:R-:W5:Y:S01]  /*78eb0*/  LDL R5, [R1+0x4214] ;  /* 0x0042140001057983 */ /* 0x001f620000100800 */
[----:B------:R-:W-:-:S03]  /*78ec0*/  PRMT R7, RZ, 0x7610, R7 ;  /* 0x00007610ff077816 */ /* 0x000fc60000000007 */
[----:B----4-:R0:W-:Y:S01]  /*78ed0*/  STL [R1+0x38], R6 ;  /* 0x0000380601007387 */ /* 0x0101e20000100800 */
[----:B---3--:R-:W-:-:S03]  /*78ee0*/  @!P0 IMAD.MOV.U32 R3, RZ, RZ, R23 ;  /* 0x000000ffff038224 */ /* 0x008fc600078e0017 */
[----:B0-----:R-:W3:Y:S01]  /*78ef0*/  LDL R6, [R1+0x4228] ;  /* 0x0042280001067983 */ /* 0x001ee20000100800 */
[----:B------:R-:W-:Y:S01]  /*78f00*/  @!P0 IMAD.MOV.U32 R2, RZ, RZ, R8 ;  /* 0x000000ffff028224 */ /* 0x000fe200078e0008 */
[----:B------:R-:W-:Y:S02]  /*78f10*/  PRMT R9, RZ, 0x7610, R9 ;  /* 0x00007610ff097816 */ /* 0x000fe40000000009 */
[----:B------:R-:W-:Y:S02]  /*78f20*/  PRMT R4, RZ, 0x7610, R4 ;  /* 0x00007610ff047816 */ /* 0x000fe40000000004 */
[----:B------:R-:W-:Y:S01]  /*78f30*/  PRMT R10, RZ, 0x7610, R10 ;  /* 0x00007610ff0a7816 */ /* 0x000fe2000000000a */
[----:B------:R-:W4:Y:S04]  /*78f40*/  LDL R8, [R1+0x41ec] ;  /* 0x0041ec0001087983 */ /* 0x000f280000100800 */
[----:B------:R0:W4:Y:S02]  /*78f50*/  @!P0 LDG.E.U8 R7, desc[UR62][R2.64] ;  /* 0x0000003e02078981 */ /* 0x000124000c1e1100 */
[----:B0-----:R-:W-:-:S02]  /*78f60*/  @!P1 IMAD.MOV.U32 R3, RZ, RZ, R22 ;  /* 0x000000ffff039224 */ /* 0x001fc400078e0016 */
[----:B--2---:R-:W-:-:S05]  /*78f70*/  @!P1 IMAD.MOV.U32 R2, RZ, RZ, R11 ;  /* 0x000000ffff029224 */ /* 0x004fca00078e000b */
[----:B------:R0:W2:Y:S02]  /*78f80*/  @!P1 LDG.E.U8 R9, desc[UR62][R2.64] ;  /* 0x0000003e02099981 */ /* 0x0000a4000c1e1100 */
[----:B0-----:R-:W-:Y:S02]  /*78f90*/  @!P0 IMAD.MOV.U32 R3, RZ, RZ, R21 ;  /* 0x000000ffff038224 */ /* 0x001fe400078e0015 */
[----:B-----5:R-:W-:-:S05]  /*78fa0*/  @!P0 IMAD.MOV.U32 R2, RZ, RZ, R5 ;  /* 0x000000ffff028224 */ /* 0x020fca00078e0005 */
[----:B------:R0:W5:Y:S02]  /*78fb0*/  @!P0 LDG.E.U8 R4, desc[UR62][R2.64] ;  /* 0x0000003e02048981 */ /* 0x000164000c1e1100 */
[----:B0-----:R-:W-:Y:S02]  /*78fc0*/  @!P1 IMAD.MOV.U32 R3, RZ, RZ, R20 ;  /* 0x000000ffff039224 */ /* 0x001fe400078e0014 */
[----:B---3--:R-:W-:-:S05]  /*78fd0*/  @!P1 IMAD.MOV.U32 R2, RZ, RZ, R6 ;  /* 0x000000ffff029224 */ /* 0x008fca00078e0006 */
[----:B------:R-:W3:Y:S04]  /*78fe0*/  @!P1 LDG.E.U8 R10, desc[UR62][R2.64] ;  /* 0x0000003e020a9981 */ /* 0x000ee8000c1e1100 */
[----:B----4-:R0:W-:Y:S04]  /*78ff0*/  STL [R1+0x34], R7 ;  /* 0x0000340701007387 */ /* 0x0101e80000100800 */
[----:B------:R-:W4:Y:S04]  /*79000*/  LDL R11, [R1+0x4200] ;  /* 0x00420000010b7983 */ /* 0x000f280000100800 */
[----:B0-----:R-:W4:Y:S04]  /*79010*/  LDL R7, [R1+0x4224] ;  /* 0x0042240001077983 */ /* 0x001f280000100800 */
[----:B--2---:R0:W-:Y:S04]  /*79020*/  STL [R1+0x30], R9 ;  /* 0x0000300901007387 */ /* 0x0041e80000100800 */
[----:B------:R-:W2:Y:S04]  /*79030*/  LDL R5, [R1+0x41fc] ;  /* 0x0041fc0001057983 */ /* 0x000ea80000100800 */
[----:B0-----:R-:W2:Y:S04]  /*79040*/  LDL R9, [R1+0x4234] ;  /* 0x0042340001097983 */ /* 0x001ea80000100800 */
[----:B-----5:R0:W-:Y:S04]  /*79050*/  STL [R1+0x2c], R4 ;  /* 0x00002c0401007387 */ /* 0x0201e80000100800 */
[----:B------:R-:W5:Y:S04]  /*79060*/  LDL R6, [R1+0x4244] ;  /* 0x0042440001067983 */ /* 0x000f680000100800 */
[----:B0-----:R-:W5:Y:S01]  /*79070*/  LDL R4, [R1+0x4230] ;  /* 0x0042300001047983 */ /* 0x001f620000100800 */
[----:B------:R-:W-:-:S03]  /*79080*/  PRMT R19, RZ, 0x7610, R19 ;  /* 0x00007610ff137816 */ /* 0x000fc60000000013 */
[----:B---3--:R0:W-:Y:S01]  /*79090*/  STL [R1+0x28], R10 ;  /* 0x0000280a01007387 */ /* 0x0081e20000100800 */
[----:B------:R-:W-:-:S03]  /*790a0*/  @!P0 IMAD.MOV.U32 R3, RZ, RZ, R8 ;  /* 0x000000ffff038224 */ /* 0x000fc600078e0008 */
[----:B------:R-:W3:Y:S04]  /*790b0*/  LDL R8, [R1+0x420c] ;  /* 0x00420c0001087983 */ /* 0x000ee80000100800 */
[----:B0-----:R-:W3:Y:S01]  /*790c0*/  LDL R10, [R1+0x4210] ;  /* 0x00421000010a7983 */ /* 0x001ee20000100800 */
[----:B----4-:R-:W-:-:S03]  /*790d0*/  @!P0 IMAD.MOV.U32 R2, RZ, RZ, R7 ;  /* 0x000000ffff028224 */ /* 0x010fc600078e0007 */
[----:B------:R-:W4:Y:S04]  /*790e0*/  LDL R7, [R1+0x4240] ;  /* 0x0042400001077983 */ /* 0x000f280000100800 */
[----:B------:R0:W4:Y:S02]  /*790f0*/  @!P0 LDG.E.U8 R19, desc[UR62][R2.64] ;  /* 0x0000003e02138981 */ /* 0x000124000c1e1100 */
[----:B0-----:R-:W-:Y:S02]  /*79100*/  @!P1 IMAD.MOV.U32 R3, RZ, RZ, R11 ;  /* 0x000000ffff039224 */ /* 0x001fe400078e000b */
[----:B------:R-:W4:Y:S01]  /*79110*/  LDL R11, [R1+0x4220] ;  /* 0x00422000010b7983 */ /* 0x000f220000100800 */
[----:B--2---:R-:W-:-:S03]  /*79120*/  @!P1 IMAD.MOV.U32 R2, RZ, RZ, R9 ;  /* 0x000000ffff029224 */ /* 0x004fc600078e0009 */
[----:B------:R-:W2:Y:S01]  /*79130*/  LDL R9, [R1+0x4254] ;  /* 0x0042540001097983 */ /* 0x000ea20000100800 */
[----:B------:R-:W-:Y:S02]  /*79140*/  PRMT R18, RZ, 0x7610, R18 ;  /* 0x00007610ff127816 */ /* 0x000fe40000000012 */
[----:B------:R-:W-:-:S04]  /*79150*/  PRMT R17, RZ, 0x7610, R17 ;  /* 0x00007610ff117816 */ /* 0x000fc80000000011 */
[----:B------:R5:W2:Y:S01]  /*79160*/  @!P1 LDG.E.U8 R18, desc[UR62][R2.64] ;  /* 0x0000003e02129981 */ /* 0x000aa2000c1e1100 */
[----:B------:R-:W-:Y:S01]  /*79170*/  PRMT R16, RZ, 0x7610, R16 ;  /* 0x00007610ff107816 */ /* 0x000fe20000000010 */
[----:B-----5:R-:W-:Y:S02]  /*79180*/  @!P0 IMAD.MOV.U32 R2, RZ, RZ, R4 ;  /* 0x000000ffff028224 */ /* 0x020fe400078e0004 */
[----:B------:R-:W-:Y:S01]  /*79190*/  @!P0 IMAD.MOV.U32 R3, RZ, RZ, R5 ;  /* 0x000000ffff038224 */ /* 0x000fe200078e0005 */
[----:B------:R-:W5:Y:S04]  /*791a0*/  LDL R4, [R1+0x4250] ;  /* 0x0042500001047983 */ /* 0x000f680000100800 */
[----:B------:R-:W5:Y:S04]  /*791b0*/  LDL R5, [R1+0x421c] ;  /* 0x00421c0001057983 */ /* 0x000f680000100800 */
[----:B------:R0:W5:Y:S01]  /*791c0*/  @!P0 LDG.E.U8 R17, desc[UR62][R2.64] ;  /* 0x0000003e02118981 */ /* 0x000162000c1e1100 */
[----:B------:R-:W-:Y:S01]  /*791d0*/  PRMT R15, RZ, 0x7610, R15 ;  /* 0x00007610ff0f7816 */ /* 0x000fe2000000000f */
[----:B0-----:R-:W-:-:S02]  /*791e0*/  @!P1 IMAD.MOV.U32 R2, RZ, RZ, R6 ;  /* 0x000000ffff029224 */ /* 0x001fc400078e0006 */
[----:B---3--:R-:W-:Y:S01]  /*791f0*/  @!P1 IMAD.MOV.U32 R3, RZ, RZ, R10 ;  /* 0x000000ffff039224 */ /* 0x008fe200078e000a */
[----:B------:R-:W3:Y:S04]  /*79200*/  LDL R6, [R1+0x4264] ;  /* 0x0042640001067983 */ /* 0x000ee80000100800 */
[----:B------:R-:W3:Y:S04]  /*79210*/  LDL R10, [R1+0x422c] ;  /* 0x00422c00010a7983 */ /* 0x000ee80000100800 */
[----:B------:R4:W3:Y:S01]  /*79220*/  @!P1 LDG.E.U8 R16, desc[UR62][R2.64] ;  /* 0x0000003e02109981 */ /* 0x0008e2000c1e1100 */
[----:B------:R-:W-:Y:S01]  /*79230*/  PRMT R0, RZ, 0x7610, R0 ;  /* 0x00007610ff007816 */ /* 0x000fe20000000000 */
[----:B----4-:R-:W-:-:S02]  /*79240*/  @!P0 IMAD.MOV.U32 R2, RZ, RZ, R7 ;  /* 0x000000ffff028224 */ /* 0x010fc400078e0007 */
[----:B------:R-:W-:Y:S01]  /*79250*/  @!P0 IMAD.MOV.U32 R3, RZ, RZ, R8 ;  /* 0x000000ffff038224 */ /* 0x000fe200078e0008 */
[----:B------:R-:W4:Y:S04]  /*79260*/  LDL R7, [R1+0x4260] ;  /* 0x0042600001077983 */ /* 0x000f280000100800 */
[----:B------:R-:W4:Y:S04]  /*79270*/  LDL R8, [R1+0x4238] ;  /* 0x0042380001087983 */ /* 0x000f280000100800 */
[----:B------:R0:W4:Y:S02]  /*79280*/  @!P0 LDG.E.U8 R15, desc[UR62][R2.64] ;  /* 0x0000003e020f8981 */ /* 0x000124000c1e1100 */
[----:B0-----:R-:W-:-:S02]  /*79290*/  @!P1 IMAD.MOV.U32 R3, RZ, RZ, R11 ;  /* 0x000000ffff039224 */ /* 0x001fc400078e000b */
[----:B------:R-:W4:Y:S01]  /*792a0*/  LDL R11, [R1+0x423c] ;  /* 0x00423c00010b7983 */ /* 0x000f220000100800 */
[----:B--2---:R-:W-:-:S03]  /*792b0*/  @!P1 IMAD.MOV.U32 R2, RZ, RZ, R9 ;  /* 0x000000ffff029224 */ /* 0x004fc600078e0009 */
[----:B------:R-:W2:Y:S04]  /*792c0*/  LDL R9, [R1+0x4274] ;  /* 0x0042740001097983 */ /* 0x000ea80000100800 */
[----:B------:R5:W2:Y:S01]  /*792d0*/  @!P1 LDG.E.U8 R0, desc[UR62][R2.64] ;  /* 0x0000003e02009981 */ /* 0x000aa2000c1e1100 */
[----:B------:R-:W-:Y:S02]  /*792e0*/  PRMT R14, RZ, 0x7610, R14 ;  /* 0x00007610ff0e7816 */ /* 0x000fe4000000000e */
[----:B------:R-:W-:Y:S02]  /*792f0*/  PRMT R13, RZ, 0x7610, R13 ;  /* 0x00007610ff0d7816 */ /* 0x000fe4000000000d */
[----:B------:R-:W-:Y:S01]  /*79300*/  PRMT R12, RZ, 0x7610, R12 ;  /* 0x00007610ff0c7816 */ /* 0x000fe2000000000c */
[----:B-----5:R-:W-:-:S02]  /*79310*/  @!P0 IMAD.MOV.U32 R2, RZ, RZ, R4 ;  /* 0x000000ffff028224 */ /* 0x020fc400078e0004 */
[----:B------:R-:W-:-:S05]  /*79320*/  @!P0 IMAD.MOV.U32 R3, RZ, RZ, R5 ;  /* 0x000000ffff038224 */ /* 0x000fca00078e0005 */
[----:B------:R3:W5:Y:S02]  /*79330*/  @!P0 LDG.E.U8 R14, desc[UR62][R2.64] ;  /* 0x0000003e020e8981 */ /* 0x000764000c1e1100 */
[----:B---3--:R-:W-:Y:S02]  /*79340*/  @!P1 IMAD.MOV.U32 R2, RZ, RZ, R6 ;  /* 0x000000ffff029224 */ /* 0x008fe400078e0006 */
[----:B------:R-:W-:-:S05]  /*79350*/  @!P1 IMAD.MOV.U32 R3, RZ, RZ, R10 ;  /* 0x000000ffff039224 */ /* 0x000fca00078e000a */
[----:B------:R4:W3:Y:S02]  /*79360*/  @!P1 LDG.E.U8 R13, desc[UR62][R2.64] ;  /* 0x0000003e020d9981 */ /* 0x0008e4000c1e1100 */
[----:B----4-:R-:W-:Y:S02]  /*79370*/  @!P0 IMAD.MOV.U32 R2, RZ, RZ, R7 ;  /* 0x000000ffff028224 */ /* 0x010fe400078e0007 */
[----:B------:R-:W-:-:S05]  /*79380*/  @!P0 IMAD.MOV.U32 R3, RZ, RZ, R8 ;  /* 0x000000ffff038224 */ /* 0x000fca00078e0008 */
[----:B------:R0:W4:Y:S02]  /*79390*/  @!P0 LDG.E.U8 R12, desc[UR62][R2.64] ;  /* 0x0000003e020c8981 */ /* 0x000124000c1e1100 */
[----:B0-----:R-:W-:Y:S02]  /*793a0*/  @!P1 IMAD.MOV.U32 R3, RZ, RZ, R11 ;  /* 0x000000ffff039224 */ /* 0x001fe400078e000b */
[----:B--2---:R0:W-:Y:S01]  /*793b0*/  STL [R1+0x454c], R0 ;  /* 0x00454c0001007387 */ /* 0x0041e20000100800 */
[----:B------:R-:W-:-:S03]  /*793c0*/  @!P1 IMAD.MOV.U32 R2, RZ, RZ, R9 ;  /* 0x000000ffff029224 */ /* 0x000fc600078e0009 */
[----:B------:R-:W2:Y:S04]  /*793d0*/  LDL R5, [R1+0x4248] ;  /* 0x0042480001057983 */ /* 0x000ea80000100800 */
[----:B------:R-:W4:Y:S01]  /*793e0*/  LDL R4, [R1+0x4270] ;  /* 0x0042700001047983 */ /* 0x000f220000100800 */
[----:B0-----:R-:W-:-:S06]  /*793f0*/  PRMT R0, RZ, 0x7610, R0 ;  /* 0x00007610ff007816 */ /* 0x001fcc0000000000 */
[----:B------:R2:W5:Y:S04]  /*79400*/  @!P1 LDG.E.U8 R0, desc[UR62][R2.64] ;  /* 0x0000003e02009981 */ /* 0x000568000c1e1100 */
[----:B------:R-:W-:Y:S04]  /*79410*/  STL [R1+0x24], R19 ;  /* 0x0000241301007387 */ /* 0x000fe80000100800 */
[----:B------:R-:W5:Y:S04]  /*79420*/  LDL R10, [R1+0x424c] ;  /* 0x00424c00010a7983 */ /* 0x000f680000100800 */
[----:B------:R-:W5:Y:S04]  /*79430*/  LDL R6, [R1+0x4284] ;  /* 0x0042840001067983 */ /* 0x000f680000100800 */
[----:B------:R-:W-:Y:S04]  /*79440*/  STL [R1+0x20], R18 ;  /* 0x0000201201007387 */ /* 0x000fe80000100800 */
[----:B------:R-:W5:Y:S04]  /*79450*/  LDL R8, [R1+0x4258] ;  /* 0x0042580001087983 */ /* 0x000f680000100800 */
[----:B------:R-:W5:Y:S04]  /*79460*/  LDL R7, [R1+0x4280] ;  /* 0x0042800001077983 */ /* 0x000f680000100800 */
[----:B------:R-:W-:Y:S01]  /*79470*/  STL [R1+0x1c], R17 ;  /* 0x00001c1101007387 */ /* 0x000fe20000100800 */
[----:B------:R-:W-:-:S02]  /*79480*/  PRMT R61, RZ, 0x7610, R61 ;  /* 0x00007610ff3d7816 */ /* 0x000fc4000000003d */
[----:B------:R-:W-:Y:S01]  /*79490*/  PRMT R60, RZ, 0x7610, R60 ;  /* 0x00007610ff3c7816 */ /* 0x000fe2000000003c */
[----:B---3--:R0:W-:Y:S04]  /*794a0*/  STL [R1+0x8], R13 ;  /* 0x0000080d01007387 */ /* 0x0081e80000100800 */
[----:B------:R-:W3:Y:S04]  /*794b0*/  LDL R9, [R1+0x4294] ;  /* 0x0042940001097983 */ /* 0x000ee80000100800 */
[----:B0-----:R-:W3:Y:S04]  /*794c0*/  LDL R13, [R1+0x425c] ;  /* 0x00425c00010d7983 */ /* 0x001ee80000100800 */
[----:B------:R-:W-:Y:S01]  /*794d0*/  STL [R1+0x18], R16 ;  /* 0x0000181001007387 */ /* 0x000fe20000100800 */
[----:B--2---:R-:W-:-:S02]  /*794e0*/  @!P0 IMAD.MOV.U32 R3, RZ, RZ, R5 ;  /* 0x000000ffff038224 */ /* 0x004fc400078e0005 */
[----:B----4-:R-:W-:-:S05]  /*794f0*/  @!P0 IMAD.MOV.U32 R2, RZ, RZ, R4 ;  /* 0x000000ffff028224 */ /* 0x010fca00078e0004 */
[----:B------:R0:W2:Y:S04]  /*79500*/  @!P0 LDG.E.U8 R61, desc[UR62][R2.64] ;  /* 0x0000003e023d8981 */ /* 0x0000a8000c1e1100 */
[----:B-----5:R-:W-:Y:S04]  /*79510*/  STL [R1+0x4560], R0 ;  /* 0x0045600001007387 */ /* 0x020fe80000100800 */
[----:B------:R-:W4:Y:S04]  /*79520*/  LDL R5, [R1+0x4268] ;  /* 0x0042680001057983 */ /* 0x000f280000100800 */
[----:B------:R-:W-:Y:S04]  /*79530*/  STL [R1+0x14], R15 ;  /* 0x0000140f01007387 */ /* 0x000fe80000100800 */
[----:B------:R-:W5:Y:S01]  /*79540*/  LDL R4, [R1+0x4290] ;  /* 0x0042900001047983 */ /* 0x000f620000100800 */
[----:B0-----:R-:W-:-:S02]  /*79550*/  @!P1 IMAD.MOV.U32 R2, RZ, RZ, R6 ;  /* 0x000000ffff029224 */ /* 0x001fc400078e0006 */
[----:B------:R-:W-:-:S05]  /*79560*/  @!P1 IMAD.MOV.U32 R3, RZ, RZ, R10 ;  /* 0x000000ffff039224 */ /* 0x000fca00078e000a */
[----:B------:R0:W5:Y:S01]  /*79570*/  @!P1 LDG.E.U8 R60, desc[UR62][R2.64] ;  /* 0x0000003e023c9981 */ /* 0x000162000c1e1100 */
[----:B------:R-:W-:Y:S02]  /*79580*/  PRMT R59, RZ, 0x7610, R59 ;  /* 0x00007610ff3b7816 */ /* 0x000fe4000000003b */
[----:B------:R-:W-:Y:S01]  /*79590*/  PRMT R58, RZ, 0x7610, R58 ;  /* 0x00007610ff3a7816 */ /* 0x000fe2000000003a */
[----:B0-----:R-:W-:Y:S02]  /*795a0*/  @!P0 IMAD.MOV.U32 R2, RZ, RZ, R7 ;  /* 0x000000ffff028224 */ /* 0x001fe400078e0007 */
[----:B------:R-:W-:-:S05]  /*795b0*/  @!P0 IMAD.MOV.U32 R3, RZ, RZ, R8 ;  /* 0x000000ffff038224 */ /* 0x000fca00078e0008 */
[----:B------:R3:W5:Y:S01]  /*795c0*/  @!P0 LDG.E.U8 R59, desc[UR62][R2.64] ;  /* 0x0000003e023b8981 */ /* 0x000762000c1e1100 */
[----:B------:R-:W-:Y:S01]  /*795d0*/  PRMT R57, RZ, 0x7610, R57 ;  /* 0x00007610ff397816 */ /* 0x000fe20000000039 */
[----:B---3--:R-:W-:Y:S02]  /*795e0*/  @!P1 IMAD.MOV.U32 R2, RZ, RZ, R9 ;  /* 0x000000ffff029224 */ /* 0x008fe400078e0009 */
[----:B------:R-:W-:-:S05]  /*795f0*/  @!P1 IMAD.MOV.U32 R3, RZ, RZ, R13 ;  /* 0x000000ffff039224 */ /* 0x000fca00078e000d */
[----:B------:R4:W3:Y:S04]  /*79600*/  @!P1 LDG.E.U8 R58, desc[UR62][R2.64] ;  /* 0x0000003e023a9981 */ /* 0x0008e8000c1e1100 */
[----:B--2---:R-:W-:Y:S04]  /*79610*/  STL [R1+0x4550], R61 ;  /* 0x0045503d01007387 */ /* 0x004fe80000100800 */
[----:B------:R0:W-:Y:S04]  /*79620*/  STL [R1+0x4], R12 ;  /* 0x0000040c01007387 */ /* 0x0001e80000100800 */
[----:B------:R-:W2:Y:S04]  /*79630*/  LDL R11, [R1+0x42a4] ;  /* 0x0042a400010b7983 */ /* 0x000ea80000100800 */
[----:B------:R-:W2:Y:S01]  /*79640*/  LDL R6, [R1+0x42a0] ;  /* 0x0042a00001067983 */ /* 0x000ea20000100800 */
[----:B----4-:R-:W-:-:S02]  /*79650*/  @!P0 IMAD.MOV.U32 R3, RZ, RZ, R5 ;  /* 0x000000ffff038224 */ /* 0x010fc400078e0005 */
[----:B-----5:R-:W-:Y:S01]  /*79660*/  @!P0 IMAD.MOV.U32 R2, RZ, RZ, R4 ;  /* 0x000000ffff028224 */ /* 0x020fe200078e0004 */
[----:B0-----:R-:W4:Y:S04]  /*79670*/  LDL R12, [R1+0x426c] ;  /* 0x00426c00010c7983 */ /* 0x001f280000100800 */
[----:B------:R2:W5:Y:S04]  /*79680*/  @!P0 LDG.E.U8 R57, desc[UR62][R2.64] ;  /* 0x0000003e02398981 */ /* 0x000568000c1e1100 */
[----:B------:R-:W-:Y:S04]  /*79690*/  STL [R1+0x4554], R60 ;  /* 0x0045543c01007387 */ /* 0x000fe80000100800 */
[----:B------:R0:W-:Y:S04]  /*796a0*/  STL [R1+0xc], R14 ;  /* 0x00000c0e01007387 */ /* 0x0001e80000100800 */
[----:B------:R-:W5:Y:S04]  /*796b0*/  LDL R7, [R1+0x4278] ;  /* 0x0042780001077983 */ /* 0x000f680000100800 */
[----:B------:R-:W5:Y:S04]  /*796c0*/  LDL R10, [R1+0x427c] ;  /* 0x00427c00010a7983 */ /* 0x000f680000100800 */
[----:B------:R-:W5:Y:S01]  /*796d0*/  LDL R8, [R1+0x42b4] ;  /* 0x0042b40001087983 */ /* 0x000f620000100800 */
[----:B------:R-:W-:-:S03]  /*796e0*/  PRMT R56, RZ, 0x7610, R56 ;  /* 0x00007610ff387816 */ /* 0x000fc60000000038 */
[----:B------:R-:W-:Y:S04]  /*796f0*/  STL [R1+0x4558], R59 ;  /* 0x0045583b01007387 */ /* 0x000fe80000100800 */
[----:B------:R-:W5:Y:S04]  /*79700*/  LDL R9, [R1+0x4288] ;  /* 0x0042880001097983 */ /* 0x000f680000100800 */
[----:B------:R-:W5:Y:S04]  /*79710*/  LDL R0, [R1+0x42b0] ;  /* 0x0042b00001007983 */ /* 0x000f680000100800 */
[----:B---3--:R-:W-:Y:S04]  /*79720*/  STL [R1+0x455c], R58 ;  /* 0x00455c3a01007387 */ /* 0x008fe80000100800 */
[----:B------:R-:W3:Y:S04]  /*79730*/  LDL R5, [R1+0x428c] ;  /* 0x00428c0001057983 */ /* 0x000ee80000100800 */
[----:B------:R-:W3:Y:S01]  /*79740*/  LDL R4, [R1+0x42c4] ;  /* 0x0042c40001047983 */ /* 0x000ee20000100800 */
[----:B------:R-:W-:Y:S01]  /*79750*/  PRMT R54, RZ, 0x7610, R54 ;  /* 0x00007610ff367816 */ /* 0x000fe20000000036 */
[----:B--2---:R-:W-:-:S02]  /*79760*/  @!P1 IMAD.MOV.U32 R2, RZ, RZ, R11 ;  /* 0x000000ffff029224 */ /* 0x004fc400078e000b */
[----:B----4-:R-:W-:Y:S01]  /*79770*/  @!P1 IMAD.MOV.U32 R3, RZ, RZ, R12 ;  /* 0x000000ffff039224 */ /* 0x010fe200078e000c */
[----:B-----5:R-:W-:Y:S04]  /*79780*/  STL [R1+0x4564], R57 ;  /* 0x0045643901007387 */ /* 0x020fe80000100800 */
[----:B0-----:R-:W2:Y:S04]  /*79790*/  LDL R14, [R1+0x4298] ;  /* 0x00429800010e7983 */ /* 0x001ea80000100800 */
[----:B------:R-:W4:Y:S04]  /*797a0*/  LDL R13, [R1+0x42c0] ;  /* 0x0042c000010d7983 */ /* 0x000f280000100800 */
[----:B------:R0:W5:Y:S02]  /*797b0*/  @!P1 LDG.E.U8 R56, desc[UR62][R2.64] ;  /* 0x0000003e02389981 */ /* 0x000164000c1e1100 */
[----:B0-----:R-:W-:-:S02]  /*797c0*/  @!P0 IMAD.MOV.U32 R2, RZ, RZ, R6 ;  /* 0x000000ffff028224 */ /* 0x001fc400078e0006 */
[----:B------:R-:W-:-:S05]  /*797d0*/  @!P0 IMAD.MOV.U32 R3, RZ, RZ, R7 ;  /* 0x000000ffff038224 */ /* 0x000fca00078e0007 */
[----:B------:R0:W5:Y:S01]  /*797e0*/  @!P0 LDG.E.U8 R54, desc[UR62][R2.64] ;  /* 0x0000003e02368981 */ /* 0x000162000c1e1100 */
[----:B------:R-:W-:Y:S01]  /*797f0*/  PRMT R52, RZ, 0x7610, R52 ;  /* 0x00007610ff347816 */ /* 0x000fe20000000034 */
[----:B0-----:R-:W-:Y:S02]  /*79800*/  @!P1 IMAD.MOV.U32 R2, RZ, RZ, R8 ;  /* 0x000000ffff029224 */ /* 0x001fe400078e0008 */
        /* <DEDUP_REMOVED lines=10> */
[----:B------:R2:W3:Y:S02]  /*798b0*/  @!P1 LDG.E.U8 R48, desc[UR62][R2.64] ;  /* 0x0000003e02309981 */ /* 0x0004e4000c1e1100 */
[----:B--2---:R-:W-:Y:S02]  /*798c0*/  @!P0 IMAD.MOV.U32 R3, RZ, RZ, R14 ;  /* 0x000000ffff038224 */ /* 0x004fe400078e000e */
[----:B----4-:R-:W-:Y:S01]  /*798d0*/  @!P0 IMAD.MOV.U32 R2, RZ, RZ, R13 ;  /* 0x000000ffff028224 */ /* 0x010fe200078e000d */
[----:B-----5:R-:W-:Y:S04]  /*798e0*/  STL [R1+0x4568], R56 ;  /* 0x0045683801007387 */ /* 0x020fe80000100800 */
[----:B------:R-:W2:Y:S04]  /*798f0*/  LDL R7, [R1+0x429c] ;  /* 0x00429c0001077983 */ /* 0x000ea80000100800 */
[----:B------:R-:W4:Y:S04]  /*79900*/  LDL R6, [R1+0x42d4] ;  /* 0x0042d40001067983 */ /* 0x000f280000100800 */
[----:B------:R2:W5:Y:S04]  /*79910*/  @!P0 LDG.E.U8 R46, desc[UR62][R2.64] ;  /* 0x0000003e022e8981 */ /* 0x000568000c1e1100 */
[----:B------:R-:W-:Y:S04]  /*79920*/  STL [R1+0x456c], R54 ;  /* 0x00456c3601007387 */ /* 0x000fe80000100800 */
[----:B------:R-:W5:Y:S04]  /*79930*/  LDL R12, [R1+0x42a8] ;  /* 0x0042a800010c7983 */ /* 0x000f680000100800 */
[----:B------:R-:W5:Y:S04]  /*79940*/  LDL R11, [R1+0x42d0] ;  /* 0x0042d000010b7983 */ /* 0x000f680000100800 */
[----:B------:R-:W5:Y:S04]  /*79950*/  LDL R8, [R1+0x42e4] ;  /* 0x0042e40001087983 */ /* 0x000f680000100800 */
[----:B------:R-:W-:Y:S04]  /*79960*/  STL [R1+0x4570], R52 ;  /* 0x0045703401007387 */ /* 0x000fe80000100800 */
        /* <DEDUP_REMOVED lines=14> */
[----:B------:R-:W2:Y:S04]  /*79a50*/  LDL R7, [R1+0x42cc] ;  /* 0x0042cc0001077983 */ /* 0x000ea80000100800 */
[----:B------:R-:W4:Y:S04]  /*79a60*/  LDL R6, [R1+0x4304] ;  /* 0x0043040001067983 */ /* 0x000f280000100800 */
[----:B------:R0:W5:Y:S02]  /*79a70*/  @!P1 LDG.E.U8 R44, desc[UR62][R2.64] ;  /* 0x0000003e022c9981 */ /* 0x000164000c1e1100 */
        /* <DEDUP_REMOVED lines=27> */
[----:B------:R-:W4:Y:S04]  /*79c30*/  LDL R9, [R1+0x42dc] ;  /* 0x0042dc0001097983 */ /* 0x000f280000100800 */
[----:B------:R-:W4:Y:S04]  /*79c40*/  LDL R8, [R1+0x4314] ;  /* 0x0043140001087983 */ /* 0x000f280000100800 */
        /* <DEDUP_REMOVED lines=8> */
[----:B------:R-:W4:Y:S01]  /*79cd0*/  LDL R14, [R1+0x4320] ;  /* 0x00432000010e7983 */ /* 0x000f220000100800 */
[----:B------:R-:W-:-:S02]  /*79ce0*/  PRMT R30, RZ, 0x7610, R30 ;  /* 0x00007610ff1e7816 */ /* 0x000fc4000000001e */
[----:B------:R-:W-:Y:S01]  /*79cf0*/  PRMT R28, RZ, 0x7610, R28 ;  /* 0x00007610ff1c7816 */ /* 0x000fe2000000001c */
[----:B---3--:R-:W-:Y:S04]  /*79d00*/  STL [R1+0x4594], R34 ;  /* 0x0045942201007387 */ /* 0x008fe80000100800 */
[----:B------:R-:W3:Y:S04]  /*79d10*/  LDL R7, [R1+0x42fc] ;  /* 0x0042fc0001077983 */ /* 0x000ee80000100800 */
[----:B------:R-:W3:Y:S01]  /*79d20*/  LDL R6, [R1+0x4334] ;  /* 0x0043340001067983 */ /* 0x000ee20000100800 */
[----:B--2---:R-:W-:-:S03]  /*79d30*/  @!P0 IMAD.MOV.U32 R3, RZ, RZ, R12 ;  /* 0x000000ffff038224 */ /* 0x004fc600078e000c */
[----:B-----5:R-:W-:Y:S04]  /*79d40*/  STL [R1+0x4598], R32 ;  /* 0x0045982001007387 */ /* 0x020fe80000100800 */
[----:B------:R-:W2:Y:S04]  /*79d50*/  LDL R13, [R1+0x4308] ;  /* 0x00430800010d7983 */ /* 0x000ea80000100800 */
[----:B------:R-:W5:Y:S01]  /*79d60*/  LDL R12, [R1+0x4330] ;  /* 0x00433000010c7983 */ /* 0x000f620000100800 */
[----:B----4-:R-:W-:-:S05]  /*79d70*/  @!P0 IMAD.MOV.U32 R2, RZ, RZ, R11 ;  /* 0x000000ffff028224 */ /* 0x010fca00078e000b */
[----:B------:R0:W4:Y:S02]  /*79d80*/  @!P0 LDG.E.U8 R30, desc[UR62][R2.64] ;  /* 0x0000003e021e8981 */ /* 0x000124000c1e1100 */
[----:B0-----:R-:W-:Y:S02]  /*79d90*/  @!P1 IMAD.MOV.U32 R2, RZ, RZ, R8 ;  /* 0x000000ffff029224 */ /* 0x001fe400078e0008 */
[----:B------:R-:W-:-:S05]  /*79da0*/  @!P1 IMAD.MOV.U32 R3, RZ, RZ, R9 ;  /* 0x000000ffff039224 */ /* 0x000fca00078e0009 */
[----:B------:R0:W4:Y:S01]  /*79db0*/  @!P1 LDG.E.U8 R28, desc[UR62][R2.64] ;  /* 0x0000003e021c9981 */ /* 0x000122000c1e1100 */
[----:B------:R-:W-:Y:S01]  /*79dc0*/  PRMT R26, RZ, 0x7610, R26 ;  /* 0x00007610ff1a7816 */ /* 0x000fe2000000001a */
[----:B0-----:R-:W-:Y:S02]  /*79dd0*/  @!P0 IMAD.MOV.U32 R2, RZ, RZ, R0 ;  /* 0x000000ffff028224 */ /* 0x001fe400078e0000 */
[----:B------:R-:W-:-:S05]  /*79de0*/  @!P0 IMAD.MOV.U32 R3, RZ, RZ, R10 ;  /* 0x000000ffff038224 */ /* 0x000fca00078e000a */
[----:B------:R0:W4:Y:S02]  /*79df0*/  @!P0 LDG.E.U8 R26, desc[UR62][R2.64] ;  /* 0x0000003e021a8981 */ /* 0x000124000c1e1100 */
[----:B0-----:R-:W-:Y:S02]  /*79e00*/  PRMT R2, RZ, 0x7610, R2 ;  /* 0x00007610ff027816 */ /* 0x001fe40000000002 */
[----:B------:R-:W-:-:S04]  /*79e10*/  PRMT R3, RZ, 0x7610, R3 ;  /* 0x00007610ff037816 */ /* 0x000fc80000000003 */
[----:B------:R0:W4:Y:S02]  /*79e20*/  @!P1 LDG.E.U8 R2, desc[UR62][R4.64] ;  /* 0x0000003e04029981 */ /* 0x000124000c1e1100 */
[----:B0-----:R-:W-:Y:S02]  /*79e30*/  @!P0 IMAD.MOV.U32 R4, RZ, RZ, R14 ;  /* 0x000000ffff048224 */ /* 0x001fe400078e000e */
[----:B------:R-:W-:-:S05]  /*79e40*/  @!P0 IMAD.MOV.U32 R5, RZ, RZ, R15 ;  /* 0x000000ffff058224 */ /* 0x000fca00078e000f */
[----:B------:R0:W4:Y:S02]  /*79e50*/  @!P0 LDG.E.U8 R3, desc[UR62][R4.64] ;  /* 0x0000003e04038981 */ /* 0x000124000c1e1100 */
[----:B0-----:R-:W-:Y:S02]  /*79e60*/  PRMT R4, RZ, 0x7610, R4 ;  /* 0x00007610ff047816 */ /* 0x001fe40000000004 */
[----:B------:R-:W-:-:S04]  /*79e70*/  PRMT R5, RZ, 0x7610, R5 ;  /* 0x00007610ff057816 */ /* 0x000fc80000000005 */
[----:B---3--:R2:W3:Y:S02]  /*79e80*/  @!P1 LDG.E.U8 R4, desc[UR62][R6.64] ;  /* 0x0000003e06049981 */ /* 0x0084e4000c1e1100 */
[----:B--2---:R-:W-:Y:S02]  /*79e90*/  @!P0 IMAD.MOV.U32 R7, RZ, RZ, R13 ;  /* 0x000000ffff078224 */ /* 0x004fe400078e000d */
[----:B-----5:R-:W-:-:S05]  /*79ea0*/  @!P0 IMAD.MOV.U32 R6, RZ, RZ, R12 ;  /* 0x000000ffff068224 */ /* 0x020fca00078e000c */
[----:B------:R0:W2:Y:S04]  /*79eb0*/  @!P0 LDG.E.U8 R5, desc[UR62][R6.64] ;  /* 0x0000003e06058981 */ /* 0x0000a8000c1e1100 */
[----:B----4-:R-:W-:Y:S04]  /*79ec0*/  STL [R1+0x459c], R30 ;  /* 0x00459c1e01007387 */ /* 0x010fe80000100800 */
[----:B------:R-:W4:Y:S04]  /*79ed0*/  LDL R9, [R1+0x430c] ;  /* 0x00430c0001097983 */ /* 0x000f280000100800 */
[----:B------:R-:W4:Y:S04]  /*79ee0*/  LDL R8, [R1+0x4344] ;  /* 0x0043440001087983 */ /* 0x000f280000100800 */
[----:B------:R-:W-:Y:S04]  /*79ef0*/  STL [R1+0x45a0], R28 ;  /* 0x0045a01c01007387 */ /* 0x000fe80000100800 */
[----:B------:R-:W5:Y:S04]  /*79f00*/  LDL R16, [R1+0x4318] ;  /* 0x0043180001107983 */ /* 0x000f680000100800 */
[----:B------:R-:W5:Y:S04]  /*79f10*/  LDL R0, [R1+0x4340] ;  /* 0x0043400001007983 */ /* 0x000f680000100800 */
[----:B------:R-:W-:Y:S04]  /*79f20*/  STL [R1+0x45a4], R26 ;  /* 0x0045a41a01007387 */ /* 0x000fe80000100800 */
[----:B------:R-:W5:Y:S04]  /*79f30*/  LDL R11, [R1+0x431c] ;  /* 0x00431c00010b7983 */ /* 0x000f680000100800 */
[----:B------:R-:W5:Y:S01]  /*79f40*/  LDL R10, [R1+0x4354] ;  /* 0x00435400010a7983 */ /* 0x000f620000100800 */
[----:B0-----:R-:W-:-:S03]  /*79f50*/  PRMT R6, RZ, 0x7610, R6 ;  /* 0x00007610ff067816 */ /* 0x001fc60000000006 */
[----:B------:R-:W-:Y:S04]  /*79f60*/  STL [R1+0x45a8], R2 ;  /* 0x0045a80201007387 */ /* 0x000fe80000100800 */
[----:B------:R-:W5:Y:S04]  /*79f70*/  LDL R15, [R1+0x4328] ;  /* 0x00432800010f7983 */ /* 0x000f680000100800 */
[----:B------:R-:W5:Y:S01]  /*79f80*/  LDL R14, [R1+0x4350] ;  /* 0x00435000010e7983 */ /* 0x000f620000100800 */
[----:B------:R-:W-:-:S03]  /*79f90*/  PRMT R7, RZ, 0x7610, R7 ;  /* 0x00007610ff077816 */ /* 0x000fc60000000007 */
[----:B------:R-:W-:Y:S04]  /*79fa0*/  STL [R1+0x45ac], R3 ;  /* 0x0045ac0301007387 */ /* 0x000fe80000100800 */
[----:B---3--:R0:W-:Y:S04]  /*79fb0*/  STL [R1+0x45b0], R4 ;  /* 0x0045b00401007387 */ /* 0x0081e80000100800 */
[----:B------:R-:W3:Y:S04]  /*79fc0*/  LDL R13, [R1+0x432c] ;  /* 0x00432c00010d7983 */ /* 0x000ee80000100800 */
[----:B------:R-:W3:Y:S04]  /*79fd0*/  LDL R12, [R1+0x4364] ;  /* 0x00436400010c7983 */ /* 0x000ee80000100800 */
[----:B--2---:R1:W-:Y:S04]  /*79fe0*/  STL [R1+0x45b4], R5 ;  /* 0x0045b40501007387 */ /* 0x0043e80000100800 */
[----:B0-----:R-:W2:Y:S04]  /*79ff0*/  LDL R4, [R1+0x4360] ;  /* 0x0043600001047983 */ /* 0x001ea80000100800 */
[----:B----4-:R5:W4:Y:S04]  /*7a000*/  @!P1 LDG.E.U8 R6, desc[UR62][R8.64] ;  /* 0x0000003e08069981 */ /* 0x010b28000c1e1100 */
[----:B-1----:R-:W4:Y:S01]  /*7a010*/  LDL R5, [R1+0x4338] ;  /* 0x0043380001057983 */ /* 0x002f220000100800 */
[----:B-----5:R-:W-:-:S02]  /*7a020*/  @!P0 IMAD.MOV.U32 R9, RZ, RZ, R16 ;  /* 0x000000ffff098224 */ /* 0x020fc400078e0010 */
[----:B------:R-:W-:-:S05]  /*7a030*/  @!P0 IMAD.MOV.U32 R8, RZ, RZ, R0 ;  /* 0x000000ffff088224 */ /* 0x000fca00078e0000 */
[----:B------:R0:W5:Y:S02]  /*7a040*/  @!P0 LDG.E.U8 R7, desc[UR62][R8.64] ;  /* 0x0000003e08078981 */ /* 0x000164000c1e1100 */
[----:B0-----:R-:W-:-:S06]  /*7a050*/  PRMT R8, RZ, 0x7610, R8 ;  /* 0x00007610ff087816 */ /* 0x001fcc0000000008 */
[----:B------:R0:W5:Y:S01]  /*7a060*/  @!P1 LDG.E.U8 R8, desc[UR62][R10.64] ;  /* 0x0000003e0a089981 */ /* 0x000162000c1e1100 */
[----:B------:R-:W-:Y:S01]  /*7a070*/  PRMT R9, RZ, 0x7610, R9 ;  /* 0x00007610ff097816 */ /* 0x000fe20000000009 */
[----:B0-----:R-:W-:Y:S02]  /*7a080*/  @!P0 IMAD.MOV.U32 R11, RZ, RZ, R15 ;  /* 0x000000ffff0b8224 */ /* 0x001fe400078e000f */
[----:B------:R-:W-:-:S05]  /*7a090*/  @!P0 IMAD.MOV.U32 R10, RZ, RZ, R14 ;  /* 0x000000ffff0a8224 */ /* 0x000fca00078e000e */
[----:B------:R0:W5:Y:S02]  /*7a0a0*/  @!P0 LDG.E.U8 R9, desc[UR62][R10.64] ;  /* 0x0000003e0a098981 */ /* 0x000164000c1e1100 */
[----:B0-----:R-:W-:Y:S02]  /*7a0b0*/  PRMT R10, RZ, 0x7610, R10 ;  /* 0x00007610ff0a7816 */ /* 0x001fe4000000000a */
[----:B------:R-:W-:-:S04]  /*7a0c0*/  PRMT R11, RZ, 0x7610, R11 ;  /* 0x00007610ff0b7816 */ /* 0x000fc8000000000b */
[----:B---3--:R2:W3:Y:S02]  /*7a0d0*/  @!P1 LDG.E.U8 R10, desc[UR62][R12.64] ;  /* 0x0000003e0c0a9981 */ /* 0x0084e4000c1e1100 */
[----:B--2---:R-:W-:Y:S02]  /*7a0e0*/  @!P0 IMAD.MOV.U32 R12, RZ, RZ, R4 ;  /* 0x000000ffff0c8224 */ /* 0x004fe400078e0004 */
[----:B----4-:R-:W-:Y:S04]  /*7a0f0*/  STL [R1+0x45b8], R6 ;  /* 0x0045b80601007387 */ /* 0x010fe80000100800 */
[----:B------:R-:W2:Y:S04]  /*7a100*/  LDL R0, [R1+0x4374] ;  /* 0x0043740001007983 */ /* 0x000ea80000100800 */
[----:B------:R-:W4:Y:S01]  /*7a110*/  LDL R2, [R1+0x433c] ;  /* 0x00433c0001027983 */ /* 0x000f220000100800 */
[----:B------:R-:W-:-:S05]  /*7a120*/  @!P0 IMAD.MOV.U32 R13, RZ, RZ, R5 ;  /* 0x000000ffff0d8224 */ /* 0x000fca00078e0005 */
[----:B------:R0:W4:Y:S04]  /*7a130*/  @!P0 LDG.E.U8 R11, desc[UR62][R12.64] ;  /* 0x0000003e0c0b8981 */ /* 0x000128000c1e1100 */
[----:B-----5:R1:W-:Y:S04]  /*7a140*/  STL [R1+0x45bc], R7 ;  /* 0x0045bc0701007387 */ /* 0x0203e80000100800 */
[----:B------:R-:W5:Y:S04]  /*7a150*/  LDL R3, [R1+0x4370] ;  /* 0x0043700001037983 */ /* 0x000f680000100800 */
[----:B------:R-:W5:Y:S04]  /*7a160*/  LDL R21, [R1+0x4348] ;  /* 0x0043480001157983 */ /* 0x000f680000100800 */
[----:B------:R-:W5:Y:S04]  /*7a170*/  LDL R17, [R1+0x434c] ;  /* 0x00434c0001117983 */ /* 0x000f680000100800 */
[----:B------:R-:W5:Y:S04]  /*7a180*/  LDL R16, [R1+0x4384] ;  /* 0x0043840001107983 */ /* 0x000f680000100800 */
[----:B------:R0:W-:Y:S04]  /*7a190*/  STL [R1+0x45c0], R8 ;  /* 0x0045c00801007387 */ /* 0x0001e80000100800 */
[----:B------:R-:W5:Y:S04]  /*7a1a0*/  LDL R20, [R1+0x4358] ;  /* 0x0043580001147983 */ /* 0x000f680000100800 */
[----:B------:R-:W5:Y:S04]  /*7a1b0*/  LDL R19, [R1+0x4380] ;  /* 0x0043800001137983 */ /* 0x000f680000100800 */
[----:B------:R-:W5:Y:S04]  /*7a1c0*/  LDL R18, [R1+0x435c] ;  /* 0x00435c0001127983 */ /* 0x000f680000100800 */
[----:B-1----:R-:W5:Y:S04]  /*7a1d0*/  LDL R7, [R1+0x4394] ;  /* 0x0043940001077983 */ /* 0x002f680000100800 */
[----:B------:R-:W-:Y:S04]  /*7a1e0*/  STL [R1+0x45c4], R9 ;  /* 0x0045c40901007387 */ /* 0x000fe80000100800 */
[----:B0-----:R-:W5:Y:S04]  /*7a1f0*/  LDL R8, [R1+0x4368] ;  /* 0x0043680001087983 */ /* 0x001f680000100800 */
[----:B------:R-:W5:Y:S01]  /*7a200*/  LDL R6, [R1+0x4390] ;  /* 0x0043900001067983 */ /* 0x000f620000100800 */
[----:B------:R-:W-:-:S03]  /*7a210*/  PRMT R12, RZ, 0x7610, R12 ;  /* 0x00007610ff0c7816 */ /* 0x000fc6000000000c */
[----:B---3--:R0:W-:Y:S04]  /*7a220*/  STL [R1+0x45c8], R10 ;  /* 0x0045c80a01007387 */ /* 0x0081e80000100800 */
[----:B------:R-:W3:Y:S04]  /*7a230*/  LDL R5, [R1+0x436c] ;  /* 0x00436c0001057983 */ /* 0x000ee80000100800 */
[----:B------:R-:W3:Y:S01]  /*7a240*/  LDL R4, [R1+0x43a4] ;  /* 0x0043a40001047983 */ /* 0x000ee20000100800 */
[----:B--2---:R-:W-:Y:S02]  /*7a250*/  @!P1 IMAD.MOV.U32 R14, RZ, RZ, R0 ;  /* 0x000000ffff0e9224 */ /* 0x004fe400078e0000 */
[----:B----4-:R-:W-:-:S05]  /*7a260*/  @!P1 IMAD.MOV.U32 R15, RZ, RZ, R2 ;  /* 0x000000ffff0f9224 */ /* 0x010fca00078e0002 */
[----:B------:R5:W2:Y:S04]  /*7a270*/  @!P1 LDG.E.U8 R12, desc[UR62][R14.64] ;  /* 0x0000003e0e0c9981 */ /* 0x000aa8000c1e1100 */
[----:B------:R1:W-:Y:S04]  /*7a280*/  STL [R1+0x45cc], R11 ;  /* 0x0045cc0b01007387 */ /* 0x0003e80000100800 */
[----:B------:R-:W4:Y:S04]  /*7a290*/  LDL R0, [R1+0x43a0] ;  /* 0x0043a00001007983 */ /* 0x000f280000100800 */
[----:B------:R-:W2:Y:S04]  /*7a2a0*/  LDL R2, [R1+0x4378] ;  /* 0x0043780001027983 */ /* 0x000ea80000100800 */
[----:B------:R-:W2:Y:S01]  /*7a2b0*/  LDL R22, [R1+0x437c] ;  /* 0x00437c0001167983 */ /* 0x000ea20000100800 */
[----:B------:R-:W-:-:S03]  /*7a2c0*/  PRMT R13, RZ, 0x7610, R13 ;  /* 0x00007610ff0d7816 */ /* 0x000fc6000000000d */
[----:B0-----:R-:W2:Y:S04]  /*7a2d0*/  LDL R10, [R1+0x43b0] ;  /* 0x0043b000010a7983 */ /* 0x001ea80000100800 */
[----:B------:R-:W2:Y:S04]  /*7a2e0*/  LDL R9, [R1+0x438c] ;  /* 0x00438c0001097983 */ /* 0x000ea80000100800 */
[----:B------:R-:W2:Y:S04]  /*7a2f0*/  LDL R26, [R1+0x43ac] ;  /* 0x0043ac00011a7983 */ /* 0x000ea80000100800 */
[----:B-1----:R-:W2:Y:S01]  /*7a300*/  LDL R11, [R1+0x4388] ;  /* 0x00438800010b7983 */ /* 0x002ea20000100800 */
[----:B------:R-:W-:Y:S01]  /*7a310*/  PRMT R27, RZ, 0x7610, R27 ;  /* 0x00007610ff1b7816 */ /* 0x000fe2000000001b */
[----:B-----5:R-:W-:-:S02]  /*7a320*/  @!P0 IMAD.MOV.U32 R14, RZ, RZ, R3 ;  /* 0x000000ffff0e8224 */ /* 0x020fc400078e0003 */
[----:B------:R-:W-:Y:S01]  /*7a330*/  @!P0 IMAD.MOV.U32 R15, RZ, RZ, R21 ;  /* 0x000000ffff0f8224 */ /* 0x000fe200078e0015 */
[----:B------:R-:W5:Y:S01]  /*7a340*/  LDL R3, [R1+0x43b4] ;  /* 0x0043b40001037983 */ /* 0x000f620000100800 */
[----:B------:R-:W-:Y:S02]  /*7a350*/  PRMT R29, RZ, 0x7610, R29 ;  /* 0x00007610ff1d7816 */ /* 0x000fe4000000001d */
[----:B------:R-:W-:Y:S01]  /*7a360*/  PRMT R31, RZ, 0x7610, R31 ;  /* 0x00007610ff1f7816 */ /* 0x000fe2000000001f */
[----:B------:R-:W5:Y:S04]  /*7a370*/  LDL R28, [R1+0x43dc] ;  /* 0x0043dc00011c7983 */ /* 0x000f680000100800 */
[----:B------:R0:W5:Y:S02]  /*7a380*/  @!P0 LDG.E.U8 R13, desc[UR62][R14.64] ;  /* 0x0000003e0e0d8981 */ /* 0x000164000c1e1100 */
[----:B0-----:R-:W-:-:S02]  /*7a390*/  PRMT R14, RZ, 0x7610, R14 ;  /* 0x00007610ff0e7816 */ /* 0x001fc4000000000e */
[----:B------:R-:W-:-:S04]  /*7a3a0*/  PRMT R15, RZ, 0x7610, R15 ;  /* 0x00007610ff0f7816 */ /* 0x000fc8000000000f */
[----:B------:R0:W5:Y:S02]  /*7a3b0*/  @!P1 LDG.E.U8 R14, desc[UR62][R16.64] ;  /* 0x0000003e100e9981 */ /* 0x000164000c1e1100 */
[----:B0-----:R-:W-:Y:S02]  /*7a3c0*/  @!P0 IMAD.MOV.U32 R16, RZ, RZ, R19 ;  /* 0x000000ffff108224 */ /* 0x001fe400078e0013 */
[----:B------:R-:W-:Y:S02]  /*7a3d0*/  @!P0 IMAD.MOV.U32 R17, RZ, RZ, R20 ;  /* 0x000000ffff118224 */ /* 0x000fe400078e0014 */
[----:B------:R-:W-:Y:S02]  /*7a3e0*/  @!P1 IMAD.MOV.U32 R19, RZ, RZ, R18 ;  /* 0x000000ffff139224 */ /* 0x000fe400078e0012 */
[----:B------:R-:W-:Y:S02]  /*7a3f0*/  @!P1 IMAD.MOV.U32 R18, RZ, RZ, R7 ;  /* 0x000000ffff129224 */ /* 0x000fe400078e0007 */
[----:B------:R-:W5:Y:S04]  /*7a400*/  LDL R7, [R1+0x43c4] ;  /* 0x0043c40001077983 */ /* 0x000f680000100800 */
[----:B------:R0:W5:Y:S02]  /*7a410*/  @!P0 LDG.E.U8 R15, desc[UR62][R16.64] ;  /* 0x0000003e100f8981 */ /* 0x000164000c1e1100 */
[----:B0-----:R-:W-:-:S02]  /*7a420*/  PRMT R16, RZ, 0x7610, R16 ;  /* 0x00007610ff107816 */ /* 0x001fc40000000010 */
[----:B------:R-:W-:-:S04]  /*7a430*/  PRMT R17, RZ, 0x7610, R17 ;  /* 0x00007610ff117816 */ /* 0x000fc80000000011 */
[----:B------:R0:W5:Y:S02]  /*7a440*/  @!P1 LDG.E.U8 R16, desc[UR62][R18.64] ;  /* 0x0000003e12109981 */ /* 0x000164000c1e1100 */
[----:B0-----:R-:W-:Y:S02]  /*7a450*/  @!P0 IMAD.MOV.U32 R18, RZ, RZ, R6 ;  /* 0x000000ffff128224 */ /* 0x001fe400078e0006 */
[----:B------:R-:W-:Y:S01]  /*7a460*/  @!P0 IMAD.MOV.U32 R19, RZ, RZ, R8 ;  /* 0x000000ffff138224 */ /* 0x000fe200078e0008 */
[----:B------:R-:W5:Y:S04]  /*7a470*/  LDL R6, [R1+0x43c0] ;  /* 0x0043c00001067983 */ /* 0x000f680000100800 */
[----:B------:R-:W5:Y:S04]  /*7a480*/  LDL R8, [R1+0x4398] ;  /* 0x0043980001087983 */ /* 0x000f680000100800 */
[----:B------:R0:W5:Y:S01]  /*7a490*/  @!P0 LDG.E.U8 R17, desc[UR62][R18.64] ;  /* 0x0000003e12118981 */ /* 0x000162000c1e1100 */
[----:B---3--:R-:W-:-:S02]  /*7a4a0*/  @!P1 IMAD.MOV.U32 R20, RZ, RZ, R4 ;  /* 0x000000ffff149224 */ /* 0x008fc400078e0004 */
[----:B------:R-:W-:Y:S01]  /*7a4b0*/  @!P1 IMAD.MOV.U32 R21, RZ, RZ, R5 ;  /* 0x000000ffff159224 */ /* 0x000fe200078e0005 */
[----:B------:R-:W3:Y:S04]  /*7a4c0*/  LDL R4, [R1+0x43d4] ;  /* 0x0043d40001047983 */ /* 0x000ee80000100800 */
[----:B------:R-:W3:Y:S01]  /*7a4d0*/  LDL R5, [R1+0x439c] ;  /* 0x00439c0001057983 */ /* 0x000ee20000100800 */
[----:B0-----:R-:W-:-:S06]  /*7a4e0*/  PRMT R18, RZ, 0x7610, R18 ;  /* 0x00007610ff127816 */ /* 0x001fcc0000000012 */
[----:B------:R4:W3:Y:S02]  /*7a4f0*/  @!P1 LDG.E.U8 R18, desc[UR62][R20.64] ;  /* 0x0000003e14129981 */ /* 0x0008e4000c1e1100 */
[----:B----4-:R-:W-:Y:S02]  /*7a500*/  @!P0 IMAD.MOV.U32 R20, RZ, RZ, R0 ;  /* 0x000000ffff148224 */ /* 0x010fe400078e0000 */
[----:B------:R-:W4:Y:S01]  /*7a510*/  LDL R0, [R1+0x43d0] ;  /* 0x0043d00001007983 */ /* 0x000f220000100800 */
[----:B--2---:R-:W-:-:S03]  /*7a520*/  @!P0 IMAD.MOV.U32 R21, RZ, RZ, R2 ;  /* 0x000000ffff158224 */ /* 0x004fc600078e0002 */
[----:B------:R-:W2:Y:S01]  /*7a530*/  LDL R2, [R1+0x43a8] ;  /* 0x0043a80001027983 */ /* 0x000ea20000100800 */
[----:B------:R-:W-:Y:S02]  /*7a540*/  @!P1 IMAD.MOV.U32 R23, RZ, RZ, R22 ;  /* 0x000000ffff179224 */ /* 0x000fe400078e0016 */
[----:B-----5:R-:W-:Y:S02]  /*7a550*/  @!P1 IMAD.MOV.U32 R22, RZ, RZ, R3 ;  /* 0x000000ffff169224 */ /* 0x020fe400078e0003 */
[----:B------:R-:W5:Y:S01]  /*7a560*/  LDL R3, [R1+0x43e4] ;  /* 0x0043e40001037983 */ /* 0x000f620000100800 */
[----:B------:R-:W-:-:S06]  /*7a570*/  PRMT R19, RZ, 0x7610, R19 ;  /* 0x00007610ff137816 */ /* 0x000fcc0000000013 */
[----:B------:R0:W5:Y:S02]  /*7a580*/  @!P0 LDG.E.U8 R19, desc[UR62][R20.64] ;  /* 0x0000003e14138981 */ /* 0x000164000c1e1100 */
[----:B0-----:R-:W-:Y:S02]  /*7a590*/  PRMT R20, RZ, 0x7610, R20 ;  /* 0x00007610ff147816 */ /* 0x001fe40000000014 */
[----:B------:R-:W-:-:S04]  /*7a5a0*/  PRMT R21, RZ, 0x7610, R21 ;  /* 0x00007610ff157816 */ /* 0x000fc80000000015 */
[----:B------:R0:W5:Y:S01]  /*7a5b0*/  @!P1 LDG.E.U8 R20, desc[UR62][R22.64] ;  /* 0x0000003e16149981 */ /* 0x000162000c1e1100 */
[----:B------:R-:W-:-:S03]  /*7a5c0*/  @!P1 IMAD.MOV.U32 R25, RZ, RZ, R9 ;  /* 0x000000ffff199224 */ /* 0x000fc600078e0009 */
[----:B------:R-:W5:Y:S01]  /*7a5d0*/  LDL R9, [R1+0x43bc] ;  /* 0x0043bc0001097983 */ /* 0x000f620000100800 */
[----:B0-----:R-:W-:Y:S02]  /*7a5e0*/  @!P0 IMAD.MOV.U32 R22, RZ, RZ, R10 ;  /* 0x000000ffff168224 */ /* 0x001fe400078e000a */
[----:B------:R-:W-:Y:S01]  /*7a5f0*/  @!P0 IMAD.MOV.U32 R23, RZ, RZ, R11 ;  /* 0x000000ffff178224 */ /* 0x000fe200078e000b */
[----:B------:R-:W5:Y:S04]  /*7a600*/  LDL R10, [R1+0x43e0] ;  /* 0x0043e000010a7983 */ /* 0x000f680000100800 */
[----:B------:R-:W5:Y:S04]  /*7a610*/  LDL R11, [R1+0x43b8] ;  /* 0x0043b800010b7983 */ /* 0x000f680000100800 */
[----:B------:R0:W5:Y:S01]  /*7a620*/  @!P0 LDG.E.U8 R21, desc[UR62][R22.64] ;  /* 0x0000003e16158981 */ /* 0x000162000c1e1100 */
[----:B------:R-:W-:-:S03]  /*7a630*/  @!P1 IMAD.MOV.U32 R24, RZ, RZ, R7 ;  /* 0x000000ffff189224 */ /* 0x000fc600078e0007 */
[----:B------:R-:W5:Y:S01]  /*7a640*/  LDL R7, [R1+0x43f4] ;  /* 0x0043f40001077983 */ /* 0x000f620000100800 */
[----:B0-----:R-:W-:Y:S02]  /*7a650*/  PRMT R22, RZ, 0x7610, R22 ;  /* 0x00007610ff167816 */ /* 0x001fe40000000016 */
[----:B------:R-:W-:-:S04]  /*7a660*/  PRMT R23, RZ, 0x7610, R23 ;  /* 0x00007610ff177816 */ /* 0x000fc80000000017 */
[----:B------:R0:W5:Y:S02]  /*7a670*/  @!P1 LDG.E.U8 R22, desc[UR62][R24.64] ;  /* 0x0000003e18169981 */ /* 0x000164000c1e1100 */
[----:B0-----:R-:W-:Y:S02]  /*7a680*/  @!P0 IMAD.MOV.U32 R24, RZ, RZ, R6 ;  /* 0x000000ffff188224 */ /* 0x001fe400078e0006 */
[----:B------:R-:W-:Y:S01]  /*7a690*/  @!P0 IMAD.MOV.U32 R25, RZ, RZ, R8 ;  /* 0x000000ffff198224 */ /* 0x000fe200078e0008 */
[----:B------:R-:W5:Y:S04]  /*7a6a0*/  LDL R6, [R1+0x43f0] ;  /* 0x0043f00001067983 */ /* 0x000f680000100800 */
[----:B------:R-:W5:Y:S04]  /*7a6b0*/  LDL R8, [R1+0x43c8] ;  /* 0x0043c80001087983 */ /* 0x000f680000100800 */
[----:B------:R3:W5:Y:S02]  /*7a6c0*/  @!P0 LDG.E.U8 R23, desc[UR62][R24.64] ;  /* 0x0000003e18178981 */ /* 0x000764000c1e1100 */
[----:B---3--:R-:W-:-:S02]  /*7a6d0*/  @!P1 IMAD.MOV.U32 R24, RZ, RZ, R4 ;  /* 0x000000ffff189224 */ /* 0x008fc400078e0004 */
[----:B------:R-:W-:Y:S01]  /*7a6e0*/  @!P1 IMAD.MOV.U32 R25, RZ, RZ, R5 ;  /* 0x000000ffff199224 */ /* 0x000fe200078e0005 */
[----:B------:R-:W3:Y:S04]  /*7a6f0*/  LDL R4, [R1+0x4404] ;  /* 0x0044040001047983 */ /* 0x000ee80000100800 */
[----:B------:R-:W3:Y:S04]  /*7a700*/  LDL R5, [R1+0x43cc] ;  /* 0x0043cc0001057983 */ /* 0x000ee80000100800 */
[----:B------:R4:W3:Y:S02]  /*7a710*/  @!P1 LDG.E.U8 R27, desc[UR62][R24.64] ;  /* 0x0000003e181b9981 */ /* 0x0008e4000c1e1100 */
[----:B----4-:R-:W-:-:S02]  /*7a720*/  @!P0 IMAD.MOV.U32 R24, RZ, RZ, R0 ;  /* 0x000000ffff188224 */ /* 0x010fc400078e0000 */
[----:B------:R-:W4:Y:S01]  /*7a730*/  LDL R0, [R1+0x4400] ;  /* 0x0044000001007983 */ /* 0x000f220000100800 */
[----:B--2---:R-:W-:-:S03]  /*7a740*/  @!P0 IMAD.MOV.U32 R25, RZ, RZ, R2 ;  /* 0x000000ffff198224 */ /* 0x004fc600078e0002 */
[----:B------:R-:W2:Y:S04]  /*7a750*/  LDL R2, [R1+0x43d8] ;  /* 0x0043d80001027983 */ /* 0x000ea80000100800 */
[----:B------:R5:W2:Y:S02]  /*7a760*/  @!P0 LDG.E.U8 R29, desc[UR62][R24.64] ;  /* 0x0000003e181d8981 */ /* 0x000aa4000c1e1100 */
[----:B-----5:R-:W-:Y:S02]  /*7a770*/  @!P1 IMAD.MOV.U32 R24, RZ, RZ, R3 ;  /* 0x000000ffff189224 */ /* 0x020fe400078e0003 */
[----:B------:R-:W5:Y:S01]  /*7a780*/  LDL R3, [R1+0x4414] ;  /* 0x0044140001037983 */ /* 0x000f620000100800 */
[----:B------:R-:W-:Y:S01]  /*7a790*/  @!P1 IMAD.MOV.U32 R25, RZ, RZ, R26 ;  /* 0x000000ffff199224 */ /* 0x000fe200078e001a */
[----:B------:R-:W-:-:S02]  /*7a7a0*/  PRMT R33, RZ, 0x7610, R33 ;  /* 0x00007610ff217816 */ /* 0x000fc40000000021 */
[----:B------:R-:W5:Y:S04]  /*7a7b0*/  LDL R26, [R1+0x43e8] ;  /* 0x0043e800011a7983 */ /* 0x000f680000100800 */
[----:B------:R0:W5:Y:S01]  /*7a7c0*/  @!P1 LDG.E.U8 R31, desc[UR62][R24.64] ;  /* 0x0000003e181f9981 */ /* 0x000162000c1e1100 */
[----:B------:R-:W-:Y:S02]  /*7a7d0*/  PRMT R35, RZ, 0x7610, R35 ;  /* 0x00007610ff237816 */ /* 0x000fe40000000023 */
[----:B------:R-:W-:Y:S02]  /*7a7e0*/  PRMT R37, RZ, 0x7610, R37 ;  /* 0x00007610ff257816 */ /* 0x000fe40000000025 */
[----:B------:R-:W-:Y:S01]  /*7a7f0*/  PRMT R39, RZ, 0x7610, R39 ;  /* 0x00007610ff277816 */ /* 0x000fe20000000027 */
[----:B0-----:R-:W-:-:S02]  /*7a800*/  @!P0 IMAD.MOV.U32 R24, RZ, RZ, R10 ;  /* 0x000000ffff188224 */ /* 0x001fc400078e000a */
[----:B------:R-:W-:Y:S01]  /*7a810*/  @!P0 IMAD.MOV.U32 R25, RZ, RZ, R11 ;  /* 0x000000ffff198224 */ /* 0x000fe200078e000b */
[----:B------:R-:W5:Y:S04]  /*7a820*/  LDL R10, [R1+0x43ec] ;  /* 0x0043ec00010a7983 */ /* 0x000f680000100800 */
[----:B------:R-:W5:Y:S04]  /*7a830*/  LDL R11, [R1+0x4410] ;  /* 0x00441000010b7983 */ /* 0x000f680000100800 */
[----:B------:R0:W5:Y:S02]  /*7a840*/  @!P0 LDG.E.U8 R33, desc[UR62][R24.64] ;  /* 0x0000003e18218981 */ /* 0x000164000c1e1100 */
        /* <DEDUP_REMOVED lines=9> */
[----:B------:R3:W5:Y:S01]  /*7a8e0*/  @!P0 LDG.E.U8 R37, desc[UR62][R24.64] ;  /* 0x0000003e18258981 */ /* 0x000762000c1e1100 */
[----:B------:R-:W-:Y:S01]  /*7a8f0*/  PRMT R41, RZ, 0x7610, R41 ;  /* 0x00007610ff297816 */ /* 0x000fe20000000029 */
        /* <DEDUP_REMOVED lines=12> */
[----:B------:R-:W0:Y:S01]  /*7a9c0*/  S2R R60, SR_TID.X ;  /* 0x00000000003c7919 */ /* 0x000e220000002100 */
[----:B------:R-:W-:Y:S01]  /*7a9d0*/  PRMT R43, RZ, 0x7610, R43 ;  /* 0x00007610ff2b7816 */ /* 0x000fe2000000002b */
[----:B------:R-:W-:Y:S01]  /*7a9e0*/  @!P1 IMAD.MOV.U32 R25, RZ, RZ, R28 ;  /* 0x000000ffff199224 */ /* 0x000fe200078e001c */
[----:B------:R-:W-:-:S04]  /*7a9f0*/  PRMT R45, RZ, 0x7610, R45 ;  /* 0x00007610ff2d7816 */ /* 0x000fc8000000002d */
[----:B------:R1:W5:Y:S01]  /*7aa00*/  @!P1 LDG.E.U8 R43, desc[UR62][R24.64] ;  /* 0x0000003e182b9981 */ /* 0x000362000c1e1100 */
[----:B------:R-:W-:Y:S01]  /*7aa10*/  PRMT R47, RZ, 0x7610, R47 ;  /* 0x00007610ff2f7816 */ /* 0x000fe2000000002f */
[----:B-1----:R-:W-:Y:S02]  /*7aa20*/  @!P0 IMAD.MOV.U32 R25, RZ, RZ, R26 ;  /* 0x000000ffff198224 */ /* 0x002fe400078e001a */
[----:B------:R-:W-:-:S05]  /*7aa30*/  @!P0 IMAD.MOV.U32 R24, RZ, RZ, R11 ;  /* 0x000000ffff188224 */ /* 0x000fca00078e000b */
[----:B------:R1:W5:Y:S01]  /*7aa40*/  @!P0 LDG.E.U8 R45, desc[UR62][R24.64] ;  /* 0x0000003e182d8981 */ /* 0x000362000c1e1100 */
[----:B------:R-:W-:Y:S01]  /*7aa50*/  PRMT R49, RZ, 0x7610, R49 ;  /* 0x00007610ff317816 */ /* 0x000fe20000000031 */
[----:B-1----:R-:W-:Y:S02]  /*7aa60*/  @!P1 IMAD.MOV.U32 R24, RZ, RZ, R9 ;  /* 0x000000ffff189224 */ /* 0x002fe400078e0009 */
[----:B------:R-:W-:-:S05]  /*7aa70*/  @!P1 IMAD.MOV.U32 R25, RZ, RZ, R10 ;  /* 0x000000ffff199224 */ /* 0x000fca00078e000a */
[----:B------:R1:W5:Y:S01]  /*7aa80*/  @!P1 LDG.E.U8 R47, desc[UR62][R24.64] ;  /* 0x0000003e182f9981 */ /* 0x000362000c1e1100 */
[----:B0-----:R-:W-:Y:S02]  /*7aa90*/  LOP3.LUT R61, R60, 0x3, RZ, 0xc0, !PT ;  /* 0x000000033c3d7812 */ /* 0x001fe400078ec0ff */
[----:B------:R-:W-:Y:S02]  /*7aaa0*/  PRMT R51, RZ, 0x7610, R51 ;  /* 0x00007610ff337816 */ /* 0x000fe40000000033 */
[----:B------:R-:W-:Y:S01]  /*7aab0*/  SHF.R.U32.HI R60, RZ, 0x2, R60 ;  /* 0x00000002ff3c7819 */ /* 0x000fe2000001163c */
[----:B-1----:R-:W-:Y:S02]  /*7aac0*/  @!P0 IMAD.MOV.U32 R24, RZ, RZ, R7 ;  /* 0x000000ffff188224 */ /* 0x002fe400078e0007 */
[----:B------:R-:W-:Y:S02]  /*7aad0*/  @!P0 IMAD.MOV.U32 R25, RZ, RZ, R8 ;  /* 0x000000ffff198224 */ /* 0x000fe400078e0008 */
[----:B------:R-:W-:-:S03]  /*7aae0*/  IMAD R61, R61, 0x110, RZ ;  /* 0x000001103d3d7824 */ /* 0x000fc600078e02ff */
[----:B------:R3:W5:Y:S01]  /*7aaf0*/  @!P0 LDG.E.U8 R49, desc[UR62][R24.64] ;  /* 0x0000003e18318981 */ /* 0x000762000c1e1100 */
[----:B------:R-:W-:Y:S02]  /*7ab00*/  SGXT.U32 R60, R60, 0x3 ;  /* 0x000000033c3c781a */ /* 0x000fe40000000000 */
[----:B------:R-:W-:Y:S01]  /*7ab10*/  PRMT R53, RZ, 0x7610, R53 ;  /* 0x00007610ff357816 */ /* 0x000fe20000000035 */
[----:B---3--:R-:W-:Y:S02]  /*7ab20*/  @!P1 IMAD.MOV.U32 R24, RZ, RZ, R5 ;  /* 0x000000ffff189224 */ /* 0x008fe400078e0005 */
[----:B------:R-:W-:-:S05]  /*7ab30*/  @!P1 IMAD.MOV.U32 R25, RZ, RZ, R6 ;  /* 0x000000ffff199224 */ /* 0x000fca00078e0006 */
[----:B------:R0:W3:Y:S02]  /*7ab40*/  @!P1 LDG.E.U8 R51, desc[UR62][R24.64] ;  /* 0x0000003e18339981 */ /* 0x0000e4000c1e1100 */
[----:B0-----:R-:W-:Y:S02]  /*7ab50*/  @!P0 IMAD.MOV.U32 R25, RZ, RZ, R4 ;  /* 0x000000ffff198224 */ /* 0x001fe400078e0004 */
[----:B----4-:R-:W-:Y:S01]  /*7ab60*/  @!P0 IMAD.MOV.U32 R24, RZ, RZ, R0 ;  /* 0x000000ffff188224 */ /* 0x010fe200078e0000 */
[----:B------:R-:W-:-:S04]  /*7ab70*/  LOP3.LUT R0, R61, R60, RZ, 0xfc, !PT ;  /* 0x0000003c3d007212 */ /* 0x000fc800078efcff */
[----:B------:R2:W4:Y:S04]  /*7ab80*/  @!P0 LDG.E.U8 R53, desc[UR62][R24.64] ;  /* 0x0000003e18358981 */ /* 0x000528000c1e1100 */
[----:B------:R-:W-:Y:S04]  /*7ab90*/  LDS.U8 R4, [R0+UR4+0xc8] ;  /* 0x0000c80400047984 */ /* 0x000fe80008000000 */
[----:B------:R-:W-:Y:S01]  /*7aba0*/  LDS.U8 R5, [R0+UR4+0xc48] ;  /* 0x000c480400057984 */ /* 0x000fe20008000000 */
[----:B--2---:R-:W-:-:S03]  /*7abb0*/  @!P1 IMAD.MOV.U32 R24, RZ, RZ, R2 ;  /* 0x000000ffff189224 */ /* 0x004fc600078e0002 */
[----:B------:R-:W0:Y:S01]  /*7abc0*/  LDS.U8 R2, [R0+UR4+0x88] ;  /* 0x0000880400027984 */ /* 0x000e220008000000 */
[----:B-----5:R-:W-:-:S03]  /*7abd0*/  @!P1 IMAD.MOV.U32 R25, RZ, RZ, R3 ;  /* 0x000000ffff199224 */ /* 0x020fc600078e0003 */
[----:B------:R-:W1:Y:S04]  /*7abe0*/  LDS.U8 R3, [R0+UR4+0x8] ;  /* 0x0000080400037984 */ /* 0x000e680008000000 */
[----:B0-----:R-:W-:Y:S04]  /*7abf0*/  STL [R1+0x1fc4], R2 ;  /* 0x001fc40201007387 */ /* 0x001fe80000100800 */
[----:B------:R-:W0:Y:S04]  /*7ac00*/  LDS.U8 R2, [R0+UR4+0x48] ;  /* 0x0000480400027984 */ /* 0x000e280008000000 */
[----:B------:R-:W-:Y:S04]  /*7ac10*/  STL [R1+0x1fc0], R4 ;  /* 0x001fc00401007387 */ /* 0x000fe80000100800 */
[----:B------:R-:W2:Y:S04]  /*7ac20*/  LDS.U8 R4, [R0+UR4+0x80] ;  /* 0x0000800400047984 */ /* 0x000ea80008000000 */
[----:B-1----:R-:W-:Y:S04]  /*7ac30*/  STL [R1+0x14a0], R3 ;  /* 0x0014a00301007387 */ /* 0x002fe80000100800 */
[----:B------:R-:W1:Y:S04]  /*7ac40*/  LDS.U8 R3, [R0+UR4+0xc0] ;  /* 0x0000c00400037984 */ /* 0x000e680008000000 */
[----:B0-----:R-:W-:Y:S04]  /*7ac50*/  STL [R1+0x149c], R2 ;  /* 0x00149c0201007387 */ /* 0x001fe80000100800 */
[----:B------:R-:W0:Y:S04]  /*7ac60*/  LDS.U8 R2, [R0+UR4+0x400] ;  /* 0x0004000400027984 */ /* 0x000e280008000000 */
[----:B--2---:R-:W-:Y:S04]  /*7ac70*/  STL [R1+0x1fcc], R4 ;  /* 0x001fcc0401007387 */ /* 0x004fe80000100800 */
        /* <DEDUP_REMOVED lines=38> */
[----:B------:R-:W1:Y:S01]  /*7aee0*/  LDS.U8 R3, [R0+UR4+0xc08] ;  /* 0x000c080400037984 */ /* 0x000e620008000000 */
[----:B------:R-:W-:-:S06]  /*7aef0*/  PRMT R55, RZ, 0x7610, R55 ;  /* 0x00007610ff377816 */ /* 0x000fcc0000000037 */
[----:B------:R5:W3:Y:S04]  /*7af00*/  @!P1 LDG.E.U8 R55, desc[UR62][R24.64] ;  /* 0x0000003e18379981 */ /* 0x000ae8000c1e1100 */
[----:B-----5:R-:W-:Y:S04]  /*7af10*/  LDS.U8 R25, [R0+UR4] ;  /* 0x0000000400197984 */ /* 0x020fe80008000000 */
[----:B------:R-:W-:Y:S04]  /*7af20*/  LDS.U8 R24, [R0+UR4+0x40] ;  /* 0x0000400400187984 */ /* 0x000fe80008000000 */
[----:B0-----:R0:W-:Y:S04]  /*7af30*/  STL [R1+0x44d0], R2 ;  /* 0x0044d00201007387 */ /* 0x0011e80000100800 */
[----:B--2---:R-:W-:Y:S04]  /*7af40*/  STL [R1+0x44cc], R4 ;  /* 0x0044cc0401007387 */ /* 0x004fe80000100800 */
[----:B------:R-:W2:Y:S04]  /*7af50*/  LDS.U8 R4, [R0+UR4+0xc80] ;  /* 0x000c800400047984 */ /* 0x000ea80008000000 */
[----:B-1----:R-:W-:Y:S04]  /*7af60*/  STL [R1+0x4458], R3 ;  /* 0x0044580301007387 */ /* 0x002fe80000100800 */
[----:B------:R-:W1:Y:S01]  /*7af70*/  LDS.U8 R3, [R0+UR4+0xcc0] ;  /* 0x000cc00400037984 */ /* 0x000e620008000000 */
[----:B0-----:R-:W-:-:S04]  /*7af80*/  LOP3.LUT R2, R61, R60, RZ, 0xfc, !PT ;  /* 0x0000003c3d027212 */ /* 0x001fc800078efcff */
[----:B------:R-:W-:Y:S01]  /*7af90*/  LOP3.LUT R2, R2, 0x10, RZ, 0x3c, !PT ;  /* 0x0000001002027812 */ /* 0x000fe200078e3cff */
[----:B------:R-:W-:Y:S04]  /*7afa0*/  STL [R1+0x4454], R5 ;  /* 0x0044540501007387 */ /* 0x000fe80000100800 */
[----:B------:R-:W0:Y:S04]  /*7afb0*/  LDS.U8 R0, [R2+UR4] ;  /* 0x0000000402007984 */ /* 0x000e280008000000 */
[----:B------:R-:W-:Y:S04]  /*7afc0*/  LDS.U8 R5, [R2+UR4+0x848] ;  /* 0x0008480402057984 */ /* 0x000fe80008000000 */
        /* <DEDUP_REMOVED lines=40> */
[----:B0-----:R0:W-:Y:S04]  /*7b250*/  STL [R1+0x44e0], R0 ;  /* 0x0044e00001007387 */ /* 0x0011e80000100800 */
[----:B--2---:R-:W-:Y:S04]  /*7b260*/  STL [R1+0x44dc], R4 ;  /* 0x0044dc0401007387 */ /* 0x004fe80000100800 */
[----:B------:R-:W2:Y:S04]  /*7b270*/  LDS.U8 R4, [R2+UR4+0x880] ;  /* 0x0008800402047984 */ /* 0x000ea80008000000 */
[----:B-1----:R-:W-:Y:S04]  /*7b280*/  STL [R1+0x4468], R3 ;  /* 0x0044680301007387 */ /* 0x002fe80000100800 */
[----:B------:R-:W1:Y:S04]  /*7b290*/  LDS.U8 R3, [R2+UR4+0x8c0] ;  /* 0x0008c00402037984 */ /* 0x000e680008000000 */
[----:B------:R-:W-:Y:S01]  /*7b2a0*/  STL [R1+0x4464], R5 ;  /* 0x0044640501007387 */ /* 0x000fe20000100800 */
[----:B0-----:R-:W0:Y:S03]  /*7b2b0*/  S2R R0, SR_TID.X ;  /* 0x0000000000007919 */ /* 0x001e260000002100 */
[----:B--2---:R-:W-:Y:S04]  /*7b2c0*/  STL [R1+0x44e8], R4 ;  /* 0x0044e80401007387 */ /* 0x004fe80000100800 */
[----:B------:R-:W2:Y:S04]  /*7b2d0*/  LDS.U8 R4, [R2+UR4+0xc00] ;  /* 0x000c000402047984 */ /* 0x000ea80008000000 */
[----:B-1----:R-:W-:Y:S04]  /*7b2e0*/  STL [R1+0x44e4], R3 ;  /* 0x0044e40301007387 */ /* 0x002fe80000100800 */
[----:B------:R-:W1:Y:S01]  /*7b2f0*/  LDS.U8 R3, [R2+UR4+0xc40] ;  /* 0x000c400402037984 */ /* 0x000e620008000000 */
[----:B0-----:R-:W-:-:S02]  /*7b300*/  LOP3.LUT R61, R0, 0x3, RZ, 0xc0, !PT ;  /* 0x00000003003d7812 */ /* 0x001fc400078ec0ff */
[----:B------:R-:W-:-:S04]  /*7b310*/  SHF.R.U32.HI R0, RZ, 0x2, R0 ;  /* 0x00000002ff007819 */ /* 0x000fc80000011600 */
[----:B------:R-:W-:Y:S02]  /*7b320*/  SGXT.U32 R60, R0, 0x3 ;  /* 0x00000003003c781a */ /* 0x000fe40000000000 */
[----:B------:R-:W0:Y:S04]  /*7b330*/  LDS.U8 R0, [R2+UR4+0xc88] ;  /* 0x000c880402007984 */ /* 0x000e280008000000 */
[----:B--2---:R-:W-:Y:S04]  /*7b340*/  STL [R1+0x4470], R4 ;  /* 0x0044700401007387 */ /* 0x004fe80000100800 */
[----:B------:R-:W2:Y:S04]  /*7b350*/  LDS.U8 R4, [R2+UR4+0xcc8] ;  /* 0x000cc80402047984 */ /* 0x000ea80008000000 */
[----:B-1----:R-:W-:Y:S04]  /*7b360*/  STL [R1+0x446c], R3 ;  /* 0x00446c0301007387 */ /* 0x002fe80000100800 */
[----:B------:R-:W1:Y:S04]  /*7b370*/  LDS.U8 R3, [R2+UR4+0xc08] ;  /* 0x000c080402037984 */ /* 0x000e680008000000 */
[----:B0-----:R0:W-:Y:S01]  /*7b380*/  STL [R1+0x44f0], R0 ;  /* 0x0044f00001007387 */ /* 0x0011e20000100800 */
[----:B------:R-:W-:-:S03]  /*7b390*/  IMAD R61, R61, 0x110, RZ ;  /* 0x000001103d3d7824 */ /* 0x000fc600078e02ff */
[----:B--2---:R-:W-:Y:S04]  /*7b3a0*/  STL [R1+0x44ec], R4 ;  /* 0x0044ec0401007387 */ /* 0x004fe80000100800 */
[----:B------:R-:W2:Y:S04]  /*7b3b0*/  LDS.U8 R4, [R2+UR4+0xc48] ;  /* 0x000c480402047984 */ /* 0x000ea80008000000 */
[----:B-1----:R-:W-:Y:S04]  /*7b3c0*/  STL [R1+0x4478], R3 ;  /* 0x0044780301007387 */ /* 0x002fe80000100800 */
[----:B------:R-:W1:Y:S01]  /*7b3d0*/  LDS.U8 R3, [R2+UR4+0xc80] ;  /* 0x000c800402037984 */ /* 0x000e620008000000 */
[----:B0-----:R-:W-:-:S03]  /*7b3e0*/  LOP3.LUT R0, R61, R60, RZ, 0xfc, !PT ;  /* 0x0000003c3d007212 */ /* 0x001fc600078efcff */
[----:B------:R-:W0:Y:S01]  /*7b3f0*/  LDS.U8 R2, [R2+UR4+0xcc0] ;  /* 0x000cc00402027984 */ /* 0x000e220008000000 */
[----:B------:R-:W-:-:S03]  /*7b400*/  LOP3.LUT R0, R0, 0x20, RZ, 0x3c, !PT ;  /* 0x0000002000007812 */ /* 0x000fc600078e3cff */
[----:B--2---:R-:W-:Y:S04]  /*7b410*/  STL [R1+0x4474], R4 ;  /* 0x0044740401007387 */ /* 0x004fe80000100800 */
[----:B------:R-:W2:Y:S04]  /*7b420*/  LDS.U8 R4, [R0+UR4] ;  /* 0x0000000400047984 */ /* 0x000ea80008000000 */
        /* <DEDUP_REMOVED lines=61> */
[----:B------:R-:W5:Y:S01]  /*7b800*/  LDS.U8 R0, [R0+UR4+0xcc0] ;  /* 0x000cc00400007984 */ /* 0x000f620008000000 */
[----:B0-----:R-:W-:-:S04]  /*7b810*/  LOP3.LUT R2, R61, R60, RZ, 0xfc, !PT ;  /* 0x0000003c3d027212 */ /* 0x001fc800078efcff */
[----:B------:R-:W-:-:S05]  /*7b820*/  LOP3.LUT R2, R2, 0x30, RZ, 0x3c, !PT ;  /* 0x0000003002027812 */ /* 0x000fca00078e3cff */
[----:B------:R-:W-:Y:S04]  /*7b830*/  LDS.U8 R5, [R2+UR4+0x848] ;  /* 0x0008480402057984 */ /* 0x000fe80008000000 */
[----:B--2---:R-:W-:Y:S04]  /*7b840*/  STL [R1+0x4494], R4 ;  /* 0x0044940401007387 */ /* 0x004fe80000100800 */
[----:B------:R-:W0:Y:S04]  /*7b850*/  LDS.U8 R4, [R2+UR4] ;  /* 0x0000000402047984 */ /* 0x000e280008000000 */
[----:B-1----:R-:W-:Y:S04]  /*7b860*/  STL [R1+0x4518], R3 ;  /* 0x0045180301007387 */ /* 0x002fe80000100800 */
[----:B------:R-:W1:Y:S04]  /*7b870*/  LDS.U8 R3, [R2+UR4+0x40] ;  /* 0x0000400402037984 */ /* 0x000e680008000000 */
[----:B-----5:R-:W-:Y:S04]  /*7b880*/  STL [R1+0x4514], R0 ;  /* 0x0045140001007387 */ /* 0x020fe80000100800 */
[----:B------:R-:W2:Y:S04]  /*7b890*/  LDS.U8 R0, [R2+UR4+0x88] ;  /* 0x0000880402007984 */ /* 0x000ea80008000000 */
[----:B0-----:R-:W-:Y:S04]  /*7b8a0*/  STL [R1+0x1fa4], R4 ;  /* 0x001fa40401007387 */ /* 0x001fe80000100800 */
[----:B------:R-:W0:Y:S04]  /*7b8b0*/  LDS.U8 R4, [R2+UR4+0xc8] ;  /* 0x0000c80402047984 */ /* 0x000e280008000000 */
[----:B-1----:R-:W-:Y:S04]  /*7b8c0*/  STL [R1+0x1fa0], R3 ;  /* 0x001fa00301007387 */ /* 0x002fe80000100800 */
[----:B------:R-:W1:Y:S04]  /*7b8d0*/  LDS.U8 R3, [R2+UR4+0x8] ;  /* 0x0000080402037984 */ /* 0x000e680008000000 */
[----:B--2---:R-:W-:Y:S04]  /*7b8e0*/  STL [R1+0x2028], R0 ;  /* 0x0020280001007387 */ /* 0x004fe80000100800 */
        /* <DEDUP_REMOVED lines=32> */
[----:B------:R-:W5:Y:S04]  /*7baf0*/  LDL.LU R32, [R1+0x1f74] ;  /* 0x001f740001207983 */ /* 0x000f680000300800 */
[----:B-1----:R-:W-:Y:S04]  /*7bb00*/  STL [R1+0x451c], R3 ;  /* 0x00451c0301007387 */ /* 0x002fe80000100800 */
[----:B------:R-:W3:Y:S04]  /*7bb10*/  LDL.LU R34, [R1+0x1f70] ;  /* 0x001f700001227983 */ /* 0x000ee80000300800 */
[----:B--2---:R0:W-:Y:S04]  /*7bb20*/  STL [R1+0x44a8], R0 ;  /* 0x0044a80001007387 */ /* 0x0041e80000100800 */
[----:B------:R-:W2:Y:S04]  /*7bb30*/  LDL.LU R36, [R1+0x1f6c] ;  /* 0x001f6c0001247983 */ /* 0x000ea80000300800 */
[----:B------:R-:W2:Y:S04]  /*7bb40*/  LDL.LU R38, [R1+0x1f68] ;  /* 0x001f680001267983 */ /* 0x000ea80000300800 */
[----:B------:R-:W2:Y:S04]  /*7bb50*/  LDL.LU R40, [R1+0x1f54] ;  /* 0x001f540001287983 */ /* 0x000ea80000300800 */
        /* <DEDUP_REMOVED lines=12> */
[----:B0-----:R-:W4:Y:S04]  /*7bc20*/  LDL.LU R0, [R1+0x1ed0] ;  /* 0x001ed00001007983 */ /* 0x001f280000300800 */
[----:B------:R-:W0:Y:S04]  /*7bc30*/  LDS.U8 R4, [R2+UR4+0x880] ;  /* 0x0008800402047984 */ /* 0x000e280008000000 */
[----:B------:R-:W1:Y:S04]  /*7bc40*/  LDS.U8 R3, [R2+UR4+0x8c0] ;  /* 0x0008c00402037984 */ /* 0x000e680008000000 */
[----:B------:R-:W-:Y:S04]  /*7bc50*/  STL [R1+0x44a4], R5 ;  /* 0x0044a40501007387 */ /* 0x000fe80000100800 */
[----:B------:R-:W1:Y:S04]  /*7bc60*/  LDS.U8 R5, [R2+UR4+0xc00] ;  /* 0x000c000402057984 */ /* 0x000e680008000000 */
[----:B0-----:R-:W-:Y:S04]  /*7bc70*/  STL [R1+0x4528], R4 ;  /* 0x0045280401007387 */ /* 0x001fe80000100800 */
[----:B------:R-:W0:Y:S04]  /*7bc80*/  LDS.U8 R4, [R2+UR4+0xc40] ;  /* 0x000c400402047984 */ /* 0x000e280008000000 */
[----:B-1----:R-:W-:Y:S04]  /*7bc90*/  STL [R1+0x4524], R3 ;  /* 0x0045240301007387 */ /* 0x002fe80000100800 */
[----:B------:R-:W1:Y:S04]  /*7bca0*/  LDS.U8 R3, [R2+UR4+0xc88] ;  /* 0x000c880402037984 */ /* 0x000e680008000000 */
[----:B------:R-:W-:Y:S04]  /*7bcb0*/  STL [R1+0x44b0], R5 ;  /* 0x0044b00501007387 */ /* 0x000fe80000100800 */
[----:B------:R-:W1:Y:S04]  /*7bcc0*/  LDS.U8 R5, [R2+UR4+0xcc8] ;  /* 0x000cc80402057984 */ /* 0x000e680008000000 */
[----:B0-----:R-:W-:Y:S04]  /*7bcd0*/  STL [R1+0x44ac], R4 ;  /* 0x0044ac0401007387 */ /* 0x001fe80000100800 */
[----:B-1----:R-:W-:Y:S04]  /*7bce0*/  STL [R1+0x4530], R3 ;  /* 0x0045300301007387 */ /* 0x002fe80000100800 */
[----:B------:R-:W0:Y:S04]  /*7bcf0*/  LDS.U8 R3, [R2+UR4+0xc08] ;  /* 0x000c080402037984 */ /* 0x000e280008000000 */
[----:B------:R-:W1:Y:S04]  /*7bd00*/  LDS.U8 R4, [R2+UR4+0xc48] ;  /* 0x000c480402047984 */ /* 0x000e680008000000 */
[----:B------:R-:W-:Y:S01]  /*7bd10*/  STL [R1+0x452c], R5 ;  /* 0x00452c0501007387 */ /* 0x000fe20000100800 */
[----:B------:R-:W1:Y:S03]  /*7bd20*/  S2R R58, SR_TID.X ;  /* 0x00000000003a7919 */ /* 0x000e660000002100 */
[----:B0-----:R-:W-:Y:S04]  /*7bd30*/  STL [R1+0x44b8], R3 ;  /* 0x0044b80301007387 */ /* 0x001fe80000100800 */
[----:B------:R-:W0:Y:S04]  /*7bd40*/  LDS.U8 R3, [R2+UR4+0xc80] ;  /* 0x000c800402037984 */ /* 0x000e280008000000 */
[----:B------:R-:W0:Y:S01]  /*7bd50*/  LDS.U8 R2, [R2+UR4+0xcc0] ;  /* 0x000cc00402027984 */ /* 0x000e220008000000 */
[----:B------:R-:W-:Y:S06]  /*7bd60*/  BAR.SYNC.DEFER_BLOCKING 0x0 ;  /* 0x0000000000007b1d */ /* 0x000fec0000010000 */
[----:B-1----:R1:W-:Y:S01]  /*7bd70*/  STL [R1+0x44b4], R4 ;  /* 0x0044b40401007387 */ /* 0x0023e20000100800 */
[----:B------:R-:W-:-:S03]  /*7bd80*/  LOP3.LUT R58, R58, 0x1f, RZ, 0xc0, !PT ;  /* 0x0000001f3a3a7812 */ /* 0x000fc600078ec0ff */
[----:B0-----:R0:W-:Y:S04]  /*7bd90*/  STL [R1+0x4538], R3 ;  /* 0x0045380301007387 */ /* 0x0011e80000100800 */
[----:B------:R0:W-:Y:S04]  /*7bda0*/  STL [R1+0x4534], R2 ;  /* 0x0045340201007387 */ /* 0x0001e80000100800 */
[----:B------:R-:W4:Y:S04]  /*7bdb0*/  LDL.LU R11, [R1+0x1ecc] ;  /* 0x001ecc00010b7983 */ /* 0x000f280000300800 */
[----:B------:R-:W4:Y:S04]  /*7bdc0*/  LDL.LU R10, [R1+0x1ec8] ;  /* 0x001ec800010a7983 */ /* 0x000f280000300800 */
[----:B------:R-:W4:Y:S04]  /*7bdd0*/  LDL.LU R9, [R1+0x1eb4] ;  /* 0x001eb40001097983 */ /* 0x000f280000300800 */
[----:B------:R-:W4:Y:S04]  /*7bde0*/  LDL.LU R8, [R1+0x1eb0] ;  /* 0x001eb00001087983 */ /* 0x000f280000300800 */
[----:B------:R-:W4:Y:S04]  /*7bdf0*/  LDL.LU R7, [R1+0x1eac] ;  /* 0x001eac0001077983 */ /* 0x000f280000300800 */
[----:B------:R-:W4:Y:S04]  /*7be00*/  LDL.LU R6, [R1+0x1ea8] ;  /* 0x001ea80001067983 */ /* 0x000f280000300800 */
[----:B------:R-:W4:Y:S04]  /*7be10*/  LDL.LU R5, [R1+0x1e94] ;  /* 0x001e940001057983 */ /* 0x000f280000300800 */
[----:B-1----:R-:W4:Y:S04]  /*7be20*/  LDL.LU R4, [R1+0x1e90] ;  /* 0x001e900001047983 */ /* 0x002f280000300800 */
[----:B0-----:R-:W4:Y:S04]  /*7be30*/  LDL.LU R3, [R1+0x1e8c] ;  /* 0x001e8c0001037983 */ /* 0x001f280000300800 */
[----:B------:R-:W4:Y:S04]  /*7be40*/  LDL.LU R2, [R1+0x1e88] ;  /* 0x001e880001027983 */ /* 0x000f280000300800 */
[----:B------:R-:W4:Y:S04]  /*7be50*/  LDL.LU R26, [R1+0x1e74] ;  /* 0x001e7400011a7983 */ /* 0x000f280000300800 */
[----:B------:R-:W4:Y:S04]  /*7be60*/  LDL.LU R28, [R1+0x1e70] ;  /* 0x001e7000011c7983 */ /* 0x000f280000300800 */
[----:B------:R-:W4:Y:S04]  /*7be70*/  LDL.LU R30, [R1+0x1e6c] ;  /* 0x001e6c00011e7983 */ /* 0x000f280000300800 */
[----:B-----5:R0:W-:Y:S04]  /*7be80*/  STS.U8 [R58+UR4], R32 ;  /* 0x000000203a007988 */ /* 0x0201e80008000004 */
[----:B---3--:R1:W-:Y:S04]  /*7be90*/  STS.U8 [R58+UR4+0x20], R34 ;  /* 0x000020223a007988 */ /* 0x0083e80008000004 */
[----:B--2---:R2:W-:Y:S04]  /*7bea0*/  STS.U8 [R58+UR4+0x40], R36 ;  /* 0x000040243a007988 */ /* 0x0045e80008000004 */
[----:B------:R3:W-:Y:S04]  /*7beb0*/  STS.U8 [R58+UR4+0x60], R38 ;  /* 0x000060263a007988 */ /* 0x0007e80008000004 */
[----:B------:R5:W-:Y:S04]  /*7bec0*/  STS.U8 [R58+UR4+0x120], R40 ;  /* 0x000120283a007988 */ /* 0x000be80008000004 */
[----:B0-----:R-:W4:Y:S04]  /*7bed0*/  LDL.LU R32, [R1+0x1e68] ;  /* 0x001e680001207983 */ /* 0x001f280000300800 */
[----:B-1----:R-:W4:Y:S04]  /*7bee0*/  LDL.LU R34, [R1+0x1e54] ;  /* 0x001e540001227983 */ /* 0x002f280000300800 */
[----:B------:R0:W-:Y:S04]  /*7bef0*/  STS.U8 [R58+UR4+0x100], R42 ;  /* 0x0001002a3a007988 */ /* 0x0001e80008000004 */
[----:B--2---:R-:W2:Y:S04]  /*7bf00*/  LDL.LU R36, [R1+0x1e50] ;  /* 0x001e500001247983 */ /* 0x004ea80000300800 */
[----:B---3--:R-:W3:Y:S04]  /*7bf10*/  LDL.LU R38, [R1+0x1e4c] ;  /* 0x001e4c0001267983 */ /* 0x008ee80000300800 */
[----:B-----5:R-:W5:Y:S04]  /*7bf20*/  LDL.LU R40, [R1+0x1e48] ;  /* 0x001e480001287983 */ /* 0x020f680000300800 */
[----:B----4-:R1:W-:Y:S04]  /*7bf30*/  STS.U8 [R58+UR4+0x160], R44 ;  /* 0x0001602c3a007988 */ /* 0x0103e80008000004 */
[----:B------:R4:W-:Y:S04]  /*7bf40*/  STS.U8 [R58+UR4+0x140], R46 ;  /* 0x0001402e3a007988 */ /* 0x0009e80008000004 */
[----:B------:R1:W-:Y:S04]  /*7bf50*/  STS.U8 [R58+UR4+0x200], R48 ;  /* 0x000200303a007988 */ /* 0x0003e80008000004 */
[----:B0-----:R-:W2:Y:S04]  /*7bf60*/  LDL.LU R42, [R1+0x1e34] ;  /* 0x001e3400012a7983 */ /* 0x001ea80000300800 */
[----:B------:R0:W-:Y:S04]  /*7bf70*/  STS.U8 [R58+UR4+0x220], R50 ;  /* 0x000220323a007988 */ /* 0x0001e80008000004 */
[----:B------:R0:W-:Y:S04]  /*7bf80*/  STS.U8 [R58+UR4+0x240], R52 ;  /* 0x000240343a007988 */ /* 0x0001e80008000004 */
[----:B-1----:R-:W5:Y:S04]  /*7bf90*/  LDL.LU R44, [R1+0x1e30] ;  /* 0x001e3000012c7983 */ /* 0x002f680000300800 */
[----:B----4-:R-:W4:Y:S04]  /*7bfa0*/  LDL.LU R46, [R1+0x1e2c] ;  /* 0x001e2c00012e7983 */ /* 0x010f280000300800 */
[----:B------:R-:W4:Y:S04]  /*7bfb0*/  LDL.LU R48, [R1+0x1e28] ;  /* 0x001e280001307983 */ /* 0x000f280000300800 */
[----:B------:R1:W-:Y:S04]  /*7bfc0*/  STS.U8 [R58+UR4+0x260], R54 ;  /* 0x000260363a007988 */ /* 0x0003e80008000004 */
[----:B------:R1:W-:Y:S04]  /*7bfd0*/  STS.U8 [R58+UR4+0x320], R56 ;  /* 0x000320383a007988 */ /* 0x0003e80008000004 */
[----:B0-----:R-:W4:Y:S04]  /*7bfe0*/  LDL.LU R50, [R1+0x1e14] ;  /* 0x001e140001327983 */ /* 0x001f280000300800 */
[----:B------:R-:W4:Y:S04]  /*7bff0*/  LDL.LU R52, [R1+0x1e10] ;  /* 0x001e100001347983 */ /* 0x000f280000300800 */
[----:B------:R0:W-:Y:S04]  /*7c000*/  STS.U8 [R58+UR4+0x300], R57 ;  /* 0x000300393a007988 */ /* 0x0001e80008000004 */
[----:B------:R0:W-:Y:S04]  /*7c010*/  STS.U8 [R58+UR4+0x360], R59 ;  /* 0x0003603b3a007988 */ /* 0x0001e80008000004 */
[----:B------:R0:W-:Y:S04]  /*7c020*/  STS.U8 [R58+UR4+0x340], R60 ;  /* 0x0003403c3a007988 */ /* 0x0001e80008000004 */
[----:B-1----:R-:W4:Y:S04]  /*7c030*/  LDL.LU R54, [R1+0x1e0c] ;  /* 0x001e0c0001367983 */ /* 0x002f280000300800 */
[----:B------:R-:W4:Y:S04]  /*7c040*/  LDL.LU R56, [R1+0x1e08] ;  /* 0x001e080001387983 */ /* 0x000f280000300800 */
[----:B------:R1:W-:Y:S04]  /*7c050*/  STS.U8 [R58+UR4+0x400], R61 ;  /* 0x0004003d3a007988 */ /* 0x0003e80008000004 */
[----:B0-----:R-:W4:Y:S04]  /*7c060*/  LDL.LU R57, [R1+0x1df4] ;  /* 0x001df40001397983 */ /* 0x001f280000300800 */
[----:B------:R-:W4:Y:S04]  /*7c070*/  LDL.LU R59, [R1+0x1df0] ;  /* 0x001df000013b7983 */ /* 0x000f280000300800 */
[----:B------:R-:W4:Y:S04]  /*7c080*/  LDL.LU R60, [R1+0x1dec] ;  /* 0x001dec00013c7983 */ /* 0x000f280000300800 */
[----:B------:R0:W-:Y:S04]  /*7c090*/  STS.U8 [R58+UR4+0x420], R0 ;  /* 0x000420003a007988 */ /* 0x0001e80008000004 */
[----:B-1----:R-:W4:Y:S04]  /*7c0a0*/  LDL.LU R61, [R1+0x1de8] ;  /* 0x001de800013d7983 */ /* 0x002f280000300800 */
[----:B0-----:R-:W4:Y:S04]  /*7c0b0*/  LDL.LU R0, [R1+0x1dd4] ;  /* 0x001dd40001007983 */ /* 0x001f280000300800 */
[----:B------:R0:W-:Y:S04]  /*7c0c0*/  STS.U8 [R58+UR4+0x440], R11 ;  /* 0x0004400b3a007988 */ /* 0x0001e80008000004 */
[----:B------:R1:W-:Y:S04]  /*7c0d0*/  STS.U8 [R58+UR4+0x460], R10 ;  /* 0x0004600a3a007988 */ /* 0x0003e80008000004 */
[----:B------:R0:W-:Y:S04]  /*7c0e0*/  STS.U8 [R58+UR4+0x520], R9 ;  /* 0x000520093a007988 */ /* 0x0001e80008000004 */
[----:B------:R0:W-:Y:S04]  /*7c0f0*/  STS.U8 [R58+UR4+0x500], R8 ;  /* 0x000500083a007988 */ /* 0x0001e80008000004 */
[----:B------:R1:W-:Y:S04]  /*7c100*/  STS.U8 [R58+UR4+0x560], R7 ;  /* 0x000560073a007988 */ /* 0x0003e80008000004 */
[----:B------:R1:W-:Y:S04]  /*7c110*/  STS.U8 [R58+UR4+0x540], R6 ;  /* 0x000540063a007988 */ /* 0x0003e80008000004 */
[----:B0-----:R-:W4:Y:S04]  /*7c120*/  LDL.LU R11, [R1+0x1dd0] ;  /* 0x001dd000010b7983 */ /* 0x001f280000300800 */
[----:B-1----:R-:W4:Y:S04]  /*7c130*/  LDL.LU R10, [R1+0x1dcc] ;  /* 0x001dcc00010a7983 */ /* 0x002f280000300800 */
[----:B------:R-:W4:Y:S04]  /*7c140*/  LDL.LU R9, [R1+0x1dc8] ;  /* 0x001dc80001097983 */ /* 0x000f280000300800 */
[----:B------:R-:W4:Y:S04]  /*7c150*/  LDL.LU R8, [R1+0x1db4] ;  /* 0x001db40001087983 */ /* 0x000f280000300800 */
[----:B------:R-:W4:Y:S04]  /*7c160*/  LDL.LU R7, [R1+0x1db0] ;  /* 0x001db00001077983 */ /* 0x000f280000300800 */
[----:B------:R0:W-:Y:S04]  /*7c170*/  STS.U8 [R58+UR4+0x600], R5 ;  /* 0x000600053a007988 */ /* 0x0001e80008000004 */
[----:B------:R-:W4:Y:S04]  /*7c180*/  LDL.LU R6, [R1+0x1dac] ;  /* 0x001dac0001067983 */ /* 0x000f280000300800 */
        /* <DEDUP_REMOVED lines=11> */
[----:B---3--:R-:W3:Y:S04]  /*7c240*/  LDL.LU R28, [R1+0x1d74] ;  /* 0x001d7400011c7983 */ /* 0x008ee80000300800 */
[----:B0-----:R-:W3:Y:S04]  /*7c250*/  LDL.LU R30, [R1+0x1d70] ;  /* 0x001d7000011e7983 */ /* 0x001ee80000300800 */
[----:B------:R0:W-:Y:S04]  /*7c260*/  STS.U8 [R58+UR4+0x740], R32 ;  /* 0x000740203a007988 */ /* 0x0001e80008000004 */
[----:B------:R1:W-:Y:S04]  /*7c270*/  STS.U8 [R58+UR4+0x800], R34 ;  /* 0x000800223a007988 */ /* 0x0003e80008000004 */
[----:B--2---:R2:W-:Y:S04]  /*7c280*/  STS.U8 [R58+UR4+0x820], R36 ;  /* 0x000820243a007988 */ /* 0x0045e80008000004 */
[----:B------:R1:W-:Y:S04]  /*7c290*/  STS.U8 [R58+UR4+0x840], R38 ;  /* 0x000840263a007988 */ /* 0x0003e80008000004 */
[----:B-----5:R5:W-:Y:S04]  /*7c2a0*/  STS.U8 [R58+UR4+0x860], R40 ;  /* 0x000860283a007988 */ /* 0x020be80008000004 */
[----:B0-----:R-:W3:Y:S04]  /*7c2b0*/  LDL.LU R32, [R1+0x1d6c] ;  /* 0x001d6c0001207983 */ /* 0x001ee80000300800 */
[----:B-1----:R-:W3:Y:S04]  /*7c2c0*/  LDL.LU R34, [R1+0x1d68] ;  /* 0x001d680001227983 */ /* 0x002ee80000300800 */
[----:B------:R0:W-:Y:S04]  /*7c2d0*/  STS.U8 [R58+UR4+0x920], R42 ;  /* 0x0009202a3a007988 */ /* 0x0001e80008000004 */
[----:B--2---:R-:W2:Y:S04]  /*7c2e0*/  LDL.LU R36, [R1+0x1d54] ;  /* 0x001d540001247983 */ /* 0x004ea80000300800 */
[----:B------:R-:W2:Y:S04]  /*7c2f0*/  LDL.LU R38, [R1+0x1d50] ;  /* 0x001d500001267983 */ /* 0x000ea80000300800 */
[----:B-----5:R-:W5:Y:S04]  /*7c300*/  LDL.LU R40, [R1+0x1d4c] ;  /* 0x001d4c0001287983 */ /* 0x020f680000300800 */
[----:B------:R1:W-:Y:S04]  /*7c310*/  STS.U8 [R58+UR4+0x900], R44 ;  /* 0x0009002c3a007988 */ /* 0x0003e80008000004 */
[----:B----4-:R4:W-:Y:S04]  /*7c320*/  STS.U8 [R58+UR4+0x960], R46 ;  /* 0x0009602e3a007988 */ /* 0x0109e80008000004 */
[----:B------:R1:W-:Y:S04]  /*7c330*/  STS.U8 [R58+UR4+0x940], R48 ;  /* 0x000940303a007988 */ /* 0x0003e80008000004 */
[----:B0-----:R-:W5:Y:S04]  /*7c340*/  LDL.LU R42, [R1+0x1d48] ;  /* 0x001d4800012a7983 */ /* 0x001f680000300800 */
[----:B------:R0:W-:Y:S04]  /*7c350*/  STS.U8 [R58+UR4+0xa00], R50 ;  /* 0x000a00323a007988 */ /* 0x0001e80008000004 */
[----:B------:R0:W-:Y:S04]  /*7c360*/  STS.U8 [R58+UR4+0xa20], R52 ;  /* 0x000a20343a007988 */ /* 0x0001e80008000004 */
[----:B-1----:R-:W5:Y:S04]  /*7c370*/  LDL.LU R44, [R1+0x1d34] ;  /* 0x001d3400012c7983 */ /* 0x002f680000300800 */
[----:B----4-:R-:W4:Y:S04]  /*7c380*/  LDL.LU R46, [R1+0x1d30] ;  /* 0x001d3000012e7983 */ /* 0x010f280000300800 */
[----:B------:R-:W4:Y:S04]  /*7c390*/  LDL.LU R48, [R1+0x1d2c] ;  /* 0x001d2c0001307983 */ /* 0x000f280000300800 */
[----:B------:R1:W-:Y:S04]  /*7c3a0*/  STS.U8 [R58+UR4+0xa40], R54 ;  /* 0x000a40363a007988 */ /* 0x0003e80008000004 */
[----:B0-----:R-:W4:Y:S04]  /*7c3b0*/  LDL.LU R50, [R1+0x1d28] ;  /* 0x001d280001327983 */ /* 0x001f280000300800 */
[----:B------:R-:W4:Y:S04]  /*7c3c0*/  LDL.LU R52, [R1+0x1d14] ;  /* 0x001d140001347983 */ /* 0x000f280000300800 */
[----:B------:R0:W-:Y:S04]  /*7c3d0*/  STS.U8 [R58+UR4+0xa60], R56 ;  /* 0x000a60383a007988 */ /* 0x0001e80008000004 */
[----:B------:R0:W-:Y:S04]  /*7c3e0*/  STS.U8 [R58+UR4+0xb20], R57 ;  /* 0x000b20393a007988 */ /* 0x0001e80008000004 */
[----:B------:R0:W-:Y:S04]  /*7c3f0*/  STS.U8 [R58+UR4+0xb00], R59 ;  /* 0x000b003b3a007988 */ /* 0x0001e80008000004 */
[----:B------:R0:W-:Y:S04]  /*7c400*/  STS.U8 [R58+UR4+0xb60], R60 ;  /* 0x000b603c3a007988 */ /* 0x0001e80008000004 */
[----:B-1----:R-:W4:Y:S04]  /*7c410*/  LDL.LU R54, [R1+0x1d10] ;  /* 0x001d100001367983 */ /* 0x002f280000300800 */
[----:B0-----:R-:W4:Y:S04]  /*7c420*/  LDL.LU R56, [R1+0x1d0c] ;  /* 0x001d0c0001387983 */ /* 0x001f280000300800 */
[----:B------:R0:W-:Y:S04]  /*7c430*/  STS.U8 [R58+UR4+0xb40], R61 ;  /* 0x000b403d3a007988 */ /* 0x0001e80008000004 */
[----:B------:R-:W4:Y:S04]  /*7c440*/  LDL.LU R57, [R1+0x1d08] ;  /* 0x001d080001397983 */ /* 0x000f280000300800 */
[----:B------:R-:W4:Y:S04]  /*7c450*/  LDL.LU R59, [R1+0x1cf4] ;  /* 0x001cf400013b7983 */ /* 0x000f280000300800 */
[----:B------:R-:W4:Y:S04]  /*7c460*/  LDL.LU R60, [R1+0x1cf0] ;  /* 0x001cf000013c7983 */ /* 0x000f280000300800 */
[----:B------:R1:W-:Y:S04]  /*7c470*/  STS.U8 [R58+UR4+0xc00], R0 ;  /* 0x000c00003a007988 */ /* 0x0003e80008000004 */
[----:B0-----:R-:W4:Y:S04]  /*7c480*/  LDL.LU R61, [R1+0x1cec] ;  /* 0x001cec00013d7983 */ /* 0x001f280000300800 */
[----:B-1----:R-:W4:Y:S04]  /*7c490*/  LDL.LU R0, [R1+0x1ce8] ;  /* 0x001ce80001007983 */ /* 0x002f280000300800 */
        /* <DEDUP_REMOVED lines=17> */
[----:B---3--:R3:W-:Y:S04]  /*7c5b0*/  STS.U8 [R58+UR4+0xf20], R28 ;  /* 0x000f201c3a007988 */ /* 0x0087e80008000004 */
        /* <DEDUP_REMOVED lines=15> */
[----:B--2---:R-:W2:Y:S04]  /*7c6b0*/  LDL.LU R36, [R1+0x1c58] ;  /* 0x001c580001247983 */ /* 0x004ea80000300800 */
[----:B------:R0:W-:Y:S04]  /*7c6c0*/  STS.U8 [R58+UR4+0x1060], R42 ;  /* 0x0010602a3a007988 */ /* 0x0001e80008000004 */
[----:B------:R-:W2:Y:S04]  /*7c6d0*/  LDL.LU R38, [R1+0x1c44] ;  /* 0x001c440001267983 */ /* 0x000ea80000300800 */
[----:B-----5:R-:W5:Y:S04]  /*7c6e0*/  LDL.LU R40, [R1+0x1c40] ;  /* 0x001c400001287983 */ /* 0x020f680000300800 */
[----:B------:R1:W-:Y:S04]  /*7c6f0*/  STS.U8 [R58+UR4+0x1120], R44 ;  /* 0x0011202c3a007988 */ /* 0x0003e80008000004 */
[----:B----4-:R4:W-:Y:S04]  /*7c700*/  STS.U8 [R58+UR4+0x1100], R46 ;  /* 0x0011002e3a007988 */ /* 0x0109e80008000004 */
[----:B------:R4:W-:Y:S04]  /*7c710*/  STS.U8 [R58+UR4+0x1160], R48 ;  /* 0x001160303a007988 */ /* 0x0009e80008000004 */
[----:B0-----:R-:W5:Y:S04]  /*7c720*/  LDL.LU R42, [R1+0x1c3c] ;  /* 0x001c3c00012a7983 */ /* 0x001f680000300800 */
[----:B-1----:R-:W5:Y:S04]  /*7c730*/  LDL.LU R44, [R1+0x1c38] ;  /* 0x001c3800012c7983 */ /* 0x002f680000300800 */
[----:B------:R0:W-:Y:S04]  /*7c740*/  STS.U8 [R58+UR4+0x1140], R50 ;  /* 0x001140323a007988 */ /* 0x0001e80008000004 */
[----:B----4-:R-:W4:Y:S04]  /*7c750*/  LDL.LU R46, [R1+0x1c24] ;  /* 0x001c2400012e7983 */ /* 0x010f280000300800 */
[----:B------:R-:W4:Y:S04]  /*7c760*/  LDL.LU R48, [R1+0x1c20] ;  /* 0x001c200001307983 */ /* 0x000f280000300800 */
[----:B------:R1:W-:Y:S04]  /*7c770*/  STS.U8 [R58+UR4+0x1200], R52 ;  /* 0x001200343a007988 */ /* 0x0003e80008000004 */
[----:B------:R0:W-:Y:S04]  /*7c780*/  STS.U8 [R58+UR4+0x1220], R54 ;  /* 0x001220363a007988 */ /* 0x0001e80008000004 */
[----:B------:R0:W-:Y:S04]  /*7c790*/  STS.U8 [R58+UR4+0x1240], R56 ;  /* 0x001240383a007988 */ /* 0x0001e80008000004 */
[----:B------:R1:W-:Y:S04]  /*7c7a0*/  STS.U8 [R58+UR4+0x1260], R57 ;  /* 0x001260393a007988 */ /* 0x0003e80008000004 */
[----:B0-----:R-:W4:Y:S04]  /*7c7b0*/  LDL.LU R50, [R1+0x1c1c] ;  /* 0x001c1c0001327983 */ /* 0x001f280000300800 */
[----:B-1----:R-:W4:Y:S04]  /*7c7c0*/  LDL.LU R52, [R1+0x1c18] ;  /* 0x001c180001347983 */ /* 0x002f280000300800 */
[----:B------:R0:W-:Y:S04]  /*7c7d0*/  STS.U8 [R58+UR4+0x1320], R59 ;  /* 0x0013203b3a007988 */ /* 0x0001e80008000004 */
[----:B------:R-:W4:Y:S04]  /*7c7e0*/  LDL.LU R54, [R1+0x1c04] ;  /* 0x001c040001367983 */ /* 0x000f280000300800 */
[----:B------:R-:W4:Y:S04]  /*7c7f0*/  LDL.LU R56, [R1+0x1c00] ;  /* 0x001c000001387983 */ /* 0x000f280000300800 */
[----:B------:R1:W-:Y:S04]  /*7c800*/  STS.U8 [R58+UR4+0x1300], R60 ;  /* 0x0013003c3a007988 */ /* 0x0003e80008000004 */
[----:B------:R-:W4:Y:S04]  /*7c810*/  LDL.LU R57, [R1+0x1bfc] ;  /* 0x001bfc0001397983 */ /* 0x000f280000300800 */
[----:B------:R1:W-:Y:S04]  /*7c820*/  STS.U8 [R58+UR4+0x1360], R61 ;  /* 0x0013603d3a007988 */ /* 0x0003e80008000004 */
[----:B0-----:R-:W4:Y:S04]  /*7c830*/  LDL.LU R59, [R1+0x1bf8] ;  /* 0x001bf800013b7983 */ /* 0x001f280000300800 */
[----:B-1----:R-:W4:Y:S04]  /*7c840*/  LDL.LU R60, [R1+0x1be4] ;  /* 0x001be400013c7983 */ /* 0x002f280000300800 */
[----:B------:R0:W-:Y:S04]  /*7c850*/  STS.U8 [R58+UR4+0x1340], R0 ;  /* 0x001340003a007988 */ /* 0x0001e80008000004 */
[----:B------:R-:W4:Y:S04]  /*7c860*/  LDL.LU R61, [R1+0x1be0] ;  /* 0x001be000013d7983 */ /* 0x000f280000300800 */
        /* <DEDUP_REMOVED lines=55> */
[----:B------:R-:W4:Y:S04]  /*7cbe0*/  LDL.LU R57, [R1+0x1b00] ;  /* 0x001b000001397983 */ /* 0x000f280000300800 */
[----:B------:R1:W-:Y:S04]  /*7cbf0*/  STS.U8 [R58+UR4+0x1b20], R60 ;  /* 0x001b203c3a007988 */ /* 0x0003e80008000004 */
[----:B------:R1:W-:Y:S04]  /*7cc00*/  STS.U8 [R58+UR4+0x1b00], R61 ;  /* 0x001b003d3a007988 */ /* 0x0003e80008000004 */
[----:B0-----:R-:W4:Y:S04]  /*7cc10*/  LDL.LU R59, [R1+0x1afc] ;  /* 0x001afc00013b7983 */ /* 0x001f280000300800 */
[----:B------:R0:W-:Y:S04]  /*7cc20*/  STS.U8 [R58+UR4+0x1b60], R0 ;  /* 0x001b60003a007988 */ /* 0x0001e80008000004 */
[----:B-1----:R-:W4:Y:S04]  /*7cc30*/  LDL.LU R60, [R1+0x1af8] ;  /* 0x001af800013c7983 */ /* 0x002f280000300800 */
        /* <DEDUP_REMOVED lines=634> */
[----:B------:R1:W-:Y:S04]  /*7f3e0*/  STS.U8 [R58+UR4+0x6b20], R4 ;  /* 0x006b20043a007988 */ /* 0x0003e80008000004 */
[----:B------:R0:W-:Y:S04]  /*7f3f0*/  STS.U8 [R58+UR4+0x6b00], R3 ;  /* 0x006b00033a007988 */ /* 0x0001e80008000004 */
[----:B------:R-:W4:Y:S04]  /*7f400*/  LDL.LU R6, [R1+0xc8] ;  /* 0x0000c80001067983 */ /* 0x000f280000300800 */
[----:B------:R0:W-:Y:S04]  /*7f410*/  STS.U8 [R58+UR4+0x6b60], R2 ;  /* 0x006b60023a007988 */ /* 0x0001e80008000004 */
[----:B------:R1:W-:Y:S04]  /*7f420*/  STS.U8 [R58+UR4+0x6b40], R26 ;  /* 0x006b401a3a007988 */ /* 0x0003e80008000004 */
[----:B---3--:R3:W-:Y:S04]  /*7f430*/  STS.U8 [R58+UR4+0x6c00], R28 ;  /* 0x006c001c3a007988 */ /* 0x0087e80008000004 */
[----:B0-----:R-:W4:Y:S04]  /*7f440*/  LDL.LU R5, [R1+0xc4] ;  /* 0x0000c40001057983 */ /* 0x001f280000300800 */
[----:B-1----:R-:W4:Y:S04]  /*7f450*/  LDL.LU R4, [R1+0xc0] ;  /* 0x0000c00001047983 */ /* 0x002f280000300800 */
[----:B------:R-:W4:Y:S04]  /*7f460*/  LDL.LU R3, [R1+0xac] ;  /* 0x0000ac0001037983 */ /* 0x000f280000300800 */
[----:B------:R-:W4:Y:S04]  /*7f470*/  LDL.LU R2, [R1+0xa8] ;  /* 0x0000a80001027983 */ /* 0x000f280000300800 */
[----:B------:R0:W-:Y:S04]  /*7f480*/  STS.U8 [R58+UR4+0x6c20], R30 ;  /* 0x006c201e3a007988 */ /* 0x0001e80008000004 */
[----:B------:R-:W4:Y:S04]  /*7f490*/  LDL.LU R26, [R1+0xa4] ;  /* 0x0000a400011a7983 */ /* 0x000f280000300800 */
        /* <DEDUP_REMOVED lines=8> */
[----:B------:R0:W-:Y:S04]  /*7f520*/  STS.U8 [R58+UR4+0x6d40], R42 ;  /* 0x006d402a3a007988 */ /* 0x0001e80008000004 */
[----:B-1----:R-:W3:Y:S04]  /*7f530*/  LDL.LU R34, [R1+0x84] ;  /* 0x0000840001227983 */ /* 0x002ee80000300800 */
[----:B------:R1:W-:Y:S04]  /*7f540*/  STS.U8 [R58+UR4+0x6e00], R44 ;  /* 0x006e002c3a007988 */ /* 0x0003e80008000004 */
[----:B--2---:R-:W2:Y:S04]  /*7f550*/  LDL.LU R36, [R1+0x80] ;  /* 0x0000800001247983 */ /* 0x004ea80000300800 */
[----:B------:R-:W2:Y:S04]  /*7f560*/  LDL.LU R38, [R1+0x6c] ;  /* 0x00006c0001267983 */ /* 0x000ea80000300800 */
[----:B----4-:R4:W-:Y:S04]  /*7f570*/  STS.U8 [R58+UR4+0x6e20], R46 ;  /* 0x006e202e3a007988 */ /* 0x0109e80008000004 */
[----:B------:R1:W-:Y:S04]  /*7f580*/  STS.U8 [R58+UR4+0x6e40], R48 ;  /* 0x006e40303a007988 */ /* 0x0003e80008000004 */
[----:B-----5:R-:W5:Y:S04]  /*7f590*/  LDL.LU R40, [R1+0x68] ;  /* 0x0000680001287983 */ /* 0x020f680000300800 */
[----:B0-----:R-:W5:Y:S04]  /*7f5a0*/  LDL.LU R42, [R1+0x64] ;  /* 0x00006400012a7983 */ /* 0x001f680000300800 */
[----:B-1----:R-:W5:Y:S04]  /*7f5b0*/  LDL.LU R44, [R1+0x60] ;  /* 0x00006000012c7983 */ /* 0x002f680000300800 */
[----:B------:R0:W-:Y:S04]  /*7f5c0*/  STS.U8 [R58+UR4+0x6e60], R50 ;  /* 0x006e60323a007988 */ /* 0x0001e80008000004 */
[----:B------:R1:W-:Y:S04]  /*7f5d0*/  STS.U8 [R58+UR4+0x6f20], R52 ;  /* 0x006f20343a007988 */ /* 0x0003e80008000004 */
[----:B------:R0:W-:Y:S04]  /*7f5e0*/  STS.U8 [R58+UR4+0x6f00], R54 ;  /* 0x006f00363a007988 */ /* 0x0001e80008000004 */
[----:B----4-:R-:W4:Y:S04]  /*7f5f0*/  LDL.LU R46, [R1+0x4c] ;  /* 0x00004c00012e7983 */ /* 0x010f280000300800 */
[----:B------:R0:W-:Y:S04]  /*7f600*/  STS.U8 [R58+UR4+0x6f60], R56 ;  /* 0x006f60383a007988 */ /* 0x0001e80008000004 */
[----:B------:R-:W4:Y:S04]  /*7f610*/  LDL.LU R48, [R1+0x48] ;  /* 0x0000480001307983 */ /* 0x000f280000300800 */
[----:B------:R1:W-:Y:S04]  /*7f620*/  STS.U8 [R58+UR4+0x6f40], R57 ;  /* 0x006f40393a007988 */ /* 0x0003e80008000004 */
[----:B0-----:R-:W4:Y:S04]  /*7f630*/  LDL.LU R50, [R1+0x44] ;  /* 0x0000440001327983 */ /* 0x001f280000300800 */
[----:B------:R-:W-:Y:S04]  /*7f640*/  STS.U8 [R58+UR4+0x7000], R59 ;  /* 0x0070003b3a007988 */ /* 0x000fe80008000004 */
[----:B-1----:R-:W4:Y:S04]  /*7f650*/  LDL.LU R52, [R1+0x40] ;  /* 0x0000400001347983 */ /* 0x002f280000300800 */
[----:B------:R-:W-:Y:S04]  /*7f660*/  STS.U8 [R58+UR4+0x7020], R60 ;  /* 0x0070203c3a007988 */ /* 0x000fe80008000004 */
[----:B------:R-:W4:Y:S04]  /*7f670*/  LDL.LU R54, [R1+0x2c] ;  /* 0x00002c0001367983 */ /* 0x000f280000300800 */
[----:B------:R-:W4:Y:S04]  /*7f680*/  LDL.LU R56, [R1+0x28] ;  /* 0x0000280001387983 */ /* 0x000f280000300800 */
[----:B------:R-:W-:Y:S04]  /*7f690*/  STS.U8 [R58+UR4+0x7040], R61 ;  /* 0x0070403d3a007988 */ /* 0x000fe80008000004 */
[----:B------:R-:W4:Y:S04]  /*7f6a0*/  LDL.LU R57, [R1+0x24] ;  /* 0x0000240001397983 */ /* 0x000f280000300800 */
[----:B------:R0:W-:Y:S04]  /*7f6b0*/  STS.U8 [R58+UR4+0x7060], R0 ;  /* 0x007060003a007988 */ /* 0x0001e80008000004 */
[----:B0-----:R-:W4:Y:S04]  /*7f6c0*/  LDL.LU R0, [R1+0x20] ;  /* 0x0000200001007983 */ /* 0x001f280000300800 */
[----:B------:R-:W4:Y:S04]  /*7f6d0*/  LDL.LU R59, [R1+0xc] ;  /* 0x00000c00013b7983 */ /* 0x000f280000300800 */
[----:B------:R-:W4:Y:S04]  /*7f6e0*/  LDL.LU R60, [R1+0x8] ;  /* 0x00000800013c7983 */ /* 0x000f280000300800 */
        /* <DEDUP_REMOVED lines=22> */
[----:B------:R-:W4:Y:S04]  /*7f850*/  LDL.LU R26, [R1+0x45a4] ;  /* 0x0045a400011a7983 */ /* 0x000f280000300800 */
[----:B---3--:R0:W-:Y:S04]  /*7f860*/  STS.U8 [R58+UR4+0x7340], R28 ;  /* 0x0073401c3a007988 */ /* 0x0081e80008000004 */
[----:B------:R1:W-:Y:S04]  /*7f870*/  STS.U8 [R58+UR4+0x7400], R30 ;  /* 0x0074001e3a007988 */ /* 0x0003e80008000004 */
[----:B0-----:R-:W3:Y:S04]  /*7f880*/  LDL.LU R28, [R1+0x45a0] ;  /* 0x0045a000011c7983 */ /* 0x001ee80000300800 */
[----:B-1----:R-:W3:Y:S04]  /*7f890*/  LDL.LU R30, [R1+0x459c] ;  /* 0x00459c00011e7983 */ /* 0x002ee80000300800 */
[----:B------:R0:W-:Y:S04]  /*7f8a0*/  STS.U8 [R58+UR4+0x7420], R32 ;  /* 0x007420203a007988 */ /* 0x0001e80008000004 */
[----:B------:R1:W-:Y:S04]  /*7f8b0*/  STS.U8 [R58+UR4+0x7440], R34 ;  /* 0x007440223a007988 */ /* 0x0003e80008000004 */
[----:B--2---:R2:W-:Y:S04]  /*7f8c0*/  STS.U8 [R58+UR4+0x7460], R36 ;  /* 0x007460243a007988 */ /* 0x0045e80008000004 */
[----:B------:R2:W-:Y:S04]  /*7f8d0*/  STS.U8 [R58+UR4+0x7520], R38 ;  /* 0x007520263a007988 */ /* 0x0005e80008000004 */
[----:B0-----:R-:W3:Y:S04]  /*7f8e0*/  LDL.LU R32, [R1+0x4598] ;  /* 0x0045980001207983 */ /* 0x001ee80000300800 */
[----:B-1----:R-:W3:Y:S04]  /*7f8f0*/  LDL.LU R34, [R1+0x4594] ;  /* 0x0045940001227983 */ /* 0x002ee80000300800 */
[----:B-----5:R0:W-:Y:S04]  /*7f900*/  STS.U8 [R58+UR4+0x7500], R40 ;  /* 0x007500283a007988 */ /* 0x0201e80008000004 */
[----:B--2---:R-:W2:Y:S04]  /*7f910*/  LDL.LU R36, [R1+0x4590] ;  /* 0x0045900001247983 */ /* 0x004ea80000300800 */
[----:B------:R-:W5:Y:S04]  /*7f920*/  LDL.LU R38, [R1+0x458c] ;  /* 0x00458c0001267983 */ /* 0x000f680000300800 */
[----:B------:R1:W-:Y:S04]  /*7f930*/  STS.U8 [R58+UR4+0x7560], R42 ;  /* 0x0075602a3a007988 */ /* 0x0003e80008000004 */
[----:B------:R0:W-:Y:S04]  /*7f940*/  STS.U8 [R58+UR4+0x7540], R44 ;  /* 0x0075402c3a007988 */ /* 0x0001e80008000004 */
[----:B----4-:R4:W-:Y:S04]  /*7f950*/  STS.U8 [R58+UR4+0x7600], R46 ;  /* 0x0076002e3a007988 */ /* 0x0109e80008000004 */
[----:B------:R4:W-:Y:S04]  /*7f960*/  STS.U8 [R58+UR4+0x7620], R48 ;  /* 0x007620303a007988 */ /* 0x0009e80008000004 */
[----:B0-----:R-:W2:Y:S04]  /*7f970*/  LDL.LU R40, [R1+0x4588] ;  /* 0x0045880001287983 */ /* 0x001ea80000300800 */
[----:B-1----:R-:W2:Y:S04]  /*7f980*/  LDL.LU R42, [R1+0x4584] ;  /* 0x00458400012a7983 */ /* 0x002ea80000300800 */
[----:B------:R0:W-:Y:S04]  /*7f990*/  STS.U8 [R58+UR4+0x7640], R50 ;  /* 0x007640323a007988 */ /* 0x0001e80008000004 */
[----:B------:R-:W2:Y:S04]  /*7f9a0*/  LDL.LU R44, [R1+0x4580] ;  /* 0x00458000012c7983 */ /* 0x000ea80000300800 */
[----:B----4-:R-:W4:Y:S04]  /*7f9b0*/  LDL.LU R46, [R1+0x457c] ;  /* 0x00457c00012e7983 */ /* 0x010f280000300800 */
[----:B------:R1:W-:Y:S04]  /*7f9c0*/  STS.U8 [R58+UR4+0x7660], R52 ;  /* 0x007660343a007988 */ /* 0x0003e80008000004 */
[----:B------:R-:W2:Y:S04]  /*7f9d0*/  LDL.LU R48, [R1+0x4578] ;  /* 0x0045780001307983 */ /* 0x000ea80000300800 */
[----:B------:R1:W-:Y:S04]  /*7f9e0*/  STS.U8 [R58+UR4+0x7720], R54 ;  /* 0x007720363a007988 */ /* 0x0003e80008000004 */
[----:B------:R1:W-:Y:S04]  /*7f9f0*/  STS.U8 [R58+UR4+0x7700], R56 ;  /* 0x007700383a007988 */ /* 0x0003e80008000004 */
[----:B0-----:R-:W2:Y:S04]  /*7fa00*/  LDL.LU R50, [R1+0x4574] ;  /* 0x0045740001327983 */ /* 0x001ea80000300800 */
[----:B-1----:R-:W2:Y:S04]  /*7fa10*/  LDL.LU R52, [R1+0x4570] ;  /* 0x0045700001347983 */ /* 0x002ea80000300800 */
[----:B------:R0:W-:Y:S04]  /*7fa20*/  STS.U8 [R58+UR4+0x7760], R57 ;  /* 0x007760393a007988 */ /* 0x0001e80008000004 */
[----:B------:R-:W2:Y:S04]  /*7fa30*/  LDL.LU R54, [R1+0x456c] ;  /* 0x00456c0001367983 */ /* 0x000ea80000300800 */
[----:B------:R-:W2:Y:S04]  /*7fa40*/  LDL.LU R56, [R1+0x4568] ;  /* 0x0045680001387983 */ /* 0x000ea80000300800 */
[----:B0-----:R-:W2:Y:S04]  /*7fa50*/  LDL.LU R57, [R1+0x4564] ;  /* 0x0045640001397983 */ /* 0x001ea80000300800 */
[----:B------:R0:W-:Y:S04]  /*7fa60*/  STS.U8 [R58+UR4+0x7740], R0 ;  /* 0x007740003a007988 */ /* 0x0001e80008000004 */
[----:B0-----:R-:W2:Y:S04]  /*7fa70*/  LDL.LU R0, [R1+0x4560] ;  /* 0x0045600001007983 */ /* 0x001ea80000300800 */
[----:B------:R0:W-:Y:S04]  /*7fa80*/  STS.U8 [R58+UR4+0x7800], R59 ;  /* 0x0078003b3a007988 */ /* 0x0001e80008000004 */
[----:B------:R1:W-:Y:S04]  /*7fa90*/  STS.U8 [R58+UR4+0x7820], R60 ;  /* 0x0078203c3a007988 */ /* 0x0003e80008000004 */
[----:B------:R1:W-:Y:S04]  /*7faa0*/  STS.U8 [R58+UR4+0x7840], R61 ;  /* 0x0078403d3a007988 */ /* 0x0003e80008000004 */
[----:B0-----:R-:W3:Y:S04]  /*7fab0*/  LDL.LU R59, [R1+0x1f1c] ;  /* 0x001f1c00013b7983 */ /* 0x001ee80000300800 */
[----:B-1----:R-:W3:Y:S04]  /*7fac0*/  LDL.LU R60, [R1+0x1f18] ;  /* 0x001f1800013c7983 */ /* 0x002ee80000300800 */
[----:B------:R-:W3:Y:S04]  /*7fad0*/  LDL.LU R61, [R1+0x1ef4] ;  /* 0x001ef400013d7983 */ /* 0x000ee80000300800 */
[----:B--2---:R0:W-:Y:S04]  /*7fae0*/  STS.U8 [R58+UR4+0x7860], R0 ;  /* 0x007860003a007988 */ /* 0x0041e80008000004 */
[----:B------:R-:W-:Y:S04]  /*7faf0*/  STS.U8 [R58+UR4+0x7920], R57 ;  /* 0x007920393a007988 */ /* 0x000fe80008000004 */
[----:B------:R1:W-:Y:S04]  /*7fb00*/  STS.U8 [R58+UR4+0x7900], R56 ;  /* 0x007900383a007988 */ /* 0x0003e80008000004 */
[----:B------:R2:W-:Y:S04]  /*7fb10*/  STS.U8 [R58+UR4+0x7960], R54 ;  /* 0x007960363a007988 */ /* 0x0005e80008000004 */
[----:B------:R0:W-:Y:S04]  /*7fb20*/  STS.U8 [R58+UR4+0x7940], R52 ;  /* 0x007940343a007988 */ /* 0x0001e80008000004 */
[----:B------:R1:W-:Y:S04]  /*7fb30*/  STS.U8 [R58+UR4+0x7a00], R42 ;  /* 0x007a002a3a007988 */ /* 0x0003e80008000004 */
[----:B------:R2:W-:Y:S04]  /*7fb40*/  STS.U8 [R58+UR4+0x7a20], R40 ;  /* 0x007a20283a007988 */ /* 0x0005e80008000004 */
[----:B0-----:R-:W3:Y:S04]  /*7fb50*/  LDL.LU R0, [R1+0x1ee8] ;  /* 0x001ee80001007983 */ /* 0x001ee80000300800 */
[----:B-1----:R-:W3:Y:S04]  /*7fb60*/  LDL.LU R56, [R1+0x1f20] ;  /* 0x001f200001387983 */ /* 0x002ee80000300800 */
[----:B--2---:R-:W2:Y:S04]  /*7fb70*/  LDL.LU R54, [R1+0x1f24] ;  /* 0x001f240001367983 */ /* 0x004ea80000300800 */
[----:B------:R-:W2:Y:S04]  /*7fb80*/  LDL.LU R52, [R1+0x1f38] ;  /* 0x001f380001347983 */ /* 0x000ea80000300800 */
[----:B------:R-:W2:Y:S04]  /*7fb90*/  LDL.LU R42, [R1+0x1f3c] ;  /* 0x001f3c00012a7983 */ /* 0x000ea80000300800 */
[----:B------:R-:W2:Y:S04]  /*7fba0*/  LDL.LU R40, [R1+0x1f40] ;  /* 0x001f400001287983 */ /* 0x000ea80000300800 */
[----:B-----5:R0:W-:Y:S04]  /*7fbb0*/  STS.U8 [R58+UR4+0x7a40], R38 ;  /* 0x007a40263a007988 */ /* 0x0201e80008000004 */
[----:B------:R1:W-:Y:S04]  /*7fbc0*/  STS.U8 [R58+UR4+0x7a60], R36 ;  /* 0x007a60243a007988 */ /* 0x0003e80008000004 */
[----:B------:R5:W-:Y:S04]  /*7fbd0*/  STS.U8 [R58+UR4+0x7b20], R26 ;  /* 0x007b201a3a007988 */ /* 0x000be80008000004 */
[----:B------:R1:W-:Y:S04]  /*7fbe0*/  STS.U8 [R58+UR4+0x7b00], R2 ;  /* 0x007b00023a007988 */ /* 0x0003e80008000004 */
[----:B------:R4:W-:Y:S04]  /*7fbf0*/  STS.U8 [R58+UR4+0x7b60], R3 ;  /* 0x007b60033a007988 */ /* 0x0009e80008000004 */
[----:B0-----:R-:W2:Y:S04]  /*7fc00*/  LDL.LU R38, [R1+0x1f44] ;  /* 0x001f440001267983 */ /* 0x001ea80000300800 */
[----:B-1----:R-:W2:Y:S04]  /*7fc10*/  LDL.LU R36, [R1+0x1f58] ;  /* 0x001f580001247983 */ /* 0x002ea80000300800 */
[----:B-----5:R-:W5:Y:S04]  /*7fc20*/  LDL.LU R26, [R1+0x1f5c] ;  /* 0x001f5c00011a7983 */ /* 0x020f680000300800 */
[----:B------:R-:W2:Y:S04]  /*7fc30*/  LDL.LU R2, [R1+0x1f60] ;  /* 0x001f600001027983 */ /* 0x000ea80000300800 */
[----:B----4-:R-:W4:Y:S01]  /*7fc40*/  LDL.LU R3, [R1+0x1f64] ;  /* 0x001f640001037983 */ /* 0x010f220000300800 */
[----:B------:R-:W0:Y:S03]  /*7fc50*/  S2R R57, SR_TID.X ;  /* 0x0000000000397919 */ /* 0x000e260000002100 */
[----:B------:R1:W-:Y:S04]  /*7fc60*/  STS.U8 [R58+UR4+0x7b40], R4 ;  /* 0x007b40043a007988 */ /* 0x0003e80008000004 */
[----:B-1----:R-:W3:Y:S01]  /*7fc70*/  LDL.LU R58, [R1+0x455c] ;  /* 0x00455c00013a7983 */ /* 0x002ee20000300800 */
[----:B0-----:R-:W-:-:S05]  /*7fc80*/  LOP3.LUT R4, R57, 0x1f, RZ, 0xc0, !PT ;  /* 0x0000001f39047812 */ /* 0x001fca00078ec0ff */
        /* <DEDUP_REMOVED lines=27> */
[----:B------:R-:W-:-:S03]  /*7fe40*/  LOP3.LUT R57, R4, 0x10, RZ, 0x3c, !PT ;  /* 0x0000001004397812 */ /* 0x000fc600078e3cff */
[----:B------:R-:W3:Y:S04]  /*7fe50*/  LDL.LU R17, [R1+0x1e80] ;  /* 0x001e800001117983 */ /* 0x000ee80000300800 */
[----:B------:R-:W3:Y:S04]  /*7fe60*/  LDL.LU R12, [R1+0x1e7c] ;  /* 0x001e7c00010c7983 */ /* 0x000ee80000300800 */
[----:B------:R-:W3:Y:S04]  /*7fe70*/  LDL.LU R11, [R1+0x1e78] ;  /* 0x001e7800010b7983 */ /* 0x000ee80000300800 */
[----:B------:R-:W3:Y:S04]  /*7fe80*/  LDL.LU R10, [R1+0x1e64] ;  /* 0x001e6400010a7983 */ /* 0x000ee80000300800 */
[----:B------:R-:W3:Y:S04]  /*7fe90*/  LDL.LU R9, [R1+0x1e60] ;  /* 0x001e600001097983 */ /* 0x000ee80000300800 */
[----:B------:R-:W3:Y:S04]  /*7fea0*/  LDL.LU R4, [R1+0x1e5c] ;  /* 0x001e5c0001047983 */ /* 0x000ee80000300800 */
[----:B----4-:R0:W-:Y:S04]  /*7feb0*/  STS.U8 [R57+UR4+0x80], R3 ;  /* 0x0000800339007988 */ /* 0x0101e80008000004 */
[----:B--2---:R1:W-:Y:S04]  /*7fec0*/  STS.U8 [R57+UR4+0xa0], R2 ;  /* 0x0000a00239007988 */ /* 0x0043e80008000004 */
[----:B-----5:R2:W-:Y:S04]  /*7fed0*/  STS.U8 [R57+UR4+0xc0], R26 ;  /* 0x0000c01a39007988 */ /* 0x0205e80008000004 */
[----:B------:R4:W-:Y:S04]  /*7fee0*/  STS.U8 [R57+UR4+0xe0], R36 ;  /* 0x0000e02439007988 */ /* 0x0009e80008000004 */
[----:B------:R5:W-:Y:S04]  /*7fef0*/  STS.U8 [R57+UR4+0x1a0], R38 ;  /* 0x0001a02639007988 */ /* 0x000be80008000004 */
[----:B------:R2:W-:Y:S04]  /*7ff00*/  STS.U8 [R57+UR4+0x180], R40 ;  /* 0x0001802839007988 */ /* 0x0005e80008000004 */
[----:B0-----:R-:W3:Y:S04]  /*7ff10*/  LDL.LU R3, [R1+0x1e58] ;  /* 0x001e580001037983 */ /* 0x001ee80000300800 */
[----:B-1----:R-:W3:Y:S04]  /*7ff20*/  LDL.LU R2, [R1+0x1e44] ;  /* 0x001e440001027983 */ /* 0x002ee80000300800 */
[----:B--2---:R-:W2:Y:S04]  /*7ff30*/  LDL.LU R26, [R1+0x1e40] ;  /* 0x001e4000011a7983 */ /* 0x004ea80000300800 */
[----:B----4-:R-:W4:Y:S04]  /*7ff40*/  LDL.LU R36, [R1+0x1e3c] ;  /* 0x001e3c0001247983 */ /* 0x010f280000300800 */
[----:B-----5:R-:W5:Y:S04]  /*7ff50*/  LDL.LU R38, [R1+0x1e38] ;  /* 0x001e380001267983 */ /* 0x020f680000300800 */
[----:B------:R0:W-:Y:S04]  /*7ff60*/  STS.U8 [R57+UR4+0x1e0], R42 ;  /* 0x0001e02a39007988 */ /* 0x0001e80008000004 */
[----:B------:R-:W5:Y:S04]  /*7ff70*/  LDL.LU R40, [R1+0x1e24] ;  /* 0x001e240001287983 */ /* 0x000f680000300800 */
[----:B------:R1:W-:Y:S04]  /*7ff80*/  STS.U8 [R57+UR4+0x1c0], R52 ;  /* 0x0001c03439007988 */ /* 0x0003e80008000004 */
[----:B------:R0:W-:Y:S04]  /*7ff90*/  STS.U8 [R57+UR4+0x280], R54 ;  /* 0x0002803639007988 */ /* 0x0001e80008000004 */
[----:B---3--:R3:W-:Y:S04]  /*7ffa0*/  STS.U8 [R57+UR4+0x2a0], R56 ;  /* 0x0002a03839007988 */ /* 0x0087e80008000004 */
[----:B------:R1:W-:Y:S04]  /*7ffb0*/  STS.U8 [R57+UR4+0x2c0], R59 ;  /* 0x0002c03b39007988 */ /* 0x0003e80008000004 */
[----:B------:R3:W-:Y:S04]  /*7ffc0*/  STS.U8 [R57+UR4+0x2e0], R60 ;  /* 0x0002e03c39007988 */ /* 0x0007e80008000004 */
[----:B0-----:R-:W5:Y:S04]  /*7ffd0*/  LDL.LU R42, [R1+0x1e20] ;  /* 0x001e2000012a7983 */ /* 0x001f680000300800 */
[----:B-1----:R-:W5:Y:S04]  /*7ffe0*/  LDL.LU R52, [R1+0x1e1c] ;  /* 0x001e1c0001347983 */ /* 0x002f680000300800 */
[----:B------:R-:W5:Y:S04]  /*7fff0*/  LDL.LU R54, [R1+0x1e18] ;  /* 0x001e180001367983 */ /* 0x000f680000300800 */
[----:B---3--:R-:W3:Y:S04]  /*80000*/  LDL.LU R56, [R1+0x1e04] ;  /* 0x001e040001387983 */ /* 0x008ee80000300800 */
[----:B------:R-:W3:Y:S04]  /*80010*/  LDL.LU R59, [R1+0x1e00] ;  /* 0x001e0000013b7983 */ /* 0x000ee80000300800 */
[----:B------:R0:W-:Y:S04]  /*80020*/  STS.U8 [R57+UR4+0x3a0], R61 ;  /* 0x0003a03d39007988 */ /* 0x0001e80008000004 */
[----:B------:R-:W3:Y:S04]  /*80030*/  LDL.LU R60, [R1+0x1dfc] ;  /* 0x001dfc00013c7983 */ /* 0x000ee80000300800 */
[----:B------:R1:W-:Y:S04]  /*80040*/  STS.U8 [R57+UR4+0x380], R0 ;  /* 0x0003800039007988 */ /* 0x0003e80008000004 */
[----:B0-----:R-:W3:Y:S04]  /*80050*/  LDL.LU R61, [R1+0x1df8] ;  /* 0x001df800013d7983 */ /* 0x001ee80000300800 */
[----:B-1----:R-:W3:Y:S04]  /*80060*/  LDL.LU R0, [R1+0x1de4] ;  /* 0x001de40001007983 */ /* 0x002ee80000300800 */
[----:B------:R0:W-:Y:S04]  /*80070*/  STS.U8 [R57+UR4+0x3e0], R51 ;  /* 0x0003e03339007988 */ /* 0x0001e80008000004 */
[----:B------:R1:W-:Y:S04]  /*80080*/  STS.U8 [R57+UR4+0x3c0], R49 ;  /* 0x0003c03139007988 */ /* 0x0003e80008000004 */
[----:B------:R0:W-:Y:S04]  /*80090*/  STS.U8 [R57+UR4+0x480], R47 ;  /* 0x0004802f39007988 */ /* 0x0001e80008000004 */
[----:B------:R0:W-:Y:S04]  /*800a0*/  STS.U8 [R57+UR4+0x4a0], R45 ;  /* 0x0004a02d39007988 */ /* 0x0001e80008000004 */
[----:B------:R1:W-:Y:S04]  /*800b0*/  STS.U8 [R57+UR4+0x4c0], R35 ;  /* 0x0004c02339007988 */ /* 0x0003e80008000004 */
[----:B------:R1:W-:Y:S04]  /*800c0*/  STS.U8 [R57+UR4+0x4e0], R33 ;  /* 0x0004e02139007988 */ /* 0x0003e80008000004 */
[----:B0-----:R-:W3:Y:S04]  /*800d0*/  LDL.LU R51, [R1+0x1de0] ;  /* 0x001de00001337983 */ /* 0x001ee80000300800 */
[----:B-1----:R-:W3:Y:S04]  /*800e0*/  LDL.LU R49, [R1+0x1ddc] ;  /* 0x001ddc0001317983 */ /* 0x002ee80000300800 */
[----:B------:R-:W3:Y:S04]  /*800f0*/  LDL.LU R47, [R1+0x1dd8] ;  /* 0x001dd800012f7983 */ /* 0x000ee80000300800 */
[----:B------:R-:W3:Y:S04]  /*80100*/  LDL.LU R45, [R1+0x1dc4] ;  /* 0x001dc400012d7983 */ /* 0x000ee80000300800 */
[----:B------:R-:W3:Y:S04]  /*80110*/  LDL.LU R35, [R1+0x1dc0] ;  /* 0x001dc00001237983 */ /* 0x000ee80000300800 */
[----:B------:R0:W-:Y:S04]  /*80120*/  STS.U8 [R57+UR4+0x5a0], R31 ;  /* 0x0005a01f39007988 */ /* 0x0001e80008000004 */
[----:B------:R-:W3:Y:S04]  /*80130*/  LDL.LU R33, [R1+0x1dbc] ;  /* 0x001dbc0001217983 */ /* 0x000ee80000300800 */
        /* <DEDUP_REMOVED lines=22> */
[----:B------:R1:W-:Y:S04]  /*802a0*/  STS.U8 [R57+UR4+0x880], R2 ;  /* 0x0008800239007988 */ /* 0x0003e80008000004 */
[----:B--2---:R2:W-:Y:S04]  /*802b0*/  STS.U8 [R57+UR4+0x8a0], R26 ;  /* 0x0008a01a39007988 */ /* 0x0045e80008000004 */
[----:B----4-:R4:W-:Y:S04]  /*802c0*/  STS.U8 [R57+UR4+0x8c0], R36 ;  /* 0x0008c02439007988 */ /* 0x0109e80008000004 */
[----:B-----5:R5:W-:Y:S04]  /*802d0*/  STS.U8 [R57+UR4+0x8e0], R38 ;  /* 0x0008e02639007988 */ /* 0x020be80008000004 */
        /* <DEDUP_REMOVED lines=786> */
[----:B--2---:R-:W-:Y:S04]  /*83400*/  STS.U8 [R57+UR4+0x6da0], R26 ;  /* 0x006da01a39007988 */ /* 0x004fe80008000004 */
[----:B----4-:R-:W-:Y:S04]  /*83410*/  STS.U8 [R57+UR4+0x6d80], R36 ;  /* 0x006d802439007988 */ /* 0x010fe80008000004 */
[----:B-----5:R-:W-:Y:S04]  /*83420*/  STS.U8 [R57+UR4+0x6de0], R38 ;  /* 0x006de02639007988 */ /* 0x020fe80008000004 */
[----:B------:R-:W-:Y:S04]  /*83430*/  STS.U8 [R57+UR4+0x6dc0], R40 ;  /* 0x006dc02839007988 */ /* 0x000fe80008000004 */
[----:B------:R-:W-:Y:S04]  /*83440*/  STS.U8 [R57+UR4+0x6e80], R42 ;  /* 0x006e802a39007988 */ /* 0x000fe80008000004 */
[----:B------:R-:W-:Y:S04]  /*83450*/  STS.U8 [R57+UR4+0x6ea0], R52 ;  /* 0x006ea03439007988 */ /* 0x000fe80008000004 */
[----:B------:R-:W-:Y:S04]  /*83460*/  STS.U8 [R57+UR4+0x6ec0], R54 ;  /* 0x006ec03639007988 */ /* 0x000fe80008000004 */
[----:B---3--:R-:W-:Y:S04]  /*83470*/  STS.U8 [R57+UR4+0x6ee0], R56 ;  /* 0x006ee03839007988 */ /* 0x008fe80008000004 */
[----:B------:R0:W-:Y:S04]  /*83480*/  STS.U8 [R57+UR4+0x6fa0], R59 ;  /* 0x006fa03b39007988 */ /* 0x0001e80008000004 */
[----:B------:R1:W-:Y:S04]  /*83490*/  STS.U8 [R57+UR4+0x6f80], R60 ;  /* 0x006f803c39007988 */ /* 0x0003e80008000004 */
[----:B0-----:R-:W2:Y:S04]  /*834a0*/  LDL.LU R59, [R1+0xfc] ;  /* 0x0000fc00013b7983 */ /* 0x001ea80000300800 */
[----:B------:R0:W-:Y:S04]  /*834b0*/  STS.U8 [R57+UR4+0x6fe0], R61 ;  /* 0x006fe03d39007988 */ /* 0x0001e80008000004 */
[----:B-1----:R-:W3:Y:S04]  /*834c0*/  LDL.LU R60, [R1+0xf8] ;  /* 0x0000f800013c7983 */ /* 0x002ee80000300800 */
[----:B------:R1:W-:Y:S04]  /*834d0*/  STS.U8 [R57+UR4+0x6fc0], R0 ;  /* 0x006fc00039007988 */ /* 0x0003e80008000004 */
[----:B0-----:R-:W4:Y:S04]  /*834e0*/  LDL.LU R61, [R1+0xf4] ;  /* 0x0000f400013d7983 */ /* 0x001f280000300800 */
        /* <DEDUP_REMOVED lines=28> */
[----:B--2---:R0:W-:Y:S04]  /*836b0*/  STS.U8 [R57+UR4+0x7080], R59 ;  /* 0x0070803b39007988 */ /* 0x0041e80008000004 */
[----:B---3--:R1:W-:Y:S04]  /*836c0*/  STS.U8 [R57+UR4+0x70a0], R60 ;  /* 0x0070a03c39007988 */ /* 0x0083e80008000004 */
[----:B0-----:R-:W2:Y:S04]  /*836d0*/  LDL.LU R59, [R1+0x4558] ;  /* 0x00455800013b7983 */ /* 0x001ea80000300800 */
[----:B-1----:R-:W3:Y:S04]  /*836e0*/  LDL.LU R60, [R1+0x4554] ;  /* 0x00455400013c7983 */ /* 0x002ee80000300800 */
[----:B----4-:R0:W-:Y:S04]  /*836f0*/  STS.U8 [R57+UR4+0x70c0], R61 ;  /* 0x0070c03d39007988 */ /* 0x0101e80008000004 */
[----:B-----5:R1:W-:Y:S04]  /*83700*/  STS.U8 [R57+UR4+0x70e0], R0 ;  /* 0x0070e00039007988 */ /* 0x0203e80008000004 */
[----:B0-----:R-:W4:Y:S04]  /*83710*/  LDL.LU R61, [R1+0x4550] ;  /* 0x00455000013d7983 */ /* 0x001f280000300800 */
[----:B-1----:R-:W5:Y:S04]  /*83720*/  LDL.LU R0, [R1+0x454c] ;  /* 0x00454c0001007983 */ /* 0x002f680000300800 */
        /* <DEDUP_REMOVED lines=27> */
[----:B-----5:R0:W-:Y:S04]  /*838e0*/  STS.U8 [R57+UR4+0x77c0], R0 ;  /* 0x0077c00039007988 */ /* 0x0201e80008000004 */
[----:B0-----:R-:W5:Y:S04]  /*838f0*/  LDL.LU R0, [R1+0x4548] ;  /* 0x0045480001007983 */ /* 0x001f680000300800 */
[----:B------:R-:W5:Y:S04]  /*83900*/  LDL.LU R56, [R1+0x1f78] ;  /* 0x001f780001387983 */ /* 0x000f680000300800 */
[----:B----4-:R-:W-:Y:S04]  /*83910*/  STS.U8 [R57+UR4+0x7880], R61 ;  /* 0x0078803d39007988 */ /* 0x010fe80008000004 */
[----:B---3--:R-:W-:Y:S04]  /*83920*/  STS.U8 [R57+UR4+0x78a0], R60 ;  /* 0x0078a03c39007988 */ /* 0x008fe80008000004 */
[----:B--2---:R-:W-:Y:S04]  /*83930*/  STS.U8 [R57+UR4+0x78c0], R59 ;  /* 0x0078c03b39007988 */ /* 0x004fe80008000004 */
        /* <DEDUP_REMOVED lines=27> */
[----:B-----5:R-:W-:Y:S04]  /*83af0*/  STS.U8 [R57+UR4+0x7fe0], R56 ;  /* 0x007fe03839007988 */ /* 0x020fe80008000004 */
[----:B------:R0:W-:Y:S02]  /*83b00*/  STS.U8 [R57+UR4+0x7fc0], R0 ;  /* 0x007fc00039007988 */ /* 0x0001e40008000004 */
[----:B0-----:R-:W0:Y:S02]  /*83b10*/  LDC R0, c[0x0][0x3ac] ;  /* 0x0000eb00ff007b82 */ /* 0x001e240000000800 */
[----:B0-----:R-:W-:-:S05]  /*83b20*/  IMAD.SHL.U32 R0, R0, 0x40, RZ ;  /* 0x0000004000007824 */ /* 0x001fca00078e00ff */
[----:B------:R-:W-:Y:S01]  /*83b30*/  SHF.R.S32.HI R0, RZ, 0x1f, R0 ;  /* 0x0000001fff007819 */ /* 0x000fe20000011400 */
[----:B------:R-:W2:Y:S04]  /*83b40*/  LDL.LU R40, [R1+0x14a0] ;  /* 0x0014a00001287983 */ /* 0x000ea80000300800 */
[----:B------:R-:W2:Y:S04]  /*83b50*/  LDL.LU R42, [R1+0x149c] ;  /* 0x00149c00012a7983 */ /* 0x000ea80000300800 */
[----:B------:R-:W3:Y:S04]  /*83b60*/  LDL.LU R52, [R1+0x14b0] ;  /* 0x0014b00001347983 */ /* 0x000ee80000300800 */
[----:B------:R-:W3:Y:S04]  /*83b70*/  LDL.LU R54, [R1+0x14a8] ;  /* 0x0014a80001367983 */ /* 0x000ee80000300800 */
[----:B------:R-:W4:Y:S04]  /*83b80*/  LDL.LU R56, [R1+0x14bc] ;  /* 0x0014bc0001387983 */ /* 0x000f280000300800 */
[----:B------:R-:W4:Y:S04]  /*83b90*/  LDL.LU R57, [R1+0x14b8] ;  /* 0x0014b80001397983 */ /* 0x000f280000300800 */
[----:B------:R-:W5:Y:S04]  /*83ba0*/  LDL.LU.64 R20, [R1+0x1550] ;  /* 0x0015500001147983 */ /* 0x000f680000300a00 */
[----:B------:R-:W5:Y:S01]  /*83bb0*/  LDL.LU.64 R22, [R1+0x1558] ;  /* 0x0015580001167983 */ /* 0x000f620000300a00 */
[----:B------:R-:W0:Y:S02]  /*83bc0*/  S2R R26, SR_TID.X ;  /* 0x00000000001a7919 */ /* 0x000e240000002100 */
[----:B0-----:R-:W-:-:S02]  /*83bd0*/  IMAD.SHL.U32 R44, R26, 0x40, RZ ;  /* 0x000000401a2c7824 */ /* 0x001fc400078e00ff */
[----:B------:R-:W-:-:S03]  /*83be0*/  IMAD.SHL.U32 R36, R26, 0x8, RZ ;  /* 0x000000081a247824 */ /* 0x000fc600078e00ff */
[----:B------:R-:W-:Y:S01]  /*83bf0*/  LOP3.LUT R44, R44, 0x1c0, RZ, 0xc0, !PT ;  /* 0x000001c02c2c7812 */ /* 0x000fe200078ec0ff */
[----:B------:R-:W-:-:S03]  /*83c00*/  IMAD.SHL.U32 R38, R26, 0x2, RZ ;  /* 0x000000021a267824 */ /* 0x000fc600078e00ff */
[----:B------:R-:W-:-:S04]  /*83c10*/  LOP3.LUT R44, R44, 0x30, R36, 0xf8, !PT ;  /* 0x000000302c2c7812 */ /* 0x000fc800078ef824 */
[----:B------:R-:W-:Y:S01]  /*83c20*/  LOP3.LUT R44, R44, 0x30, R38, 0x78, !PT ;  /* 0x000000302c2c7812 */ /* 0x000fe200078e7826 */
[----:B------:R-:W-:Y:S06]  /*83c30*/  BAR.SYNC.DEFER_BLOCKING 0x0 ;  /* 0x0000000000007b1d */ /* 0x000fec0000010000 */
[----:B------:R-:W0:Y:S04]  /*83c40*/  LDSM.16.M88.4 R4, [R44+UR4] ;  /* 0x000000042c04783b */ /* 0x000e280008000200 */
[----:B------:R-:W-:Y:S01]  /*83c50*/  LDSM.16.M88.4 R16, [R44+UR4+0x400] ;  /* 0x000400042c10783b */ /* 0x000fe20008000200 */
[----:B------:R-:W-:-:S03]  /*83c60*/  IMAD R28, R24, 0x100, R25 ;  /* 0x00000100181c7824 */ /* 0x000fc600078e0219 */
[----:B------:R-:W-:Y:S04]  /*83c70*/  LDSM.16.M88.4 R32, [R44+UR4+0xc00] ;  /* 0x000c00042c20783b */ /* 0x000fe80008000200 */
[----:B0-----:R-:W-:Y:S01]  /*83c80*/  STL.64 [R1+0x1150], R4 ;  /* 0x0011500401007387 */ /* 0x001fe20000100a00 */
[----:B------:R-:W-:Y:S02]  /*83c90*/  IMAD.MOV.U32 R12, RZ, RZ, R4 ;  /* 0x000000ffff0c7224 */ /* 0x000fe400078e0004 */
[----:B------:R-:W-:Y:S01]  /*83ca0*/  IMAD.MOV.U32 R9, RZ, RZ, R5 ;  /* 0x000000ffff097224 */ /* 0x000fe200078e0005 */
[----:B------:R-:W-:Y:S04]  /*83cb0*/  STL.64 [R1+0x1158], R6 ;  /* 0x0011580601007387 */ /* 0x000fe80000100a00 */
[----:B------:R-:W0:Y:S04]  /*83cc0*/  LDSM.16.M88.4 R4, [R44+UR4+0x200] ;  /* 0x000200042c04783b */ /* 0x000e280008000200 */
[----:B0-----:R0:W-:Y:S01]  /*83cd0*/  STL.64 [R1+0x1160], R4 ;  /* 0x0011600401007387 */ /* 0x0011e20000100a00 */
[----:B------:R-:W-:-:S02]  /*83ce0*/  IMAD.MOV.U32 R3, RZ, RZ, R4 ;  /* 0x000000ffff037224 */ /* 0x000fc400078e0004 */
[----:B------:R-:W-:Y:S01]  /*83cf0*/  IMAD.MOV.U32 R2, RZ, RZ, R5 ;  /* 0x000000ffff027224 */ /* 0x000fe200078e0005 */
[----:B------:R-:W-:Y:S04]  /*83d00*/  STL.64 [R1+0x1168], R6 ;  /* 0x0011680601007387 */ /* 0x000fe80000100a00 */
[----:B------:R-:W-:Y:S01]  /*83d10*/  STL.64 [R1+0x1170], R16 ;  /* 0x0011701001007387 */ /* 0x000fe20000100a00 */
[----:B0-----:R-:W-:-:S03]  /*83d20*/  IMAD.MOV.U32 R5, RZ, RZ, R16 ;  /* 0x000000ffff057224 */ /* 0x001fc600078e0010 */
[----:B------:R-:W-:Y:S01]  /*83d30*/  STL.64 [R1+0x1178], R18 ;  /* 0x0011781201007387 */ /* 0x000fe20000100a00 */
[----:B------:R-:W-:-:S03]  /*83d40*/  IMAD.MOV.U32 R4, RZ, RZ, R17 ;  /* 0x000000ffff047224 */ /* 0x000fc600078e0011 */
[----:B------:R-:W0:Y:S04]  /*83d50*/  LDSM.16.M88.4 R16, [R44+UR4+0x600] ;  /* 0x000600042c10783b */ /* 0x000e280008000200 */
[----:B0-----:R-:W-:Y:S01]  /*83d60*/  STL.64 [R1+0x1180], R16 ;  /* 0x0011801001007387 */ /* 0x001fe20000100a00 */
[----:B------:R-:W-:Y:S02]  /*83d70*/  IMAD.MOV.U32 R7, RZ, RZ, R16 ;  /* 0x000000ffff077224 */ /* 0x000fe400078e0010 */
[----:B------:R-:W-:Y:S01]  /*83d80*/  IMAD.MOV.U32 R6, RZ, RZ, R17 ;  /* 0x000000ffff067224 */ /* 0x000fe200078e0011 */
[----:B------:R-:W-:Y:S04]  /*83d90*/  STL.64 [R1+0x1188], R18 ;  /* 0x0011881201007387 */ /* 0x000fe80000100a00 */
[----:B------:R-:W0:Y:S04]  /*83da0*/  LDSM.16.M88.4 R16, [R44+UR4+0x800] ;  /* 0x000800042c10783b */ /* 0x000e280008000200 */
[----:B0-----:R-:W-:Y:S04]  /*83db0*/  STL.64 [R1+0x1190], R16 ;  /* 0x0011901001007387 */ /* 0x001fe80000100a00 */
[----:B------:R-:W-:Y:S04]  /*83dc0*/  STL.64 [R1+0x1198], R18 ;  /* 0x0011981201007387 */ /* 0x000fe80000100a00 */
[----:B------:R-:W5:Y:S04]  /*83dd0*/  LDL.LU.64 R24, [R1+0x190] ;  /* 0x0001900001187983 */ /* 0x000f680000300a00 */
[----:B------:R-:W5:Y:S01]  /*83de0*/  LDL.LU.64 R26, [R1+0x198] ;  /* 0x00019800011a7983 */ /* 0x000f620000300a00 */
[----:B------:R-:W-:-:S02]  /*83df0*/  IMAD.MOV.U32 R8, RZ, RZ, R16 ;  /* 0x000000ffff087224 */ /* 0x000fc400078e0010 */
[----:B------:R-:W-:Y:S02]  /*83e00*/  IMAD.MOV.U32 R0, RZ, RZ, R17 ;  /* 0x000000ffff007224 */ /* 0x000fe400078e0011 */
[----:B------:R-:W0:Y:S01]  /*83e10*/  LDSM.16.M88.4 R16, [R44+UR4+0xa00] ;  /* 0x000a00042c10783b */ /* 0x000e220008000200 */
[----:B--2---:R-:W-:Y:S02]  /*83e20*/  IMAD R29, R42, 0x100, R40 ;  /* 0x000001002a1d7824 */ /* 0x004fe400078e0228 */
[----:B---3--:R-:W-:Y:S02]  /*83e30*/  IMAD R30, R54, 0x100, R52 ;  /* 0x00000100361e7824 */ /* 0x008fe400078e0234 */
[----:B----4-:R-:W-:Y:S01]  /*83e40*/  IMAD R31, R57, 0x100, R56 ;  /* 0x00000100391f7824 */ /* 0x010fe200078e0238 */
[----:B------:R-:W-:Y:S02]  /*83e50*/  F2FP.F16.E5M2.UNPACK_B R28, R28 ;  /* 0x0000001cff1c723e */ /* 0x000fe400020004ff */
[----:B------:R-:W-:-:S02]  /*83e60*/  F2FP.F16.E5M2.UNPACK_B R29, R29 ;  /* 0x0000001dff1d723e */ /* 0x000fc400020004ff */
[----:B------:R-:W-:Y:S02]  /*83e70*/  F2FP.F16.E5M2.UNPACK_B R30, R30 ;  /* 0x0000001eff1e723e */ /* 0x000fe400020004ff */
[----:B------:R-:W-:Y:S01]  /*83e80*/  F2FP.F16.E5M2.UNPACK_B R31, R31 ;  /* 0x0000001fff1f723e */ /* 0x000fe200020004ff */
[----:B------:R-:W-:Y:S02]  /*83e90*/  IMAD.MOV.U32 R14, RZ, RZ, R32 ;  /* 0x000000ffff0e7224 */ /* 0x000fe400078e0020 */
[----:B0-----:R-:W-:Y:S01]  /*83ea0*/  IMAD.MOV.U32 R11, RZ, RZ, R16 ;  /* 0x000000ffff0b7224 */ /* 0x001fe200078e0010 */
[----:B------:R0:W-:Y:S01]  /*83eb0*/  STL.64 [R1+0x11a0], R16 ;  /* 0x0011a01001007387 */ /* 0x0001e20000100a00 */
[----:B------:R-:W-:-:S03]  /*83ec0*/  IMAD.MOV.U32 R10, RZ, RZ, R17 ;  /* 0x000000ffff0a7224 */ /* 0x000fc600078e0011 */
[----:B------:R-:W-:Y:S04]  /*83ed0*/  STL.64 [R1+0x11a8], R18 ;  /* 0x0011a81201007387 */ /* 0x000fe80000100a00 */
[----:B------:R-:W-:Y:S01]  /*83ee0*/  STL.64 [R1+0x11b0], R32 ;  /* 0x0011b02001007387 */ /* 0x000fe20000100a00 */
[----:B0-----:R-:W-:Y:S02]  /*83ef0*/  F2FP.F16.E5M2.UNPACK_B R16, R12 ;  /* 0x0000000cff10723e */ /* 0x001fe400020004ff */
[----:B------:R-:W-:Y:S01]  /*83f00*/  F2FP.F16.E5M2.UNPACK_B R17, R9 ;  /* 0x00000009ff11723e */ /* 0x000fe200020004ff */
[----:B------:R-:W-:Y:S04]  /*83f10*/  STL.64 [R1+0x11b8], R34 ;  /* 0x0011b82201007387 */ /* 0x000fe80000100a00 */
[----:B------:R5:W-:Y:S02]  /*83f20*/  STL.64 [R1+0x118], R16 ;  /* 0x0001181001007387 */ /* 0x000be40000100a00 */
[----:B-----5:R-:W-:Y:S01]  /*83f30*/  HMMA.16816.F32 R16, R28, R16, R20 ;  /* 0x000000101c10723c */ /* 0x020fe20000001814 */
[----:B------:R-:W-:-:S02]  /*83f40*/  IMAD.MOV.U32 R9, RZ, RZ, R33 ;  /* 0x000000ffff097224 */ /* 0x000fc400078e0021 */
[----:B------:R-:W2:Y:S04]  /*83f50*/  LDL.LU.64 R32, [R1+0x1b0] ;  /* 0x0001b00001207983 */ /* 0x000ea80000300a00 */
[----:B------:R-:W2:-:S12]  /*83f60*/  LDL.LU.64 R34, [R1+0x1b8] ;  /* 0x0001b80001227983 */ /* 0x000e980000300a00 */
[----:B------:R-:W-:Y:S04]  /*83f70*/  STL.64 [R1+0x170], R16 ;  /* 0x0001701001007387 */ /* 0x000fe80000100a00 */
[----:B------:R-:W-:Y:S04]  /*83f80*/  STL.64 [R1+0x178], R18 ;  /* 0x0001781201007387 */ /* 0x000fe80000100a00 */
[----:B------:R-:W0:Y:S01]  /*83f90*/  LDSM.16.M88.4 R16, [R44+UR4+0xe00] ;  /* 0x000e00042c10783b */ /* 0x000e220008000200 */
[----:B------:R-:W-:Y:S02]  /*83fa0*/  F2FP.F16.E5M2.UNPACK_B R12, R3 ;  /* 0x00000003ff0c723e */ /* 0x000fe400020004ff */
[----:B------:R-:W-:-:S03]  /*83fb0*/  F2FP.F16.E5M2.UNPACK_B R13, R2 ;  /* 0x00000002ff0d723e */ /* 0x000fc600020004ff */
[----:B------:R-:W-:Y:S04]  /*83fc0*/  STL [R1+0x110], R12 ;  /* 0x0001100c01007387 */ /* 0x000fe80000100800 */
[----:B0-----:R0:W-:Y:S04]  /*83fd0*/  STL.64 [R1+0x11c0], R16 ;  /* 0x0011c01001007387 */ /* 0x0011e80000100a00 */
[----:B------:R-:W-:Y:S04]  /*83fe0*/  STL.64 [R1+0x11c8], R18 ;  /* 0x0011c81201007387 */ /* 0x000fe80000100a00 */
[----:B------:R-:W-:Y:S04]  /*83ff0*/  STL [R1+0x114], R13 ;  /* 0x0001140d01007387 */ /* 0x000fe80000100800 */
[----:B------:R-:W3:Y:S04]  /*84000*/  LDL.LU.64 R20, [R1+0x1d0] ;  /* 0x0001d00001147983 */ /* 0x000ee80000300a00 */
[----:B------:R-:W3:Y:S01]  /*84010*/  LDL.LU.64 R22, [R1+0x1d8] ;  /* 0x0001d80001167983 */ /* 0x000ee20000300a00 */
[----:B------:R-:W-:Y:S01]  /*84020*/  IMAD.MOV.U32 R3, RZ, RZ, R16 ;  /* 0x000000ffff037224 */ /* 0x000fe200078e0010 */
[----:B0-----:R-:W-:Y:S01]  /*84030*/  F2FP.F16.E5M2.UNPACK_B R16, R5 ;  /* 0x00000005ff10723e */ /* 0x001fe200020004ff */
[----:B------:R-:W-:Y:S01]  /*84040*/  IMAD.MOV.U32 R2, RZ, RZ, R17 ;  /* 0x000000ffff027224 */ /* 0x000fe200078e0011 */
[----:B------:R-:W-:Y:S01]  /*84050*/  F2FP.F16.E5M2.UNPACK_B R17, R4 ;  /* 0x00000004ff11723e */ /* 0x000fe200020004ff */
[----:B------:R-:W-:Y:S01]  /*84060*/  HMMA.16816.F32 R36, R28, R12, R24 ;  /* 0x0000000c1c24723c */ /* 0x000fe20000001818 */
[----:B------:R-:W0:-:S15]  /*84070*/  LDSM.16.M88.4 R24, [R44+UR4+0x1000] ;  /* 0x001000042c18783b */ /* 0x000e1e0008000200 */
[----:B------:R-:W-:-:S03]  /*84080*/  NOP ;  /* 0x0000000000007918 */ /* 0x000fc60000000000 */
[----:B------:R-:W-:Y:S04]  /*84090*/  STL.64 [R1+0x190], R36 ;  /* 0x0001902401007387 */ /* 0x000fe80000100a00 */
[----:B------:R-:W-:Y:S04]  /*840a0*/  STL.64 [R1+0x198], R38 ;  /* 0x0001982601007387 */ /* 0x000fe80000100a00 */
[----:B0-----:R0:W-:Y:S01]  /*840b0*/  STL.64 [R1+0x11d0], R24 ;  /* 0x0011d01801007387 */ /* 0x0011e20000100a00 */
[----:B------:R-:W-:Y:S02]  /*840c0*/  IMAD.MOV.U32 R5, RZ, RZ, R24 ;  /* 0x000000ffff057224 */ /* 0x000fe400078e0018 */
[----:B------:R-:W-:Y:S01]  /*840d0*/  IMAD.MOV.U32 R4, RZ, RZ, R25 ;  /* 0x000000ffff047224 */ /* 0x000fe200078e0019 */
[----:B------:R1:W-:Y:S04]  /*840e0*/  STL.64 [R1+0x11d8], R26 ;  /* 0x0011d81a01007387 */ /* 0x0003e80000100a00 */
[----:B------:R-:W-:Y:S04]  /*840f0*/  STL.64 [R1+0x108], R16 ;  /* 0x0001081001007387 */ /* 0x000fe80000100a00 */
[----:B0-----:R-:W4:Y:S04]  /*84100*/  LDL.LU.64 R24, [R1+0x1f0] ;  /* 0x0001f00001187983 */ /* 0x001f280000300a00 */
[----:B-1----:R-:W4:Y:S01]  /*84110*/  LDL.LU.64 R26, [R1+0x1f8] ;  /* 0x0001f800011a7983 */ /* 0x002f220000300a00 */
[----:B--2---:R-:W-:Y:S03]  /*84120*/  HMMA.16816.F32 R32, R28, R16, R32 ;  /* 0x000000101c20723c */ /* 0x004fe60000001820 */
[----:B------:R-:W0:Y:S01]  /*84130*/  LDSM.16.M88.4 R16, [R44+UR4+0x1200] ;  /* 0x001200042c10783b */ /* 0x000e220008000200 */
[----:B------:R-:W-:-:S02]  /*84140*/  F2FP.F16.E5M2.UNPACK_B R12, R7 ;  /* 0x00000007ff0c723e */ /* 0x000fc400020004ff */
[----:B------:R-:W-:-:S13]  /*84150*/  F2FP.F16.E5M2.UNPACK_B R13, R6 ;  /* 0x00000006ff0d723e */ /* 0x000fda00020004ff */
[----:B------:R-:W-:Y:S04]  /*84160*/  STL.64 [R1+0x1b0], R32 ;  /* 0x0001b02001007387 */ /* 0x000fe80000100a00 */
[----:B------:R3:W-:Y:S04]  /*84170*/  STL.64 [R1+0x1b8], R34 ;  /* 0x0001b82201007387 */ /* 0x0007e80000100a00 */
[----:B0-----:R0:W-:Y:S04]  /*84180*/  STL.64 [R1+0x11e0], R16 ;  /* 0x0011e01001007387 */ /* 0x0011e80000100a00 */
[----:B------:R-:W-:Y:S04]  /*84190*/  STL.64 [R1+0x11e8], R18 ;  /* 0x0011e81201007387 */ /* 0x000fe80000100a00 */
[----:B------:R-:W-:Y:S01]  /*841a0*/  STL.64 [R1+0x100], R12 ;  /* 0x0001000c01007387 */ /* 0x000fe20000100a00 */
[----:B---3--:R-:W-:Y:S03]  /*841b0*/  HMMA.16816.F32 R32, R28, R12, R20 ;  /* 0x0000000c1c20723c */ /* 0x008fe60000001814 */
[----:B------:R-:W2:Y:S04]  /*841c0*/  LDL.LU.64 R20, [R1+0x210] ;  /* 0x0002100001147983 */ /* 0x000ea80000300a00 */
[----:B------:R-:W2:-:S12]  /*841d0*/  LDL.LU.64 R22, [R1+0x218] ;  /* 0x0002180001167983 */ /* 0x000e980000300a00 */
[----:B------:R-:W-:Y:S04]  /*841e0*/  STL.64 [R1+0x1d0], R32 ;  /* 0x0001d02001007387 */ /* 0x000fe80000100a00 */
[----:B------:R-:W-:Y:S04]  /*841f0*/  STL.64 [R1+0x1d8], R34 ;  /* 0x0001d82201007387 */ /* 0x000fe80000100a00 */
[----:B------:R-:W1:Y:S01]  /*84200*/  LDSM.16.M88.4 R32, [R44+UR4+0x1400] ;  /* 0x001400042c20783b */ /* 0x000e620008000200 */
[----:B------:R-:W-:Y:S01]  /*84210*/  IMAD.MOV.U32 R7, RZ, RZ, R16 ;  /* 0x000000ffff077224 */ /* 0x000fe200078e0010 */
[----:B0-----:R-:W-:Y:S01]  /*84220*/  F2FP.F16.E5M2.UNPACK_B R16, R8 ;  /* 0x00000008ff10723e */ /* 0x001fe200020004ff */
[----:B------:R-:W-:Y:S01]  /*84230*/  IMAD.MOV.U32 R6, RZ, RZ, R17 ;  /* 0x000000ffff067224 */ /* 0x000fe200078e0011 */
[----:B------:R-:W-:-:S03]  /*84240*/  F2FP.F16.E5M2.UNPACK_B R17, R0 ;  /* 0x00000000ff11723e */ /* 0x000fc600020004ff */
[----:B------:R-:W-:Y:S04]  /*84250*/  STL [R1+0xf8], R16 ;  /* 0x0000f81001007387 */ /* 0x000fe80000100800 */
[----:B-1----:R0:W-:Y:S04]  /*84260*/  STL.64 [R1+0x11f0], R32 ;  /* 0x0011f02001007387 */ /* 0x0021e80000100a00 */
[----:B------:R1:W-:Y:S04]  /*84270*/  STL.64 [R1+0x11f8], R34 ;  /* 0x0011f82201007387 */ /* 0x0003e80000100a00 */
[----:B------:R4:W-:Y:S01]  /*84280*/  STL [R1+0xfc], R17 ;  /* 0x0000fc1101007387 */ /* 0x0009e20000100800 */
[----:B------:R-:W-:-:S02]  /*84290*/  IMAD.MOV.U32 R8, RZ, RZ, R32 ;  /* 0x000000ffff087224 */ /* 0x000fc400078e0020 */
[----:B------:R-:W-:Y:S02]  /*842a0*/  IMAD.MOV.U32 R0, RZ, RZ, R33 ;  /* 0x000000ffff007224 */ /* 0x000fe400078e0021 */
[----:B0-----:R-:W3:Y:S04]  /*842b0*/  LDL.LU.64 R32, [R1+0x230] ;  /* 0x0002300001207983 */ /* 0x001ee80000300a00 */
[----:B-1----:R-:W3:Y:S01]  /*842c0*/  LDL.LU.64 R34, [R1+0x238] ;  /* 0x0002380001227983 */ /* 0x002ee20000300a00 */
[----:B------:R-:W-:Y:S02]  /*842d0*/  F2FP.F16.E5M2.UNPACK_B R12, R11 ;  /* 0x0000000bff0c723e */ /* 0x000fe400020004ff */
[----:B------:R-:W-:Y:S01]  /*842e0*/  F2FP.F16.E5M2.UNPACK_B R13, R10 ;  /* 0x0000000aff0d723e */ /* 0x000fe200020004ff */
[----:B----4-:R-:W-:-:S15]  /*842f0*/  HMMA.16816.F32 R16, R28, R16, R24 ;  /* 0x000000101c10723c */ /* 0x010fde0000001818 */
[----:B------:R-:W-:-:S04]  /*84300*/  NOP ;  /* 0x0000000000007918 */ /* 0x000fc80000000000 */
[----:B------:R-:W-:Y:S04]  /*84310*/  STL.64 [R1+0x1f0], R16 ;  /* 0x0001f01001007387 */ /* 0x000fe80000100a00 */
[----:B------:R-:W-:Y:S04]  /*84320*/  STL.64 [R1+0x1f8], R18 ;  /* 0x0001f81201007387 */ /* 0x000fe80000100a00 */
[----:B------:R-:W0:Y:S04]  /*84330*/  LDSM.16.M88.4 R16, [R44+UR4+0x1600] ;  /* 0x001600042c10783b */ /* 0x000e280008000200 */
[----:B------:R-:W-:Y:S04]  /*84340*/  STL [R1+0xf0], R12 ;  /* 0x0000f00c01007387 */ /* 0x000fe80000100800 */
[----:B0-----:R0:W-:Y:S04]  /*84350*/  STL.64 [R1+0x1200], R16 ;  /* 0x0012001001007387 */ /* 0x0011e80000100a00 */
[----:B------:R-:W-:Y:S04]  /*84360*/  STL.64 [R1+0x1208], R18 ;  /* 0x0012081201007387 */ /* 0x000fe80000100a00 */
[----:B------:R2:W-:Y:S04]  /*84370*/  STL [R1+0xf4], R13 ;  /* 0x0000f40d01007387 */ /* 0x0005e80000100800 */
[----:B------:R-:W4:Y:S04]  /*84380*/  LDL.LU.64 R24, [R1+0x250] ;  /* 0x0002500001187983 */ /* 0x000f280000300a00 */
[----:B------:R-:W4:Y:S01]  /*84390*/  LDL.LU.64 R26, [R1+0x258] ;  /* 0x00025800011a7983 */ /* 0x000f220000300a00 */
[----:B------:R-:W-:Y:S01]  /*843a0*/  IMAD.MOV.U32 R11, RZ, RZ, R16 ;  /* 0x000000ffff0b7224 */ /* 0x000fe200078e0010 */
[----:B0-----:R-:W-:-:S02]  /*843b0*/  F2FP.F16.E5M2.UNPACK_B R16, R14 ;  /* 0x0000000eff10723e */ /* 0x001fc400020004ff */
[----:B--2---:R-:W-:Y:S01]  /*843c0*/  HMMA.16816.F32 R12, R28, R12, R20 ;  /* 0x0000000c1c0c723c */ /* 0x004fe20000001814 */
[----:B------:R-:W0:Y:S01]  /*843d0*/  LDSM.16.M88.4 R20, [R44+UR4+0x1800] ;  /* 0x001800042c14783b */ /* 0x000e220008000200 */
[----:B------:R-:W-:Y:S01]  /*843e0*/  IMAD.MOV.U32 R10, RZ, RZ, R17 ;  /* 0x000000ffff0a7224 */ /* 0x000fe200078e0011 */
[----:B------:R-:W-:-:S15]  /*843f0*/  F2FP.F16.E5M2.UNPACK_B R17, R9 ;  /* 0x00000009ff11723e */ /* 0x000fde00020004ff */
[----:B------:R-:W-:Y:S01]  /*84400*/  NOP ;  /* 0x0000000000007918 */ /* 0x000fe20000000000 */
[----:B------:R-:W-:Y:S04]  /*84410*/  STL.64 [R1+0x210], R12 ;  /* 0x0002100c01007387 */ /* 0x000fe80000100a00 */
[----:B------:R1:W-:Y:S04]  /*84420*/  STL.64 [R1+0x218], R14 ;  /* 0x0002180e01007387 */ /* 0x0003e80000100a00 */
[----:B0-----:R0:W-:Y:S01]  /*84430*/  STL.64 [R1+0x1210], R20 ;  /* 0x0012101401007387 */ /* 0x0011e20000100a00 */
[----:B-1----:R-:W-:Y:S02]  /*84440*/  IMAD.MOV.U32 R14, RZ, RZ, R20 ;  /* 0x000000ffff0e7224 */ /* 0x002fe400078e0014 */
[----:B------:R-:W-:Y:S01]  /*84450*/  IMAD.MOV.U32 R9, RZ, RZ, R21 ;  /* 0x000000ffff097224 */ /* 0x000fe200078e0015 */
[----:B------:R1:W-:Y:S04]  /*84460*/  STL.64 [R1+0x1218], R22 ;  /* 0x0012181601007387 */ /* 0x0003e80000100a00 */
[----:B------:R-:W-:Y:S04]  /*84470*/  STL.64 [R1+0xe8], R16 ;  /* 0x0000e81001007387 */ /* 0x000fe80000100a00 */
[----:B0-----:R-:W2:Y:S04]  /*84480*/  LDL.LU.64 R20, [R1+0x270] ;  /* 0x0002700001147983 */ /* 0x001ea80000300a00 */
[----:B-1----:R-:W2:Y:S01]  /*84490*/  LDL.LU.64 R22, [R1+0x278] ;  /* 0x0002780001167983 */ /* 0x002ea20000300a00 */
[----:B---3--:R-:W-:Y:S03]  /*844a0*/  HMMA.16816.F32 R32, R28, R16, R32 ;  /* 0x000000101c20723c */ /* 0x008fe60000001820 */
[----:B------:R-:W0:Y:S01]  /*844b0*/  LDSM.16.M88.4 R16, [R44+UR4+0x1a00] ;  /* 0x001a00042c10783b */ /* 0x000e220008000200 */
[----:B------:R-:W-:-:S02]  /*844c0*/  F2FP.F16.E5M2.UNPACK_B R12, R3 ;  /* 0x00000003ff0c723e */ /* 0x000fc400020004ff */
[----:B------:R-:W-:-:S13]  /*844d0*/  F2FP.F16.E5M2.UNPACK_B R13, R2 ;  /* 0x00000002ff0d723e */ /* 0x000fda00020004ff */
[----:B------:R-:W-:Y:S04]  /*844e0*/  STL.64 [R1+0x230], R32 ;  /* 0x0002302001007387 */ /* 0x000fe80000100a00 */
[----:B------:R-:W-:Y:S04]  /*844f0*/  STL.64 [R1+0x238], R34 ;  /* 0x0002382201007387 */ /* 0x000fe80000100a00 */
[----:B0-----:R0:W-:Y:S04]  /*84500*/  STL.64 [R1+0x1220], R16 ;  /* 0x0012201001007387 */ /* 0x0011e80000100a00 */
[----:B------:R-:W-:Y:S04]  /*84510*/  STL.64 [R1+0x1228], R18 ;  /* 0x0012281201007387 */ /* 0x000fe80000100a00 */
[----:B------:R1:W-:Y:S01]  /*84520*/  STL.64 [R1+0xe0], R12 ;  /* 0x0000e00c01007387 */ /* 0x0003e20000100a00 */
[----:B------:R-:W-:-:S02]  /*84530*/  IMAD.MOV.U32 R3, RZ, RZ, R16 ;  /* 0x000000ffff037224 */ /* 0x000fc400078e0010 */
[----:B------:R-:W-:Y:S01]  /*84540*/  IMAD.MOV.U32 R2, RZ, RZ, R17 ;  /* 0x000000ffff027224 */ /* 0x000fe200078e0011 */
[----:B0-----:R-:W-:Y:S02]  /*84550*/  F2FP.F16.E5M2.UNPACK_B R16, R5 ;  /* 0x00000005ff10723e */ /* 0x001fe400020004ff */
[----:B------:R-:W-:Y:S01]  /*84560*/  F2FP.F16.E5M2.UNPACK_B R17, R4 ;  /* 0x00000004ff11723e */ /* 0x000fe200020004ff */
[----:B----4-:R-:W-:Y:S01]  /*84570*/  HMMA.16816.F32 R32, R28, R12, R24 ;  /* 0x0000000c1c20723c */ /* 0x010fe20000001818 */
[----:B------:R-:W3:Y:S04]  /*84580*/  LDL.LU.64 R24, [R1+0x290] ;  /* 0x0002900001187983 */ /* 0x000ee80000300a00 */
[----:B------:R-:W3:-:S14]  /*84590*/  LDL.LU.64 R26, [R1+0x298] ;  /* 0x00029800011a7983 */ /* 0x000edc0000300a00 */
[----:B------:R-:W-:Y:S04]  /*845a0*/  STL.64 [R1+0x250], R32 ;  /* 0x0002502001007387 */ /* 0x000fe80000100a00 */
[----:B------:R-:W-:Y:S04]  /*845b0*/  STL.64 [R1+0x258], R34 ;  /* 0x0002582201007387 */ /* 0x000fe80000100a00 */
[----:B------:R-:W0:Y:S04]  /*845c0*/  LDSM.16.M88.4 R32, [R44+UR4+0x1c00] ;  /* 0x001c00042c20783b */ /* 0x000e280008000200 */
[----:B------:R-:W-:Y:S01]  /*845d0*/  STL [R1+0xd8], R16 ;  /* 0x0000d81001007387 */ /* 0x000fe20000100800 */
[----:B-1----:R-:W-:-:S03]  /*845e0*/  F2FP.F16.E5M2.UNPACK_B R12, R7 ;  /* 0x00000007ff0c723e */ /* 0x002fc600020004ff */
[----:B0-----:R-:W-:Y:S01]  /*845f0*/  STL.64 [R1+0x1230], R32 ;  /* 0x0012302001007387 */ /* 0x001fe20000100a00 */
[----:B------:R-:W-:Y:S02]  /*84600*/  IMAD.MOV.U32 R5, RZ, RZ, R32 ;  /* 0x000000ffff057224 */ /* 0x000fe400078e0020 */
[----:B------:R-:W-:Y:S01]  /*84610*/  IMAD.MOV.U32 R4, RZ, RZ, R33 ;  /* 0x000000ffff047224 */ /* 0x000fe200078e0021 */
[----:B------:R2:W-:Y:S02]  /*84620*/  STL.64 [R1+0x1238], R34 ;  /* 0x0012382201007387 */ /* 0x0005e40000100a00 */
[----:B--2---:R-:W-:Y:S02]  /*84630*/  HMMA.16816.F32 R32, R28, R16, R20 ;  /* 0x000000101c20723c */ /* 0x004fe40000001814 */
[----:B------:R-:W-:Y:S04]  /*84640*/  STL [R1+0xdc], R17 ;  /* 0x0000dc1101007387 */ /* 0x000fe80000100800 */
[----:B------:R-:W2:-:S13]  /*84650*/  LDL.LU.64 R20, [R1+0x2b0] ;  /* 0x0002b00001147983 */ /* 0x000e9a0000300a00 */
[----:B------:R-:W-:Y:S04]  /*84660*/  STL.64 [R1+0x270], R32 ;  /* 0x0002702001007387 */ /* 0x000fe80000100a00 */
[----:B------:R-:W-:Y:S04]  /*84670*/  STL.64 [R1+0x278], R34 ;  /* 0x0002782201007387 */ /* 0x000fe80000100a00 */
[----:B------:R-:W-:Y:S04]  /*84680*/  STL [R1+0xd0], R12 ;  /* 0x0000d00c01007387 */ /* 0x000fe80000100800 */
[----:B------:R-:W2:Y:S01]  /*84690*/  LDL.LU.64 R22, [R1+0x2b8] ;  /* 0x0002b80001167983 */ /* 0x000ea20000300a00 */
[----:B------:R-:W-:-:S03]  /*846a0*/  IMAD.MOV.U32 R47, RZ, RZ, R17 ;  /* 0x000000ffff2f7224 */ /* 0x000fc600078e0011 */
[----:B------:R-:W0:Y:S01]  /*846b0*/  LDSM.16.M88.4 R16, [R44+UR4+0x1e00] ;  /* 0x001e00042c10783b */ /* 0x000e220008000200 */
[----:B------:R-:W-:-:S03]  /*846c0*/  F2FP.F16.E5M2.UNPACK_B R13, R6 ;  /* 0x00000006ff0d723e */ /* 0x000fc600020004ff */
[----:B------:R-:W-:Y:S01]  /*846d0*/  STL [R1+0x66b8], R47 ;  /* 0x0066b82f01007387 */ /* 0x000fe20000100800 */
[----:B0-----:R-:W-:-:S03]  /*846e0*/  IMAD.MOV.U32 R7, RZ, RZ, R16 ;  /* 0x000000ffff077224 */ /* 0x001fc600078e0010 */
[----:B------:R0:W-:Y:S04]  /*846f0*/  STL.64 [R1+0x1240], R16 ;  /* 0x0012401001007387 */ /* 0x0001e80000100a00 */
[----:B------:R-:W-:Y:S04]  /*84700*/  STL.64 [R1+0x1248], R18 ;  /* 0x0012481201007387 */ /* 0x000fe80000100a00 */
[----:B------:R-:W-:Y:S01]  /*84710*/  STL [R1+0xd4], R13 ;  /* 0x0000d40d01007387 */ /* 0x000fe20000100800 */
[----:B0-----:R-:W-:Y:S01]  /*84720*/  F2FP.F16.E5M2.UNPACK_B R16, R8 ;  /* 0x00000008ff10723e */ /* 0x001fe200020004ff */
[----:B------:R-:W-:Y:S01]  /*84730*/  IMAD.MOV.U32 R6, RZ, RZ, R17 ;  /* 0x000000ffff067224 */ /* 0x000fe200078e0011 */
[----:B------:R-:W-:Y:S01]  /*84740*/  F2FP.F16.E5M2.UNPACK_B R17, R0 ;  /* 0x00000000ff11723e */ /* 0x000fe200020004ff */
[----:B------:R-:W-:Y:S01]  /*84750*/  IMAD.MOV.U32 R46, RZ, RZ, R13 ;  /* 0x000000ffff2e7224 */ /* 0x000fe200078e000d */
[----:B---3--:R-:W-:Y:S01]  /*84760*/  HMMA.16816.F32 R32, R28, R12, R24 ;  /* 0x0000000c1c20723c */ /* 0x008fe20000001818 */
[----:B------:R-:W3:-:S15]  /*84770*/  LDL.LU.64 R24, [R1+0x2d0] ;  /* 0x0002d00001187983 */ /* 0x000ede0000300a00 */
[----:B------:R-:W-:-:S03]  /*84780*/  NOP ;  /* 0x0000000000007918 */ /* 0x000fc60000000000 */
[----:B------:R-:W-:Y:S04]  /*84790*/  STL.64 [R1+0x290], R32 ;  /* 0x0002902001007387 */ /* 0x000fe80000100a00 */
[----:B------:R-:W-:Y:S04]  /*847a0*/  STL.64 [R1+0x298], R34 ;  /* 0x0002982201007387 */ /* 0x000fe80000100a00 */
[----:B------:R-:W-:Y:S04]  /*847b0*/  STL [R1+0xc8], R16 ;  /* 0x0000c81001007387 */ /* 0x000fe80000100800 */
[----:B------:R-:W3:Y:S04]  /*847c0*/  LDL.LU.64 R26, [R1+0x2d8] ;  /* 0x0002d800011a7983 */ /* 0x000ee80000300a00 */
[----:B------:R-:W0:Y:S04]  /*847d0*/  LDSM.16.M88.4 R32, [R44+UR4+0x2000] ;  /* 0x002000042c20783b */ /* 0x000e280008000200 */
[----:B------:R-:W-:Y:S01]  /*847e0*/  STL [R1+0x66bc], R46 ;  /* 0x0066bc2e01007387 */ /* 0x000fe20000100800 */
[----:B------:R-:W-:-:S03]  /*847f0*/  F2FP.F16.E5M2.UNPACK_B R12, R11 ;  /* 0x0000000bff0c723e */ /* 0x000fc600020004ff */
[----:B0-----:R-:W-:Y:S01]  /*84800*/  STL.64 [R1+0x1250], R32 ;  /* 0x0012502001007387 */ /* 0x001fe20000100a00 */
[----:B------:R-:W-:Y:S02]  /*84810*/  IMAD.MOV.U32 R8, RZ, RZ, R32 ;  /* 0x000000ffff087224 */ /* 0x000fe400078e0020 */
[----:B------:R-:W-:Y:S01]  /*84820*/  IMAD.MOV.U32 R0, RZ, RZ, R33 ;  /* 0x000000ffff007224 */ /* 0x000fe200078e0021 */
[----:B------:R2:W-:Y:S04]  /*84830*/  STL.64 [R1+0x1258], R34 ;  /* 0x0012582201007387 */ /* 0x0005e80000100a00 */
[----:B------:R-:W-:Y:S01]  /*84840*/  STL [R1+0xcc], R17 ;  /* 0x0000cc1101007387 */ /* 0x000fe20000100800 */
[----:B--2---:R-:W-:Y:S03]  /*84850*/  HMMA.16816.F32 R32, R28, R16, R20 ;  /* 0x000000101c20723c */ /* 0x004fe60000001814 */
[----:B------:R-:W2:-:S15]  /*84860*/  LDL.LU.64 R20, [R1+0x2f0] ;  /* 0x0002f00001147983 */ /* 0x000e9e0000300a00 */
[----:B------:R-:W-:Y:S01]  /*84870*/  NOP ;  /* 0x0000000000007918 */ /* 0x000fe20000000000 */
[----:B------:R-:W-:Y:S04]  /*84880*/  STL.64 [R1+0x2b0], R32 ;  /* 0x0002b02001007387 */ /* 0x000fe80000100a00 */
[----:B------:R-:W-:Y:S04]  /*84890*/  STL.64 [R1+0x2b8], R34 ;  /* 0x0002b82201007387 */ /* 0x000fe80000100a00 */
[----:B------:R-:W-:Y:S04]  /*848a0*/  STL [R1+0xc0], R12 ;  /* 0x0000c00c01007387 */ /* 0x000fe80000100800 */
[----:B------:R-:W2:Y:S01]  /*848b0*/  LDL.LU.64 R22, [R1+0x2f8] ;  /* 0x0002f80001167983 */ /* 0x000ea20000300a00 */
[----:B------:R-:W-:-:S03]  /*848c0*/  IMAD.MOV.U32 R47, RZ, RZ, R17 ;  /* 0x000000ffff2f7224 */ /* 0x000fc600078e0011 */
[----:B------:R-:W0:Y:S01]  /*848d0*/  LDSM.16.M88.4 R16, [R44+UR4+0x2200] ;  /* 0x002200042c10783b */ /* 0x000e220008000200 */
[----:B------:R-:W-:-:S03]  /*848e0*/  F2FP.F16.E5M2.UNPACK_B R13, R10 ;  /* 0x0000000aff0d723e */ /* 0x000fc600020004ff */
[----:B------:R-:W-:Y:S04]  /*848f0*/  STL [R1+0x66c0], R47 ;  /* 0x0066c02f01007387 */ /* 0x000fe80000100800 */
[----:B------:R-:W1:Y:S01]  /*84900*/  LDSM.16.M88.4 R32, [R44+UR4+0x2400] ;  /* 0x002400042c20783b */ /* 0x000e620008000200 */
[----:B0-----:R-:W-:-:S03]  /*84910*/  IMAD.MOV.U32 R11, RZ, RZ, R16 ;  /* 0x000000ffff0b7224 */ /* 0x001fc600078e0010 */
[----:B------:R0:W-:Y:S04]  /*84920*/  STL.64 [R1+0x1260], R16 ;  /* 0x0012601001007387 */ /* 0x0001e80000100a00 */
[----:B------:R-:W-:Y:S04]  /*84930*/  STL.64 [R1+0x1268], R18 ;  /* 0x0012681201007387 */ /* 0x000fe80000100a00 */
[----:B------:R-:W-:Y:S01]  /*84940*/  STL [R1+0xc4], R13 ;  /* 0x0000c40d01007387 */ /* 0x000fe20000100800 */
[----:B0-----:R-:W-:Y:S01]  /*84950*/  F2FP.F16.E5M2.UNPACK_B R16, R14 ;  /* 0x0000000eff10723e */ /* 0x001fe200020004ff */
[----:B------:R-:W-:Y:S01]  /*84960*/  IMAD.MOV.U32 R10, RZ, RZ, R17 ;  /* 0x000000ffff0a7224 */ /* 0x000fe200078e0011 */
[----:B------:R-:W-:Y:S01]  /*84970*/  F2FP.F16.E5M2.UNPACK_B R17, R9 ;  /* 0x00000009ff11723e */ /* 0x000fe200020004ff */
[----:B------:R-:W-:-:S02]  /*84980*/  IMAD.MOV.U32 R45, RZ, RZ, R13 ;  /* 0x000000ffff2d7224 */ /* 0x000fc400078e000d */
[----:B------:R-:W-:Y:S01]  /*84990*/  IMAD.MOV.U32 R46, RZ, RZ, R12 ;  /* 0x000000ffff2e7224 */ /* 0x000fe200078e000c */
[----:B---3--:R-:W-:-:S15]  /*849a0*/  HMMA.16816.F32 R24, R28, R12, R24 ;  /* 0x0000000c1c18723c */ /* 0x008fde0000001818 */
[----:B------:R-:W-:-:S04]  /*849b0*/  NOP ;  /* 0x0000000000007918 */ /* 0x000fc80000000000 */
[----:B------:R0:W-:Y:S04]  /*849c0*/  STL.64 [R1+0x2d0], R24 ;  /* 0x0002d01801007387 */ /* 0x0001e80000100a00 */
[----:B------:R3:W-:Y:S04]  /*849d0*/  STL.64 [R1+0x2d8], R26 ;  /* 0x0002d81a01007387 */ /* 0x0007e80000100a00 */
[----:B------:R-:W-:Y:S04]  /*849e0*/  STL [R1+0xb8], R16 ;  /* 0x0000b81001007387 */ /* 0x000fe80000100800 */
[----:B0-----:R-:W4:Y:S04]  /*849f0*/  LDL.LU.64 R24, [R1+0x310] ;  /* 0x0003100001187983 */ /* 0x001f280000300a00 */
[----:B---3--:R-:W4:Y:S01]  /*84a00*/  LDL.LU.64 R26, [R1+0x318] ;  /* 0x00031800011a7983 */ /* 0x008f220000300a00 */
[----:B------:R-:W-:-:S03]  /*84a10*/  F2FP.F16.E5M2.UNPACK_B R12, R3 ;  /* 0x00000003ff0c723e */ /* 0x000fc600020004ff */
[----:B------:R-:W-:Y:S04]  /*84a20*/  STL [R1+0x66c8], R45 ;  /* 0x0066c82d01007387 */ /* 0x000fe80000100800 */
[----:B------:R-:W-:Y:S04]  /*84a30*/  STL [R1+0x66c4], R46 ;  /* 0x0066c42e01007387 */ /* 0x000fe80000100800 */
[----:B-1----:R-:W-:Y:S04]  /*84a40*/  STL.64 [R1+0x1270], R32 ;  /* 0x0012702001007387 */ /* 0x002fe80000100a00 */
[----:B------:R-:W-:Y:S04]  /*84a50*/  STL.64 [R1+0x1278], R34 ;  /* 0x0012782201007387 */ /* 0x000fe80000100a00 */
[----:B------:R-:W-:Y:S01]  /*84a60*/  STL [R1+0xbc], R17 ;  /* 0x0000bc1101007387 */ /* 0x000fe20000100800 */
[----:B--2---:R-:W-:-:S15]  /*84a70*/  HMMA.16816.F32 R20, R28, R16, R20 ;  /* 0x000000101c14723c */ /* 0x004fde0000001814 */
[----:B------:R-:W-:-:S04]  /*84a80*/  NOP ;  /* 0x0000000000007918 */ /* 0x000fc80000000000 */
[----:B------:R0:W-:Y:S04]  /*84a90*/  STL.64 [R1+0x2f0], R20 ;  /* 0x0002f01401007387 */ /* 0x0001e80000100a00 */
[----:B------:R1:W-:Y:S04]  /*84aa0*/  STL.64 [R1+0x2f8], R22 ;  /* 0x0002f81601007387 */ /* 0x0003e80000100a00 */
[----:B------:R-:W-:Y:S04]  /*84ab0*/  STL [R1+0xb0], R12 ;  /* 0x0000b00c01007387 */ /* 0x000fe80000100800 */
[----:B0-----:R-:W2:Y:S04]  /*84ac0*/  LDL.LU.64 R20, [R1+0x330] ;  /* 0x0003300001147983 */ /* 0x001ea80000300a00 */
[----:B-1----:R-:W2:Y:S01]  /*84ad0*/  LDL.LU.64 R22, [R1+0x338] ;  /* 0x0003380001167983 */ /* 0x002ea20000300a00 */
[----:B------:R-:W-:-:S02]  /*84ae0*/  IMAD.MOV.U32 R46, RZ, RZ, R16 ;  /* 0x000000ffff2e7224 */ /* 0x000fc400078e0010 */
[----:B------:R-:W-:Y:S02]  /*84af0*/  IMAD.MOV.U32 R47, RZ, RZ, R17 ;  /* 0x000000ffff2f7224 */ /* 0x000fe400078e0011 */
[----:B------:R-:W0:Y:S01]  /*84b00*/  LDSM.16.M88.4 R16, [R44+UR4+0x2600] ;  /* 0x002600042c10783b */ /* 0x000e220008000200 */
[----:B------:R-:W-:Y:S01]  /*84b10*/  F2FP.F16.E5M2.UNPACK_B R13, R2 ;  /* 0x00000002ff0d723e */ /* 0x000fe200020004ff */
[----:B------:R-:W-:Y:S02]  /*84b20*/  IMAD.MOV.U32 R14, RZ, RZ, R32 ;  /* 0x000000ffff0e7224 */ /* 0x000fe400078e0020 */
[----:B------:R-:W-:Y:S02]  /*84b30*/  IMAD.MOV.U32 R9, RZ, RZ, R33 ;  /* 0x000000ffff097224 */ /* 0x000fe400078e0021 */
[----:B0-----:R-:W-:Y:S01]  /*84b40*/  IMAD.MOV.U32 R3, RZ, RZ, R16 ;  /* 0x000000ffff037224 */ /* 0x001fe200078e0010 */
[----:B------:R0:W-:Y:S04]  /*84b50*/  STL.64 [R1+0x1280], R16 ;  /* 0x0012801001007387 */ /* 0x0001e80000100a00 */
[----:B------:R-:W-:Y:S04]  /*84b60*/  STL.64 [R1+0x1288], R18 ;  /* 0x0012881201007387 */ /* 0x000fe80000100a00 */
[----:B------:R-:W-:Y:S01]  /*84b70*/  STL [R1+0xb4], R13 ;  /* 0x0000b40d01007387 */ /* 0x000fe20000100800 */
[----:B0-----:R-:W-:Y:S01]  /*84b80*/  F2FP.F16.E5M2.UNPACK_B R16, R5 ;  /* 0x00000005ff10723e */ /* 0x001fe200020004ff */
[----:B------:R-:W-:Y:S01]  /*84b90*/  IMAD.MOV.U32 R2, RZ, RZ, R17 ;  /* 0x000000ffff027224 */ /* 0x000fe200078e0011 */
[----:B------:R-:W-:Y:S01]  /*84ba0*/  F2FP.F16.E5M2.UNPACK_B R17, R4 ;  /* 0x00000004ff11723e */ /* 0x000fe200020004ff */
[----:B----4-:R-:W-:Y:S01]  /*84bb0*/  HMMA.16816.F32 R32, R28, R12, R24 ;  /* 0x0000000c1c20723c */ /* 0x010fe20000001818 */
[----:B------:R-:W3:-:S15]  /*84bc0*/  LDL.LU.64 R24, [R1+0x350] ;  /* 0x0003500001187983 */ /* 0x000ede0000300a00 */
[----:B------:R-:W-:-:S03]  /*84bd0*/  NOP ;  /* 0x0000000000007918 */ /* 0x000fc60000000000 */
[----:B------:R-:W-:Y:S04]  /*84be0*/  STL.64 [R1+0x310], R32 ;  /* 0x0003102001007387 */ /* 0x000fe80000100a00 */
[----:B------:R-:W-:Y:S04]  /*84bf0*/  STL.64 [R1+0x318], R34 ;  /* 0x0003182201007387 */ /* 0x000fe80000100a00 */
[----:B------:R-:W-:Y:S04]  /*84c00*/  STL [R1+0xa8], R16 ;  /* 0x0000a81001007387 */ /* 0x000fe80000100800 */
[----:B------:R-:W3:Y:S04]  /*84c10*/  LDL.LU.64 R26, [R1+0x358] ;  /* 0x00035800011a7983 */ /* 0x000ee80000300a00 */
[----:B------:R-:W0:Y:S04]  /*84c20*/  LDSM.16.M88.4 R32, [R44+UR4+0x2800] ;  /* 0x002800042c20783b */ /* 0x000e280008000200 */
[----:B0-----:R-:W-:Y:S04]  /*84c30*/  STL.64 [R1+0x1290], R32 ;  /* 0x0012902001007387 */ /* 0x001fe80000100a00 */
[----:B------:R-:W-:Y:S04]  /*84c40*/  STL.64 [R1+0x1298], R34 ;  /* 0x0012982201007387 */ /* 0x000fe80000100a00 */
[----:B------:R2:W-:Y:S02]  /*84c50*/  STL [R1+0xac], R17 ;  /* 0x0000ac1101007387 */ /* 0x0005e40000100800 */
[----:B--2---:R-:W-:Y:S02]  /*84c60*/  HMMA.16816.F32 R16, R28, R16, R20 ;  /* 0x000000101c10723c */ /* 0x004fe40000001814 */
[----:B------:R-:W2:Y:S04]  /*84c70*/  LDL.LU.64 R20, [R1+0x370] ;  /* 0x0003700001147983 */ /* 0x000ea80000300a00 */
[----:B------:R-:W2:-:S13]  /*84c80*/  LDL.LU.64 R22, [R1+0x378] ;  /* 0x0003780001167983 */ /* 0x000e9a0000300a00 */
[----:B------:R-:W-:Y:S04]  /*84c90*/  STL.64 [R1+0x330], R16 ;  /* 0x0003301001007387 */ /* 0x000fe80000100a00 */
[----:B------:R-:W-:Y:S04]  /*84ca0*/  STL.64 [R1+0x338], R18 ;  /* 0x0003381201007387 */ /* 0x000fe80000100a00 */
[----:B------:R-:W0:Y:S01]  /*84cb0*/  LDSM.16.M88.4 R16, [R44+UR4+0x2a00] ;  /* 0x002a00042c10783b */ /* 0x000e220008000200 */
[----:B------:R-:W-:Y:S01]  /*84cc0*/  IMAD.MOV.U32 R45, RZ, RZ, R13 ;  /* 0x000000ffff2d7224 */ /* 0x000fe200078e000d */
[----:B------:R-:W-:-:S02]  /*84cd0*/  F2FP.F16.E5M2.UNPACK_B R12, R7 ;  /* 0x00000007ff0c723e */ /* 0x000fc400020004ff */
[----:B------:R-:W-:-:S03]  /*84ce0*/  F2FP.F16.E5M2.UNPACK_B R13, R6 ;  /* 0x00000006ff0d723e */ /* 0x000fc600020004ff */
[----:B------:R-:W-:Y:S01]  /*84cf0*/  STL [R1+0xa0], R12 ;  /* 0x0000a00c01007387 */ /* 0x000fe20000100800 */
[----:B------:R-:W-:Y:S02]  /*84d00*/  IMAD.MOV.U32 R5, RZ, RZ, R32 ;  /* 0x000000ffff057224 */ /* 0x000fe400078e0020 */
[----:B------:R-:W-:Y:S01]  /*84d10*/  IMAD.MOV.U32 R4, RZ, RZ, R33 ;  /* 0x000000ffff047224 */ /* 0x000fe200078e0021 */
[----:B0-----:R0:W-:Y:S04]  /*84d20*/  STL.64 [R1+0x12a0], R16 ;  /* 0x0012a01001007387 */ /* 0x0011e80000100a00 */
[----:B------:R-:W-:Y:S04]  /*84d30*/  STL.64 [R1+0x12a8], R18 ;  /* 0x0012a81201007387 */ /* 0x000fe80000100a00 */
[----:B------:R-:W-:Y:S04]  /*84d40*/  STL [R1+0xa4], R13 ;  /* 0x0000a40d01007387 */ /* 0x000fe80000100800 */
[----:B------:R-:W4:Y:S04]  /*84d50*/  LDL.LU.64 R32, [R1+0x390] ;  /* 0x0003900001207983 */ /* 0x000f280000300a00 */
[----:B------:R-:W4:Y:S01]  /*84d60*/  LDL.LU.64 R34, [R1+0x398] ;  /* 0x0003980001227983 */ /* 0x000f220000300a00 */
[----:B------:R-:W-:Y:S01]  /*84d70*/  IMAD.MOV.U32 R7, RZ, RZ, R16 ;  /* 0x000000ffff077224 */ /* 0x000fe200078e0010 */
[----:B0-----:R-:W-:Y:S01]  /*84d80*/  F2FP.F16.E5M2.UNPACK_B R16, R8 ;  /* 0x00000008ff10723e */ /* 0x001fe200020004ff */
[----:B------:R-:W-:Y:S01]  /*84d90*/  IMAD.MOV.U32 R6, RZ, RZ, R17 ;  /* 0x000000ffff067224 */ /* 0x000fe200078e0011 */
[----:B------:R-:W-:Y:S01]  /*84da0*/  F2FP.F16.E5M2.UNPACK_B R17, R0 ;  /* 0x00000000ff11723e */ /* 0x000fe200020004ff */
[----:B---3--:R-:W-:-:S15]  /*84db0*/  HMMA.16816.F32 R24, R28, R12, R24 ;  /* 0x0000000c1c18723c */ /* 0x008fde0000001818 */
[----:B------:R-:W-:-:S04]  /*84dc0*/  NOP ;  /* 0x0000000000007918 */ /* 0x000fc80000000000 */
[----:B------:R-:W-:Y:S04]  /*84dd0*/  STL.64 [R1+0x350], R24 ;  /* 0x0003501801007387 */ /* 0x000fe80000100a00 */
[----:B------:R-:W-:Y:S04]  /*84de0*/  STL.64 [R1+0x358], R26 ;  /* 0x0003581a01007387 */ /* 0x000fe80000100a00 */
[----:B------:R-:W0:Y:S04]  /*84df0*/  LDSM.16.M88.4 R24, [R44+UR4+0x2c00] ;  /* 0x002c00042c18783b */ /* 0x000e280008000200 */
[----:B------:R-:W-:Y:S04]  /*84e00*/  STL [R1+0x98], R16 ;  /* 0x0000981001007387 */ /* 0x000fe80000100800 */
[----:B0-----:R0:W-:Y:S01]  /*84e10*/  STL.64 [R1+0x12b0], R24 ;  /* 0x0012b01801007387 */ /* 0x0011e20000100a00 */
[----:B------:R-:W-:-:S02]  /*84e20*/  IMAD.MOV.U32 R8, RZ, RZ, R24 ;  /* 0x000000ffff087224 */ /* 0x000fc400078e0018 */
[----:B------:R-:W-:Y:S01]  /*84e30*/  IMAD.MOV.U32 R0, RZ, RZ, R25 ;  /* 0x000000ffff007224 */ /* 0x000fe200078e0019 */
[----:B------:R1:W-:Y:S04]  /*84e40*/  STL.64 [R1+0x12b8], R26 ;  /* 0x0012b81a01007387 */ /* 0x0003e80000100a00 */
[----:B------:R-:W-:Y:S04]  /*84e50*/  STL [R1+0x9c], R17 ;  /* 0x00009c1101007387 */ /* 0x000fe80000100800 */
[----:B0-----:R-:W3:Y:S04]  /*84e60*/  LDL.LU.64 R24, [R1+0x3b0] ;  /* 0x0003b00001187983 */ /* 0x001ee80000300a00 */
[----:B-1----:R-:W3:Y:S01]  /*84e70*/  LDL.LU.64 R26, [R1+0x3b8] ;  /* 0x0003b800011a7983 */ /* 0x002ee20000300a00 */
[----:B--2---:R-:W-:Y:S03]  /*84e80*/  HMMA.16816.F32 R20, R28, R16, R20 ;  /* 0x000000101c14723c */ /* 0x004fe60000001814 */
[----:B------:R-:W0:Y:S01]  /*84e90*/  LDSM.16.M88.4 R16, [R44+UR4+0x2e00] ;  /* 0x002e00042c10783b */ /* 0x000e220008000200 */
[----:B------:R-:W-:-:S02]  /*84ea0*/  F2FP.F16.E5M2.UNPACK_B R12, R11 ;  /* 0x0000000bff0c723e */ /* 0x000fc400020004ff */
[----:B------:R-:W-:-:S13]  /*84eb0*/  F2FP.F16.E5M2.UNPACK_B R13, R10 ;  /* 0x0000000aff0d723e */ /* 0x000fda00020004ff */
[----:B------:R1:W-:Y:S04]  /*84ec0*/  STL.64 [R1+0x370], R20 ;  /* 0x0003701401007387 */ /* 0x0003e80000100a00 */
[----:B------:R2:W-:Y:S04]  /*84ed0*/  STL.64 [R1+0x378], R22 ;  /* 0x0003781601007387 */ /* 0x0005e80000100a00 */
[----:B0-----:R0:W-:Y:S04]  /*84ee0*/  STL.64 [R1+0x12c0], R16 ;  /* 0x0012c01001007387 */ /* 0x0011e80000100a00 */
[----:B------:R-:W-:Y:S04]  /*84ef0*/  STL.64 [R1+0x12c8], R18 ;  /* 0x0012c81201007387 */ /* 0x000fe80000100a00 */
[----:B------:R4:W-:Y:S04]  /*84f00*/  STL.64 [R1+0x90], R12 ;  /* 0x0000900c01007387 */ /* 0x0009e80000100a00 */
[----:B-1----:R-:W5:Y:S04]  /*84f10*/  LDL.LU.64 R20, [R1+0x3d0] ;  /* 0x0003d00001147983 */ /* 0x002f680000300a00 */
[----:B--2---:R-:W5:Y:S01]  /*84f20*/  LDL.LU.64 R22, [R1+0x3d8] ;  /* 0x0003d80001167983 */ /* 0x004f620000300a00 */
[----:B------:R-:W-:Y:S01]  /*84f30*/  IMAD.MOV.U32 R11, RZ, RZ, R16 ;  /* 0x000000ffff0b7224 */ /* 0x000fe200078e0010 */
[----:B0-----:R-:W-:-:S02]  /*84f40*/  F2FP.F16.E5M2.UNPACK_B R16, R14 ;  /* 0x0000000eff10723e */ /* 0x001fc400020004ff */
[----:B----4-:R-:W-:Y:S01]  /*84f50*/  HMMA.16816.F32 R12, R28, R12, R32 ;  /* 0x0000000c1c0c723c */ /* 0x010fe20000001820 */
[----:B------:R-:W0:Y:S01]  /*84f60*/  LDSM.16.M88.4 R32, [R44+UR4+0x3000] ;  /* 0x003000042c20783b */ /* 0x000e220008000200 */
[----:B------:R-:W-:Y:S01]  /*84f70*/  IMAD.MOV.U32 R10, RZ, RZ, R17 ;  /* 0x000000ffff0a7224 */ /* 0x000fe200078e0011 */
[----:B------:R-:W-:-:S15]  /*84f80*/  F2FP.F16.E5M2.UNPACK_B R17, R9 ;  /* 0x00000009ff11723e */ /* 0x000fde00020004ff */
[----:B------:R-:W-:Y:S01]  /*84f90*/  NOP ;  /* 0x0000000000007918 */ /* 0x000fe20000000000 */
[----:B------:R1:W-:Y:S04]  /*84fa0*/  STL.64 [R1+0x390], R12 ;  /* 0x0003900c01007387 */ /* 0x0003e80000100a00 */
[----:B------:R2:W-:Y:S04]  /*84fb0*/  STL.64 [R1+0x398], R14 ;  /* 0x0003980e01007387 */ /* 0x0005e80000100a00 */
[----:B0-----:R-:W-:Y:S04]  /*84fc0*/  STL.64 [R1+0x12d0], R32 ;  /* 0x0012d02001007387 */ /* 0x001fe80000100a00 */
[----:B------:R-:W-:Y:S04]  /*84fd0*/  STL.64 [R1+0x12d8], R34 ;  /* 0x0012d82201007387 */ /* 0x000fe80000100a00 */
[----:B------:R3:W-:Y:S01]  /*84fe0*/  STL.64 [R1+0x88], R16 ;  /* 0x0000881001007387 */ /* 0x0007e20000100a00 */
[----:B-1----:R-:W-:-:S02]  /*84ff0*/  F2FP.F16.E5M2.UNPACK_B R12, R3 ;  /* 0x00000003ff0c723e */ /* 0x002fc400020004ff */
[----:B------:R-:W-:Y:S01]  /*85000*/  F2FP.F16.E5M2.UNPACK_B R13, R2 ;  /* 0x00000002ff0d723e */ /* 0x000fe200020004ff */
[----:B--2---:R-:W-:Y:S02]  /*85010*/  IMAD.MOV.U32 R14, RZ, RZ, R32 ;  /* 0x000000ffff0e7224 */ /* 0x004fe400078e0020 */
[----:B------:R-:W-:Y:S01]  /*85020*/  IMAD.MOV.U32 R9, RZ, RZ, R33 ;  /* 0x000000ffff097224 */ /* 0x000fe200078e0021 */
[----:B---3--:R-:W-:Y:S01]  /*85030*/  HMMA.16816.F32 R16, R28, R16, R24 ;  /* 0x000000101c10723c */ /* 0x008fe20000001818 */
[----:B------:R-:W2:Y:S04]  /*85040*/  LDL.LU.64 R24, [R1+0x3f0] ;  /* 0x0003f00001187983 */ /* 0x000ea80000300a00 */
[----:B------:R-:W2:-:S14]  /*85050*/  LDL.LU.64 R26, [R1+0x3f8] ;  /* 0x0003f800011a7983 */ /* 0x000e9c0000300a00 */
[----:B------:R-:W-:Y:S04]  /*85060*/  STL.64 [R1+0x3b0], R16 ;  /* 0x0003b01001007387 */ /* 0x000fe80000100a00 */
[----:B------:R-:W-:Y:S04]  /*85070*/  STL.64 [R1+0x3b8], R18 ;  /* 0x0003b81201007387 */ /* 0x000fe80000100a00 */
[----:B------:R-:W0:Y:S04]  /*85080*/  LDSM.16.M88.4 R16, [R44+UR4+0x3200] ;  /* 0x003200042c10783b */ /* 0x000e280008000200 */
[----:B------:R-:W-:Y:S01]  /*85090*/  STL [R1+0x80], R12 ;  /* 0x0000800c01007387 */ /* 0x000fe20000100800 */
[----:B-----5:R-:W-:Y:S03]  /*850a0*/  HMMA.16816.F32 R20, R28, R12, R20 ;  /* 0x0000000c1c14723c */ /* 0x020fe60000001814 */
[----:B0-----:R0:W-:Y:S04]  /*850b0*/  STL.64 [R1+0x12e0], R16 ;  /* 0x0012e01001007387 */ /* 0x0011e80000100a00 */
[----:B------:R-:W-:Y:S04]  /*850c0*/  STL.64 [R1+0x12e8], R18 ;  /* 0x0012e81201007387 */ /* 0x000fe80000100a00 */
[----:B------:R-:W-:Y:S04]  /*850d0*/  STL [R1+0x84], R13 ;  /* 0x0000840d01007387 */ /* 0x000fe80000100800 */
[----:B------:R-:W3:Y:S04]  /*850e0*/  LDL.LU.64 R32, [R1+0x410] ;  /* 0x0004100001207983 */ /* 0x000ee80000300a00 */
[----:B------:R-:W3:Y:S04]  /*850f0*/  LDL.LU.64 R34, [R1+0x418] ;  /* 0x0004180001227983 */ /* 0x000ee80000300a00 */
        /* <DEDUP_REMOVED lines=8> */
[----:B-1----:R0:W-:Y:S01]  /*85180*/  STL.64 [R1+0x12f0], R20 ;  /* 0x0012f01401007387 */ /* 0x0021e20000100a00 */
[----:B------:R-:W-:Y:S02]  /*85190*/  IMAD.MOV.U32 R5, RZ, RZ, R20 ;  /* 0x000000ffff057224 */ /* 0x000fe400078e0014 */
[----:B------:R-:W-:Y:S01]  /*851a0*/  IMAD.MOV.U32 R4, RZ, RZ, R21 ;  /* 0x000000ffff047224 */ /* 0x000fe200078e0015 */
[----:B------:R1:W-:Y:S04]  /*851b0*/  STL.64 [R1+0x12f8], R22 ;  /* 0x0012f81601007387 */ /* 0x0003e80000100a00 */
[----:B------:R-:W-:Y:S04]  /*851c0*/  STL [R1+0x7c], R17 ;  /* 0x00007c1101007387 */ /* 0x000fe80000100800 */
[----:B0-----:R-:W4:Y:S04]  /*851d0*/  LDL.LU.64 R20, [R1+0x430] ;  /* 0x0004300001147983 */ /* 0x001f280000300a00 */
[----:B-1----:R-:W4:Y:S01]  /*851e0*/  LDL.LU.64 R22, [R1+0x438] ;  /* 0x0004380001167983 */ /* 0x002f220000300a00 */
[----:B------:R-:W-:-:S02]  /*851f0*/  F2FP.F16.E5M2.UNPACK_B R12, R7 ;  /* 0x00000007ff0c723e */ /* 0x000fc400020004ff */
[----:B------:R-:W-:Y:S01]  /*85200*/  F2FP.F16.E5M2.UNPACK_B R13, R6 ;  /* 0x00000006ff0d723e */ /* 0x000fe200020004ff */
[----:B--2---:R-:W-:Y:S01]  /*85210*/  HMMA.16816.F32 R24, R28, R16, R24 ;  /* 0x000000101c18723c */ /* 0x004fe20000001818 */
[----:B------:R-:W0:-:S15]  /*85220*/  LDSM.16.M88.4 R16, [R44+UR4+0x3600] ;  /* 0x003600042c10783b */ /* 0x000e1e0008000200 */
[----:B------:R-:W-:-:S03]  /*85230*/  NOP ;  /* 0x0000000000007918 */ /* 0x000fc60000000000 */
[----:B------:R1:W-:Y:S04]  /*85240*/  STL.64 [R1+0x3f0], R24 ;  /* 0x0003f01801007387 */ /* 0x0003e80000100a00 */
[----:B------:R2:W-:Y:S04]  /*85250*/  STL.64 [R1+0x3f8], R26 ;  /* 0x0003f81a01007387 */ /* 0x0005e80000100a00 */
[----:B0-----:R0:W-:Y:S04]  /*85260*/  STL.64 [R1+0x1300], R16 ;  /* 0x0013001001007387 */ /* 0x0011e80000100a00 */
[----:B------:R-:W-:Y:S04]  /*85270*/  STL.64 [R1+0x1308], R18 ;  /* 0x0013081201007387 */ /* 0x000fe80000100a00 */
[----:B------:R-:W-:Y:S04]  /*85280*/  STL.64 [R1+0x70], R12 ;  /* 0x0000700c01007387 */ /* 0x000fe80000100a00 */
[----:B-1----:R-:W5:Y:S04]  /*85290*/  LDL.LU.64 R24, [R1+0x450] ;  /* 0x0004500001187983 */ /* 0x002f680000300a00 */
[----:B--2---:R-:W5:Y:S01]  /*852a0*/  LDL.LU.64 R26, [R1+0x458] ;  /* 0x00045800011a7983 */ /* 0x004f620000300a00 */
[----:B---3--:R-:W-:Y:S03]  /*852b0*/  HMMA.16816.F32 R36, R28, R12, R32 ;  /* 0x0000000c1c24723c */ /* 0x008fe60000001820 */
[----:B------:R-:W1:Y:S01]  /*852c0*/  LDSM.16.M88.4 R32, [R44+UR4+0x3800] ;  /* 0x003800042c20783b */ /* 0x000e620008000200 */
[----:B------:R-:W-:Y:S01]  /*852d0*/  IMAD.MOV.U32 R7, RZ, RZ, R16 ;  /* 0x000000ffff077224 */ /* 0x000fe200078e0010 */
[----:B0-----:R-:W-:Y:S01]  /*852e0*/  F2FP.F16.E5M2.UNPACK_B R16, R8 ;  /* 0x00000008ff10723e */ /* 0x001fe200020004ff */
[----:B------:R-:W-:Y:S01]  /*852f0*/  IMAD.MOV.U32 R6, RZ, RZ, R17 ;  /* 0x000000ffff067224 */ /* 0x000fe200078e0011 */
[----:B------:R-:W-:-:S12]  /*85300*/  F2FP.F16.E5M2.UNPACK_B R17, R0 ;  /* 0x00000000ff11723e */ /* 0x000fd800020004ff */
[----:B------:R-:W-:Y:S04]  /*85310*/  STL.64 [R1+0x410], R36 ;  /* 0x0004102401007387 */ /* 0x000fe80000100a00 */
[----:B------:R-:W-:Y:S04]  /*85320*/  STL.64 [R1+0x418], R38 ;  /* 0x0004182601007387 */ /* 0x000fe80000100a00 */
[----:B-1----:R-:W-:Y:S04]  /*85330*/  STL.64 [R1+0x1310], R32 ;  /* 0x0013102001007387 */ /* 0x002fe80000100a00 */
[----:B------:R-:W-:Y:S04]  /*85340*/  STL.64 [R1+0x1318], R34 ;  /* 0x0013182201007387 */ /* 0x000fe80000100a00 */
[----:B------:R4:W-:Y:S02]  /*85350*/  STL.64 [R1+0x68], R16 ;  /* 0x0000681001007387 */ /* 0x0009e40000100a00 */
[----:B----4-:R-:W-:Y:S02]  /*85360*/  HMMA.16816.F32 R16, R28, R16, R20 ;  /* 0x000000101c10723c */ /* 0x010fe40000001814 */
[----:B------:R-:W2:Y:S04]  /*85370*/  LDL.LU.64 R20, [R1+0x470] ;  /* 0x0004700001147983 */ /* 0x000ea80000300a00 */
[----:B------:R-:W2:-:S13]  /*85380*/  LDL.LU.64 R22, [R1+0x478] ;  /* 0x0004780001167983 */ /* 0x000e9a0000300a00 */
[----:B------:R-:W-:Y:S04]  /*85390*/  STL.64 [R1+0x430], R16 ;  /* 0x0004301001007387 */ /* 0x000fe80000100a00 */
[----:B------:R-:W-:Y:S04]  /*853a0*/  STL.64 [R1+0x438], R18 ;  /* 0x0004381201007387 */ /* 0x000fe80000100a00 */
[----:B------:R-:W0:Y:S01]  /*853b0*/  LDSM.16.M88.4 R16, [R44+UR4+0x3a00] ;  /* 0x003a00042c10783b */ /* 0x000e220008000200 */
[----:B------:R-:W-:Y:S02]  /*853c0*/  F2FP.F16.E5M2.UNPACK_B R12, R11 ;  /* 0x0000000bff0c723e */ /* 0x000fe400020004ff */
[----:B------:R-:W-:-:S03]  /*853d0*/  F2FP.F16.E5M2.UNPACK_B R13, R10 ;  /* 0x0000000aff0d723e */ /* 0x000fc600020004ff */
[----:B------:R-:W-:Y:S01]  /*853e0*/  STL [R1+0x60], R12 ;  /* 0x0000600c01007387 */ /* 0x000fe20000100800 */
[----:B------:R-:W-:Y:S02]  /*853f0*/  IMAD.MOV.U32 R0, RZ, RZ, R32 ;  /* 0x000000ffff007224 */ /* 0x000fe400078e0020 */
[----:B------:R-:W-:Y:S01]  /*85400*/  IMAD.MOV.U32 R8, RZ, RZ, R33 ;  /* 0x000000ffff087224 */ /* 0x000fe200078e0021 */
[----:B0-----:R0:W-:Y:S01]  /*85410*/  STL.64 [R1+0x1320], R16 ;  /* 0x0013201001007387 */ /* 0x0011e20000100a00 */
[----:B------:R-:W-:-:S03]  /*85420*/  IMAD.MOV.U32 R11, RZ, RZ, R16 ;  /* 0x000000ffff0b7224 */ /* 0x000fc600078e0010 */
[----:B------:R-:W-:Y:S04]  /*85430*/  STL.64 [R1+0x1328], R18 ;  /* 0x0013281201007387 */ /* 0x000fe80000100a00 */
[----:B------:R5:W-:Y:S01]  /*85440*/  STL [R1+0x64], R13 ;  /* 0x0000640d01007387 */ /* 0x000be20000100800 */
[----:B0-----:R-:W-:-:S03]  /*85450*/  F2FP.F16.E5M2.UNPACK_B R16, R14 ;  /* 0x0000000eff10723e */ /* 0x001fc600020004ff */
[----:B------:R-:W3:Y:S04]  /*85460*/  LDL.LU.64 R32, [R1+0x490] ;  /* 0x0004900001207983 */ /* 0x000ee80000300a00 */
[----:B------:R-:W3:Y:S01]  /*85470*/  LDL.LU.64 R34, [R1+0x498] ;  /* 0x0004980001227983 */ /* 0x000ee20000300a00 */
[----:B------:R-:W-:Y:S01]  /*85480*/  IMAD.MOV.U32 R10, RZ, RZ, R17 ;  /* 0x000000ffff0a7224 */ /* 0x000fe200078e0011 */
[----:B------:R-:W-:Y:S01]  /*85490*/  F2FP.F16.E5M2.UNPACK_B R17, R9 ;  /* 0x00000009ff11723e */ /* 0x000fe200020004ff */
[----:B-----5:R-:W-:Y:S01]  /*854a0*/  HMMA.16816.F32 R12, R28, R12, R24 ;  /* 0x0000000c1c0c723c */ /* 0x020fe20000001818 */
[----:B------:R-:W0:-:S15]  /*854b0*/  LDSM.16.M88.4 R24, [R44+UR4+0x3c00] ;  /* 0x003c00042c18783b */ /* 0x000e1e0008000200 */
[----:B------:R-:W-:-:S03]  /*854c0*/  NOP ;  /* 0x0000000000007918 */ /* 0x000fc60000000000 */
[----:B------:R1:W-:Y:S04]  /*854d0*/  STL.64 [R1+0x450], R12 ;  /* 0x0004500c01007387 */ /* 0x0003e80000100a00 */
[----:B------:R-:W-:Y:S04]  /*854e0*/  STL.64 [R1+0x458], R14 ;  /* 0x0004580e01007387 */ /* 0x000fe80000100a00 */
[----:B------:R-:W-:Y:S04]  /*854f0*/  STL [R1+0x58], R16 ;  /* 0x0000581001007387 */ /* 0x000fe80000100800 */
[----:B0-----:R0:W-:Y:S01]  /*85500*/  STL.64 [R1+0x1330], R24 ;  /* 0x0013301801007387 */ /* 0x0011e20000100a00 */
[----:B-1----:R-:W-:-:S02]  /*85510*/  IMAD.MOV.U32 R13, RZ, RZ, R24 ;  /* 0x000000ffff0d7224 */ /* 0x002fc400078e0018 */
[----:B------:R-:W-:Y:S01]  /*85520*/  IMAD.MOV.U32 R12, RZ, RZ, R25 ;  /* 0x000000ffff0c7224 */ /* 0x000fe200078e0019 */
[----:B------:R1:W-:Y:S04]  /*85530*/  STL.64 [R1+0x1338], R26 ;  /* 0x0013381a01007387 */ /* 0x0003e80000100a00 */
[----:B------:R-:W-:Y:S04]  /*85540*/  STL [R1+0x5c], R17 ;  /* 0x00005c1101007387 */ /* 0x000fe80000100800 */
[----:B0-----:R-:W4:Y:S04]  /*85550*/  LDL.LU.64 R24, [R1+0x4b0] ;  /* 0x0004b00001187983 */ /* 0x001f280000300a00 */
[----:B-1----:R-:W4:Y:S01]  /*85560*/  LDL.LU.64 R26, [R1+0x4b8] ;  /* 0x0004b800011a7983 */ /* 0x002f220000300a00 */
[----:B--2---:R-:W-:Y:S03]  /*85570*/  HMMA.16816.F32 R20, R28, R16, R20 ;  /* 0x000000101c14723c */ /* 0x004fe60000001814 */
[----:B------:R-:W0:Y:S01]  /*85580*/  LDSM.16.M88.4 R16, [R44+UR4+0x3e00] ;  /* 0x003e00042c10783b */ /* 0x000e220008000200 */
[----:B------:R-:W-:-:S02]  /*85590*/  F2FP.F16.E5M2.UNPACK_B R14, R3 ;  /* 0x00000003ff0e723e */ /* 0x000fc400020004ff */
[----:B------:R-:W-:-:S13]  /*855a0*/  F2FP.F16.E5M2.UNPACK_B R15, R2 ;  /* 0x00000002ff0f723e */ /* 0x000fda00020004ff */
[----:B------:R-:W-:Y:S04]  /*855b0*/  STL.64 [R1+0x470], R20 ;  /* 0x0004701401007387 */ /* 0x000fe80000100a00 */
[----:B------:R-:W-:Y:S04]  /*855c0*/  STL.64 [R1+0x478], R22 ;  /* 0x0004781601007387 */ /* 0x000fe80000100a00 */
[----:B0-----:R0:W-:Y:S01]  /*855d0*/  STL.64 [R1+0x1340], R16 ;  /* 0x0013401001007387 */ /* 0x0011e20000100a00 */
[----:B------:R-:W-:Y:S02]  /*855e0*/  IMAD.MOV.U32 R3, RZ, RZ, R16 ;  /* 0x000000ffff037224 */ /* 0x000fe400078e0010 */
        /* <DEDUP_REMOVED lines=11> */
[----:B0-----:R-:W-:Y:S04]  /*856a0*/  STL.64 [R1+0x1350], R32 ;  /* 0x0013502001007387 */ /* 0x001fe80000100a00 */
[----:B------:R-:W-:Y:S04]  /*856b0*/  STL.64 [R1+0x1358], R34 ;  /* 0x0013582201007387 */ /* 0x000fe80000100a00 */
[----:B------:R4:W-:Y:S01]  /*856c0*/  STL.64 [R1+0x48], R20 ;  /* 0x0000481401007387 */ /* 0x0009e20000100a00 */
[----:B------:R-:W-:-:S02]  /*856d0*/  F2FP.F16.E5M2.UNPACK_B R14, R7 ;  /* 0x00000007ff0e723e */ /* 0x000fc400020004ff */
[----:B------:R-:W-:Y:S01]  /*856e0*/  F2FP.F16.E5M2.UNPACK_B R15, R6 ;  /* 0x00000006ff0f723e */ /* 0x000fe200020004ff */
[----:B------:R-:W-:Y:S02]  /*856f0*/  IMAD.MOV.U32 R5, RZ, RZ, R32 ;  /* 0x000000ffff057224 */ /* 0x000fe400078e0020 */
[----:B------:R-:W-:Y:S01]  /*85700*/  IMAD.MOV.U32 R4, RZ, RZ, R33 ;  /* 0x000000ffff047224 */ /* 0x000fe200078e0021 */
[----:B----4-:R-:W-:Y:S01]  /*85710*/  HMMA.16816.F32 R20, R28, R20, R24 ;  /* 0x000000141c14723c */ /* 0x010fe20000001818 */
[----:B------:R-:W3:Y:S04]  /*85720*/  LDL.LU.64 R24, [R1+0x4f0] ;  /* 0x0004f00001187983 */ /* 0x000ee80000300a00 */
[----:B------:R-:W3:-:S14]  /*85730*/  LDL.LU.64 R26, [R1+0x4f8] ;  /* 0x0004f800011a7983 */ /* 0x000edc0000300a00 */
[----:B------:R-:W-:Y:S04]  /*85740*/  STL.64 [R1+0x4b0], R20 ;  /* 0x0004b01401007387 */ /* 0x000fe80000100a00 */
[----:B------:R-:W-:Y:S04]  /*85750*/  STL.64 [R1+0x4b8], R22 ;  /* 0x0004b81601007387 */ /* 0x000fe80000100a00 */
[----:B------:R-:W0:Y:S04]  /*85760*/  LDSM.16.M88.4 R20, [R44+UR4+0x4200] ;  /* 0x004200042c14783b */ /* 0x000e280008000200 */
[----:B------:R-:W-:Y:S01]  /*85770*/  STL [R1+0x40], R14 ;  /* 0x0000400e01007387 */ /* 0x000fe20000100800 */
[----:B0-----:R-:W-:-:S03]  /*85780*/  IMAD.MOV.U32 R7, RZ, RZ, R20 ;  /* 0x000000ffff077224 */ /* 0x001fc600078e0014 */
[----:B------:R0:W-:Y:S04]  /*85790*/  STL.64 [R1+0x1360], R20 ;  /* 0x0013601401007387 */ /* 0x0001e80000100a00 */
[----:B------:R-:W-:Y:S04]  /*857a0*/  STL.64 [R1+0x1368], R22 ;  /* 0x0013681601007387 */ /* 0x000fe80000100a00 */
[----:B------:R-:W-:Y:S01]  /*857b0*/  STL [R1+0x44], R15 ;  /* 0x0000440f01007387 */ /* 0x000fe20000100800 */
[----:B--2---:R-:W-:Y:S01]  /*857c0*/  HMMA.16816.F32 R32, R28, R14, R16 ;  /* 0x0000000e1c20723c */ /* 0x004fe20000001810 */
[----:B0-----:R-:W-:-:S02]  /*857d0*/  F2FP.F16.E5M2.UNPACK_B R20, R0 ;  /* 0x00000000ff14723e */ /* 0x001fc400020004ff */
[----:B------:R-:W2:-:S15]  /*857e0*/  LDL.LU.64 R16, [R1+0x510] ;  /* 0x0005100001107983 */ /* 0x000e9e0000300a00 */
[----:B------:R-:W-:Y:S01]  /*857f0*/  NOP ;  /* 0x0000000000007918 */ /* 0x000fe20000000000 */
[----:B------:R-:W-:Y:S04]  /*85800*/  STL.64 [R1+0x4d0], R32 ;  /* 0x0004d02001007387 */ /* 0x000fe80000100a00 */
[----:B------:R-:W-:Y:S04]  /*85810*/  STL.64 [R1+0x4d8], R34 ;  /* 0x0004d82201007387 */ /* 0x000fe80000100a00 */
[----:B------:R-:W-:Y:S04]  /*85820*/  STL [R1+0x38], R20 ;  /* 0x0000381401007387 */ /* 0x000fe80000100800 */
[----:B------:R-:W2:Y:S04]  /*85830*/  LDL.LU.64 R18, [R1+0x518] ;  /* 0x0005180001127983 */ /* 0x000ea80000300a00 */
[----:B------:R-:W0:Y:S01]  /*85840*/  LDSM.16.M88.4 R32, [R44+UR4+0x4400] ;  /* 0x004400042c20783b */ /* 0x000e220008000200 */
[----:B------:R-:W-:Y:S01]  /*85850*/  IMAD.MOV.U32 R6, RZ, RZ, R21 ;  /* 0x000000ffff067224 */ /* 0x000fe200078e0015 */
[----:B------:R-:W-:Y:S01]  /*85860*/  F2FP.F16.E5M2.UNPACK_B R21, R8 ;  /* 0x00000008ff15723e */ /* 0x000fe200020004ff */
[----:B------:R-:W-:-:S05]  /*85870*/  IMAD.MOV.U32 R0, RZ, RZ, R15 ;  /* 0x000000ffff007224 */ /* 0x000fca00078e000f */
[----:B------:R1:W-:Y:S01]  /*85880*/  STL [R1+0x6620], R0 ;  /* 0x0066200001007387 */ /* 0x0003e20000100800 */
[----:B------:R-:W-:Y:S01]  /*85890*/  F2FP.F16.E5M2.UNPACK_B R14, R11 ;  /* 0x0000000bff0e723e */ /* 0x000fe200020004ff */
[----:B-1----:R-:W-:Y:S02]  /*858a0*/  IMAD.MOV.U32 R0, RZ, RZ, R21 ;  /* 0x000000ffff007224 */ /* 0x002fe400078e0015 */
[----:B0-----:R-:W-:Y:S01]  /*858b0*/  STL.64 [R1+0x1370], R32 ;  /* 0x0013702001007387 */ /* 0x001fe20000100a00 */
[----:B------:R-:W-:Y:S02]  /*858c0*/  IMAD.MOV.U32 R9, RZ, RZ, R32 ;  /* 0x000000ffff097224 */ /* 0x000fe400078e0020 */
[----:B------:R-:W-:Y:S01]  /*858d0*/  IMAD.MOV.U32 R8, RZ, RZ, R33 ;  /* 0x000000ffff087224 */ /* 0x000fe200078e0021 */
[----:B------:R3:W-:Y:S04]  /*858e0*/  STL.64 [R1+0x1378], R34 ;  /* 0x0013782201007387 */ /* 0x0007e80000100a00 */
[----:B------:R-:W-:Y:S01]  /*858f0*/  STL [R1+0x3c], R21 ;  /* 0x00003c1501007387 */ /* 0x000fe20000100800 */
[----:B------:R-:W-:Y:S01]  /*85900*/  F2FP.F16.E5M2.UNPACK_B R15, R10 ;  /* 0x0000000aff0f723e */ /* 0x000fe200020004ff */
[----:B---3--:R-:W-:Y:S02]  /*85910*/  HMMA.16816.F32 R32, R28, R20, R24 ;  /* 0x000000141c20723c */ /* 0x008fe40000001818 */
[----:B------:R-:W3:Y:S04]  /*85920*/  LDL.LU.64 R24, [R1+0x530] ;  /* 0x0005300001187983 */ /* 0x000ee80000300a00 */
[----:B------:R-:W0:-:S13]  /*85930*/  LDSM.16.M88.4 R20, [R44+UR4+0x4600] ;  /* 0x004600042c14783b */ /* 0x000e1a0008000200 */
[----:B------:R-:W-:Y:S04]  /*85940*/  STL.64 [R1+0x4f0], R32 ;  /* 0x0004f02001007387 */ /* 0x000fe80000100a00 */
[----:B------:R-:W-:Y:S04]  /*85950*/  STL.64 [R1+0x4f8], R34 ;  /* 0x0004f82201007387 */ /* 0x000fe80000100a00 */
[----:B------:R-:W-:Y:S04]  /*85960*/  STL [R1+0x30], R14 ;  /* 0x0000300e01007387 */ /* 0x000fe80000100800 */
[----:B------:R-:W3:Y:S04]  /*85970*/  LDL.LU.64 R26, [R1+0x538] ;  /* 0x00053800011a7983 */ /* 0x000ee80000300a00 */
[----:B------:R-:W-:Y:S01]  /*85980*/  STL [R1+0x6624], R0 ;  /* 0x0066240001007387 */ /* 0x000fe20000100800 */
[----:B0-----:R-:W-:-:S03]  /*85990*/  IMAD.MOV.U32 R11, RZ, RZ, R20 ;  /* 0x000000ffff0b7224 */ /* 0x001fc600078e0014 */
[----:B------:R0:W-:Y:S04]  /*859a0*/  STL.64 [R1+0x1380], R20 ;  /* 0x0013801401007387 */ /* 0x0001e80000100a00 */
[----:B------:R-:W-:Y:S04]  /*859b0*/  STL.64 [R1+0x1388], R22 ;  /* 0x0013881601007387 */ /* 0x000fe80000100a00 */
[----:B------:R-:W-:Y:S01]  /*859c0*/  STL [R1+0x34], R15 ;  /* 0x0000340f01007387 */ /* 0x000fe20000100800 */
[----:B0-----:R-:W-:Y:S01]  /*859d0*/  F2FP.F16.E5M2.UNPACK_B R20, R13 ;  /* 0x0000000dff14723e */ /* 0x001fe200020004ff */
[----:B--2---:R-:W-:Y:S02]  /*859e0*/  HMMA.16816.F32 R32, R28, R14, R16 ;  /* 0x0000000e1c20723c */ /* 0x004fe40000001810 */
[----:B------:R-:W2:-:S15]  /*859f0*/  LDL.LU.64 R16, [R1+0x550] ;  /* 0x0005500001107983 */ /* 0x000e9e0000300a00 */
[----:B------:R-:W-:Y:S02]  /*85a00*/  NOP ;  /* 0x0000000000007918 */ /* 0x000fe40000000000 */
[----:B------:R-:W-:Y:S04]  /*85a10*/  STL.64 [R1+0x510], R32 ;  /* 0x0005102001007387 */ /* 0x000fe80000100a00 */
[----:B------:R-:W-:Y:S04]  /*85a20*/  STL.64 [R1+0x518], R34 ;  /* 0x0005182201007387 */ /* 0x000fe80000100a00 */
[----:B------:R-:W-:Y:S04]  /*85a30*/  STL [R1+0x28], R20 ;  /* 0x0000281401007387 */ /* 0x000fe80000100800 */
[----:B------:R-:W2:Y:S04]  /*85a40*/  LDL.LU.64 R18, [R1+0x558] ;  /* 0x0005580001127983 */ /* 0x000ea80000300a00 */
[----:B------:R-:W0:Y:S01]  /*85a50*/  LDSM.16.M88.4 R32, [R44+UR4+0x4800] ;  /* 0x004800042c20783b */ /* 0x000e220008000200 */
[----:B------:R-:W-:-:S02]  /*85a60*/  IMAD.MOV.U32 R0, RZ, RZ, R15 ;  /* 0x000000ffff007224 */ /* 0x000fc400078e000f */
[----:B------:R-:W-:Y:S01]  /*85a70*/  IMAD.MOV.U32 R10, RZ, RZ, R21 ;  /* 0x000000ffff0a7224 */ /* 0x000fe200078e0015 */
[----:B------:R-:W-:Y:S02]  /*85a80*/  F2FP.F16.E5M2.UNPACK_B R21, R12 ;  /* 0x0000000cff15723e */ /* 0x000fe400020004ff */
[----:B------:R-:W-:Y:S04]  /*85a90*/  STL [R1+0x6628], R0 ;  /* 0x0066280001007387 */ /* 0x000fe80000100800 */
[----:B0-----:R0:W-:Y:S04]  /*85aa0*/  STL.64 [R1+0x1390], R32 ;  /* 0x0013902001007387 */ /* 0x0011e80000100a00 */
[----:B------:R1:W-:Y:S04]  /*85ab0*/  STL.64 [R1+0x1398], R34 ;  /* 0x0013982201007387 */ /* 0x0003e80000100a00 */
[----:B------:R3:W-:Y:S01]  /*85ac0*/  STL [R1+0x2c], R21 ;  /* 0x00002c1501007387 */ /* 0x0007e20000100800 */
[----:B------:R-:W-:-:S02]  /*85ad0*/  IMAD.MOV.U32 R13, RZ, RZ, R32 ;  /* 0x000000ffff0d7224 */ /* 0x000fc400078e0020 */
[----:B------:R-:W-:Y:S02]  /*85ae0*/  IMAD.MOV.U32 R12, RZ, RZ, R33 ;  /* 0x000000ffff0c7224 */ /* 0x000fe400078e0021 */
[----:B0-----:R-:W4:Y:S04]  /*85af0*/  LDL.LU.64 R32, [R1+0x570] ;  /* 0x0005700001207983 */ /* 0x001f280000300a00 */
[----:B-1----:R-:W4:Y:S01]  /*85b00*/  LDL.LU.64 R34, [R1+0x578] ;  /* 0x0005780001227983 */ /* 0x002f220000300a00 */
[----:B------:R-:W-:Y:S02]  /*85b10*/  F2FP.F16.E5M2.UNPACK_B R14, R3 ;  /* 0x00000003ff0e723e */ /* 0x000fe400020004ff */
[----:B------:R-:W-:Y:S01]  /*85b20*/  F2FP.F16.E5M2.UNPACK_B R15, R2 ;  /* 0x00000002ff0f723e */ /* 0x000fe200020004ff */
[----:B---3--:R-:W-:-:S15]  /*85b30*/  HMMA.16816.F32 R20, R28, R20, R24 ;  /* 0x000000141c14723c */ /* 0x008fde0000001818 */
[----:B------:R-:W-:-:S04]  /*85b40*/  NOP ;  /* 0x0000000000007918 */ /* 0x000fc80000000000 */
        /* <DEDUP_REMOVED lines=21> */
[----:B0-----:R0:W-:Y:S01]  /*85ca0*/  STL.64 [R1+0x13b0], R24 ;  /* 0x0013b01801007387 */ /* 0x0011e20000100a00 */
[----:B------:R-:W-:Y:S02]  /*85cb0*/  IMAD.MOV.U32 R5, RZ, RZ, R24 ;  /* 0x000000ffff057224 */ /* 0x000fe400078e0018 */
[----:B------:R-:W-:Y:S01]  /*85cc0*/  IMAD.MOV.U32 R4, RZ, RZ, R25 ;  /* 0x000000ffff047224 */ /* 0x000fe200078e0019 */
[----:B------:R1:W-:Y:S04]  /*85cd0*/  STL.64 [R1+0x13b8], R26 ;  /* 0x0013b81a01007387 */ /* 0x0003e80000100a00 */
[----:B------:R-:W-:Y:S04]  /*85ce0*/  STL [R1+0x1c], R21 ;  /* 0x00001c1501007387 */ /* 0x000fe80000100800 */
[----:B0-----:R-:W3:Y:S04]  /*85cf0*/  LDL.LU.64 R24, [R1+0x5b0] ;  /* 0x0005b00001187983 */ /* 0x001ee80000300a00 */
[----:B-1----:R-:W3:Y:S01]  /*85d00*/  LDL.LU.64 R26, [R1+0x5b8] ;  /* 0x0005b800011a7983 */ /* 0x002ee20000300a00 */
[----:B----4-:R-:W-:Y:S03]  /*85d10*/  HMMA.16816.F32 R32, R28, R20, R32 ;  /* 0x000000141c20723c */ /* 0x010fe60000001820 */
        /* <DEDUP_REMOVED lines=8> */
[----:B--2---:R-:W-:Y:S03]  /*85da0*/  HMMA.16816.F32 R32, R28, R14, R16 ;  /* 0x0000000e1c20723c */ /* 0x004fe60000001810 */
        /* <DEDUP_REMOVED lines=10> */
[----:B-1----:R-:W-:Y:S04]  /*85e50*/  STL.64 [R1+0x13d0], R32 ;  /* 0x0013d02001007387 */ /* 0x002fe80000100a00 */
[----:B------:R-:W-:Y:S04]  /*85e60*/  STL.64 [R1+0x13d8], R34 ;  /* 0x0013d82201007387 */ /* 0x000fe80000100a00 */
[----:B------:R3:W-:Y:S02]  /*85e70*/  STL [R1+0xc], R21 ;  /* 0x00000c1501007387 */ /* 0x0007e40000100800 */
[----:B---3--:R-:W-:Y:S02]  /*85e80*/  HMMA.16816.F32 R20, R28, R20, R24 ;  /* 0x000000141c14723c */ /* 0x008fe40000001818 */
[----:B------:R-:W3:Y:S04]  /*85e90*/  LDL.LU.64 R24, [R1+0x5f0] ;  /* 0x0005f00001187983 */ /* 0x000ee80000300a00 */
[----:B------:R-:W3:-:S13]  /*85ea0*/  LDL.LU.64 R26, [R1+0x5f8] ;  /* 0x0005f800011a7983 */ /* 0x000eda0000300a00 */
[----:B------:R-:W-:Y:S04]  /*85eb0*/  STL.64 [R1+0x5b0], R20 ;  /* 0x0005b01401007387 */ /* 0x000fe80000100a00 */
[----:B------:R-:W-:Y:S04]  /*85ec0*/  STL.64 [R1+0x5b8], R22 ;  /* 0x0005b81601007387 */ /* 0x000fe80000100a00 */
[----:B------:R-:W0:Y:S01]  /*85ed0*/  LDSM.16.M88.4 R20, [R44+UR4+0x5200] ;  /* 0x005200042c14783b */ /* 0x000e220008000200 */
[----:B------:R-:W-:Y:S02]  /*85ee0*/  F2FP.F16.E5M2.UNPACK_B R14, R11 ;  /* 0x0000000bff0e723e */ /* 0x000fe400020004ff */
[----:B------:R-:W-:-:S03]  /*85ef0*/  F2FP.F16.E5M2.UNPACK_B R15, R10 ;  /* 0x0000000aff0f723e */ /* 0x000fc600020004ff */
[----:B------:R-:W-:Y:S04]  /*85f00*/  STL [R1], R14 ;  /* 0x0000000e01007387 */ /* 0x000fe80000100800 */
[----:B0-----:R0:W-:Y:S01]  /*85f10*/  STL.64 [R1+0x13e0], R20 ;  /* 0x0013e01401007387 */ /* 0x0011e20000100a00 */
        /* <DEDUP_REMOVED lines=8> */
[----:B--2---:R-:W-:-:S15]  /*85fa0*/  HMMA.16816.F32 R16, R28, R14, R16 ;  /* 0x0000000e1c10723c */ /* 0x004fde0000001810 */
[----:B------:R-:W-:-:S04]  /*85fb0*/  NOP ;  /* 0x0000000000007918 */ /* 0x000fc80000000000 */
[----:B------:R-:W-:Y:S04]  /*85fc0*/  STL.64 [R1+0x5d0], R16 ;  /* 0x0005d01001007387 */ /* 0x000fe80000100a00 */
[----:B------:R-:W-:Y:S04]  /*85fd0*/  STL.64 [R1+0x5d8], R18 ;  /* 0x0005d81201007387 */ /* 0x000fe80000100a00 */
[----:B------:R-:W0:Y:S04]  /*85fe0*/  LDSM.16.M88.4 R16, [R44+UR4+0x5400] ;  /* 0x005400042c10783b */ /* 0x000e280008000200 */
[----:B0-----:R0:W-:Y:S01]  /*85ff0*/  STL.64 [R1+0x13f0], R16 ;  /* 0x0013f01001007387 */ /* 0x0011e20000100a00 */
[----:B------:R-:W-:-:S02]  /*86000*/  IMAD.MOV.U32 R13, RZ, RZ, R16 ;  /* 0x000000ffff0d7224 */ /* 0x000fc400078e0010 */
[----:B------:R-:W-:Y:S01]  /*86010*/  IMAD.MOV.U32 R12, RZ, RZ, R17 ;  /* 0x000000ffff0c7224 */ /* 0x000fe200078e0011 */
[----:B------:R1:W-:Y:S04]  /*86020*/  STL.64 [R1+0x13f8], R18 ;  /* 0x0013f81201007387 */ /* 0x0003e80000100a00 */
[----:B0-----:R-:W2:Y:S04]  /*86030*/  LDL.LU.64 R16, [R1+0x630] ;  /* 0x0006300001107983 */ /* 0x001ea80000300a00 */
[----:B-1----:R-:W2:Y:S01]  /*86040*/  LDL.LU.64 R18, [R1+0x638] ;  /* 0x0006380001127983 */ /* 0x002ea20000300a00 */
[----:B------:R-:W-:-:S02]  /*86050*/  IMAD.MOV.U32 R9, RZ, RZ, R32 ;  /* 0x000000ffff097224 */ /* 0x000fc400078e0020 */
[----:B------:R-:W-:Y:S02]  /*86060*/  IMAD.MOV.U32 R8, RZ, RZ, R33 ;  /* 0x000000ffff087224 */ /* 0x000fe400078e0021 */
[----:B---3--:R-:W-:Y:S01]  /*86070*/  HMMA.16816.F32 R32, R28, R60, R24 ;  /* 0x0000003c1c20723c */ /* 0x008fe20000001818 */
[----:B------:R-:W0:Y:S01]  /*86080*/  LDSM.16.M88.4 R24, [R44+UR4+0x5600] ;  /* 0x005600042c18783b */ /* 0x000e220008000200 */
[----:B------:R-:W-:Y:S02]  /*86090*/  F2FP.F16.E5M2.UNPACK_B R58, R3 ;  /* 0x00000003ff3a723e */ /* 0x000fe400020004ff */
[----:B------:R-:W-:-:S15]  /*860a0*/  F2FP.F16.E5M2.UNPACK_B R59, R2 ;  /* 0x00000002ff3b723e */ /* 0x000fde00020004ff */
[----:B------:R-:W-:Y:S04]  /*860b0*/  STL.64 [R1+0x5f0], R32 ;  /* 0x0005f02001007387 */ /* 0x000fe80000100a00 */
[----:B------:R-:W-:Y:S04]  /*860c0*/  STL.64 [R1+0x5f8], R34 ;  /* 0x0005f82201007387 */ /* 0x000fe80000100a00 */
[----:B0-----:R0:W-:Y:S01]  /*860d0*/  STL.64 [R1+0x1400], R24 ;  /* 0x0014001801007387 */ /* 0x0011e20000100a00 */
[----:B------:R-:W-:Y:S02]  /*860e0*/  IMAD.MOV.U32 R2, RZ, RZ, R24 ;  /* 0x000000ffff027224 */ /* 0x000fe400078e0018 */
[----:B------:R-:W-:Y:S01]  /*860f0*/  IMAD.MOV.U32 R3, RZ, RZ, R25 ;  /* 0x000000ffff037224 */ /* 0x000fe200078e0019 */
[----:B------:R1:W-:Y:S04]  /*86100*/  STL.64 [R1+0x1408], R26 ;  /* 0x0014081a01007387 */ /* 0x0003e80000100a00 */
[----:B0-----:R-:W3:Y:S04]  /*86110*/  LDL.LU.64 R24, [R1+0x650] ;  /* 0x0006500001187983 */ /* 0x001ee80000300a00 */
[----:B-1----:R-:W3:Y:S01]  /*86120*/  LDL.LU.64 R26, [R1+0x658] ;  /* 0x00065800011a7983 */ /* 0x002ee20000300a00 */
[----:B----4-:R-:W-:-:S15]  /*86130*/  HMMA.16816.F32 R20, R28, R58, R20 ;  /* 0x0000003a1c14723c */ /* 0x010fde0000001814 */
[----:B------:R-:W-:-:S04]  /*86140*/  NOP ;  /* 0x0000000000007918 */ /* 0x000fc80000000000 */
[----:B------:R-:W-:Y:S04]  /*86150*/  STL.64 [R1+0x610], R20 ;  /* 0x0006101401007387 */ /* 0x000fe80000100a00 */
[----:B------:R-:W-:Y:S04]  /*86160*/  STL.64 [R1+0x618], R22 ;  /* 0x0006181601007387 */ /* 0x000fe80000100a00 */
[----:B------:R-:W0:Y:S01]  /*86170*/  LDSM.16.M88.4 R20, [R44+UR4+0x5800] ;  /* 0x005800042c14783b */ /* 0x000e220008000200 */
[----:B------:R-:W-:Y:S02]  /*86180*/  F2FP.F16.E5M2.UNPACK_B R56, R5 ;  /* 0x00000005ff38723e */ /* 0x000fe400020004ff */
[----:B------:R-:W-:Y:S01]  /*86190*/  F2FP.F16.E5M2.UNPACK_B R57, R4 ;  /* 0x00000004ff39723e */ /* 0x000fe200020004ff */
[----:B0-----:R0:W-:Y:S01]  /*861a0*/  STL.64 [R1+0x1410], R20 ;  /* 0x0014101401007387 */ /* 0x0011e20000100a00 */
[----:B------:R-:W-:-:S02]  /*861b0*/  IMAD.MOV.U32 R4, RZ, RZ, R20 ;  /* 0x000000ffff047224 */ /* 0x000fc400078e0014 */
[----:B------:R-:W-:Y:S01]  /*861c0*/  IMAD.MOV.U32 R5, RZ, RZ, R21 ;  /* 0x000000ffff057224 */ /* 0x000fe200078e0015 */
[----:B------:R1:W-:Y:S04]  /*861d0*/  STL.64 [R1+0x1418], R22 ;  /* 0x0014181601007387 */ /* 0x0003e80000100a00 */
[----:B0-----:R-:W4:Y:S04]  /*861e0*/  LDL.LU.64 R20, [R1+0x670] ;  /* 0x0006700001147983 */ /* 0x001f280000300a00 */
[----:B-1----:R-:W4:Y:S04]  /*861f0*/  LDL.LU.64 R22, [R1+0x678] ;  /* 0x0006780001167983 */ /* 0x002f280000300a00 */
[----:B------:R-:W-:Y:S04]  /*86200*/  STL.64 [R1+0x6538], R58 ;  /* 0x0065383a01007387 */ /* 0x000fe80000100a00 */
[----:B------:R-:W-:Y:S01]  /*86210*/  STL.64 [R1+0x6530], R56 ;  /* 0x0065303801007387 */ /* 0x000fe20000100a00 */
        /* <DEDUP_REMOVED lines=13> */
[----:B---3--:R-:W-:Y:S03]  /*862f0*/  HMMA.16816.F32 R32, R28, R54, R24 ;  /* 0x000000361c20723c */ /* 0x008fe60000001818 */
[----:B------:R-:W0:Y:S01]  /*86300*/  LDSM.16.M88.4 R24, [R44+UR4+0x5c00] ;  /* 0x005c00042c18783b */ /* 0x000e220008000200 */
[----:B------:R-:W-:-:S02]  /*86310*/  F2FP.F16.E5M2.UNPACK_B R52, R9 ;  /* 0x00000009ff34723e */ /* 0x000fc400020004ff */
[----:B------:R-:W-:-:S13]  /*86320*/  F2FP.F16.E5M2.UNPACK_B R53, R8 ;  /* 0x00000008ff35723e */ /* 0x000fda00020004ff */
[----:B------:R-:W-:Y:S04]  /*86330*/  STL.64 [R1+0x650], R32 ;  /* 0x0006502001007387 */ /* 0x000fe80000100a00 */
[----:B------:R-:W-:Y:S01]  /*86340*/  STL.64 [R1+0x658], R34 ;  /* 0x0006582201007387 */ /* 0x000fe20000100a00 */
[----:B------:R-:W-:Y:S02]  /*86350*/  F2FP.F16.E5M2.UNPACK_B R50, R11 ;  /* 0x0000000bff32723e */ /* 0x000fe400020004ff */
[----:B------:R-:W-:Y:S01]  /*86360*/  F2FP.F16.E5M2.UNPACK_B R51, R10 ;  /* 0x0000000aff33723e */ /* 0x000fe200020004ff */
[----:B------:R-:W-:Y:S01]  /*86370*/  IMAD.MOV.U32 R0, RZ, RZ, R15 ;  /* 0x000000ffff007224 */ /* 0x000fe200078e000f */
[----:B------:R-:W-:Y:S01]  /*86380*/  F2FP.F16.E5M2.UNPACK_B R48, R13 ;  /* 0x0000000dff30723e */ /* 0x000fe200020004ff */
[----:B------:R-:W-:Y:S04]  /*86390*/  LDSM.16.M88.4 R32, [R44+UR4+0x6400] ;  /* 0x006400042c20783b */ /* 0x000fe80008000200 */
[----:B0-----:R-:W-:Y:S01]  /*863a0*/  STL.64 [R1+0x1430], R24 ;  /* 0x0014301801007387 */ /* 0x001fe20000100a00 */
[----:B------:R-:W-:-:S02]  /*863b0*/  IMAD.MOV.U32 R8, RZ, RZ, R24 ;  /* 0x000000ffff087224 */ /* 0x000fc400078e0018 */
[----:B------:R-:W-:Y:S01]  /*863c0*/  IMAD.MOV.U32 R9, RZ, RZ, R25 ;  /* 0x000000ffff097224 */ /* 0x000fe200078e0019 */
[----:B------:R4:W-:Y:S02]  /*863d0*/  STL.64 [R1+0x1438], R26 ;  /* 0x0014381a01007387 */ /* 0x0009e40000100a00 */
[----:B----4-:R-:W-:Y:S02]  /*863e0*/  HMMA.16816.F32 R24, R28, R52, R20 ;  /* 0x000000341c18723c */ /* 0x010fe40000001814 */
[----:B------:R-:W3:Y:S04]  /*863f0*/  LDL.LU.64 R20, [R1+0x6b0] ;  /* 0x0006b00001147983 */ /* 0x000ee80000300a00 */
[----:B------:R-:W3:-:S13]  /*86400*/  LDL.LU.64 R22, [R1+0x6b8] ;  /* 0x0006b80001167983 */ /* 0x000eda0000300a00 */
[----:B------:R-:W-:Y:S04]  /*86410*/  STL.64 [R1+0x670], R24 ;  /* 0x0006701801007387 */ /* 0x000fe80000100a00 */
[----:B------:R-:W-:Y:S04]  /*86420*/  STL.64 [R1+0x678], R26 ;  /* 0x0006781a01007387 */ /* 0x000fe80000100a00 */
[----:B------:R-:W0:Y:S04]  /*86430*/  LDSM.16.M88.4 R24, [R44+UR4+0x5e00] ;  /* 0x005e00042c18783b */ /* 0x000e280008000200 */
[----:B------:R-:W-:Y:S04]  /*86440*/  STL.64 [R1+0x6528], R54 ;  /* 0x0065283601007387 */ /* 0x000fe80000100a00 */
[----:B------:R-:W-:Y:S04]  /*86450*/  STL.64 [R1+0x6520], R52 ;  /* 0x0065203401007387 */ /* 0x000fe80000100a00 */
[----:B0-----:R-:W-:Y:S01]  /*86460*/  STL.64 [R1+0x1440], R24 ;  /* 0x0014401801007387 */ /* 0x001fe20000100a00 */
[----:B------:R-:W-:-:S02]  /*86470*/  IMAD.MOV.U32 R10, RZ, RZ, R24 ;  /* 0x000000ffff0a7224 */ /* 0x000fc400078e0018 */
[----:B------:R-:W-:Y:S01]  /*86480*/  IMAD.MOV.U32 R11, RZ, RZ, R25 ;  /* 0x000000ffff0b7224 */ /* 0x000fe200078e0019 */
[----:B------:R2:W-:Y:S01]  /*86490*/  STL.64 [R1+0x1448], R26 ;  /* 0x0014481a01007387 */ /* 0x0005e20000100a00 */
[----:B------:R-:W-:Y:S01]  /*864a0*/  F2FP.F16.E5M2.UNPACK_B R49, R12 ;  /* 0x0000000cff31723e */ /* 0x000fe200020004ff */
[----:B--2---:R-:W-:Y:S02]  /*864b0*/  HMMA.16816.F32 R24, R28, R50, R16 ;  /* 0x000000321c18723c */ /* 0x004fe40000001810 */
[----:B------:R-:W2:Y:S04]  /*864c0*/  LDL.LU.64 R16, [R1+0x6d0] ;  /* 0x0006d00001107983 */ /* 0x000ea80000300a00 */
[----:B------:R-:W2:-:S13]  /*864d0*/  LDL.LU.64 R18, [R1+0x6d8] ;  /* 0x0006d80001127983 */ /* 0x000e9a0000300a00 */
[----:B------:R-:W-:Y:S04]  /*864e0*/  STL.64 [R1+0x690], R24 ;  /* 0x0006901801007387 */ /* 0x000fe80000100a00 */
[----:B------:R-:W-:Y:S04]  /*864f0*/  STL.64 [R1+0x698], R26 ;  /* 0x0006981a01007387 */ /* 0x000fe80000100a00 */
[----:B------:R-:W0:Y:S04]  /*86500*/  LDSM.16.M88.4 R24, [R44+UR4+0x6000] ;  /* 0x006000042c18783b */ /* 0x000e280008000200 */
[----:B0-----:R0:W-:Y:S01]  /*86510*/  STL.64 [R1+0x1450], R24 ;  /* 0x0014501801007387 */ /* 0x0011e20000100a00 */
[----:B------:R-:W-:-:S02]  /*86520*/  IMAD.MOV.U32 R12, RZ, RZ, R24 ;  /* 0x000000ffff0c7224 */ /* 0x000fc400078e0018 */
[----:B------:R-:W-:Y:S01]  /*86530*/  IMAD.MOV.U32 R13, RZ, RZ, R25 ;  /* 0x000000ffff0d7224 */ /* 0x000fe200078e0019 */
[----:B------:R1:W-:Y:S04]  /*86540*/  STL.64 [R1+0x1458], R26 ;  /* 0x0014581a01007387 */ /* 0x0003e80000100a00 */
[----:B0-----:R-:W4:Y:S04]  /*86550*/  LDL.LU.64 R24, [R1+0x6f0] ;  /* 0x0006f00001187983 */ /* 0x001f280000300a00 */
[----:B-1----:R-:W4:Y:S01]  /*86560*/  LDL.LU.64 R26, [R1+0x6f8] ;  /* 0x0006f800011a7983 */ /* 0x002f220000300a00 */
[----:B---3--:R-:W-:Y:S03]  /*86570*/  HMMA.16816.F32 R20, R28, R48, R20 ;  /* 0x000000301c14723c */ /* 0x008fe60000001814 */
[----:B------:R-:W-:Y:S04]  /*86580*/  STL.64 [R1+0x6508], R50 ;  /* 0x0065083201007387 */ /* 0x000fe80000100a00 */
[----:B------:R-:W-:-:S12]  /*86590*/  STL.64 [R1+0x6500], R48 ;  /* 0x0065003001007387 */ /* 0x000fd80000100a00 */
[----:B------:R-:W-:Y:S04]  /*865a0*/  STL.64 [R1+0x6b0], R20 ;  /* 0x0006b01401007387 */ /* 0x000fe80000100a00 */
[----:B------:R-:W-:Y:S04]  /*865b0*/  STL.64 [R1+0x6b8], R22 ;  /* 0x0006b81601007387 */ /* 0x000fe80000100a00 */
[----:B------:R-:W0:Y:S04]  /*865c0*/  LDSM.16.M88.4 R20, [R44+UR4+0x6200] ;  /* 0x006200042c14783b */ /* 0x000e280008000200 */
[----:B0-----:R0:W-:Y:S01]  /*865d0*/  STL.64 [R1+0x1460], R20 ;  /* 0x0014601401007387 */ /* 0x0011e20000100a00 */
[----:B------:R-:W-:-:S02]  /*865e0*/  IMAD.MOV.U32 R14, RZ, RZ, R20 ;  /* 0x000000ffff0e7224 */ /* 0x000fc400078e0014 */
[----:B------:R-:W-:Y:S01]  /*865f0*/  IMAD.MOV.U32 R15, RZ, RZ, R21 ;  /* 0x000000ffff0f7224 */ /* 0x000fe200078e0015 */
[----:B------:R1:W-:Y:S04]  /*86600*/  STL.64 [R1+0x1468], R22 ;  /* 0x0014681601007387 */ /* 0x0003e80000100a00 */
[----:B0-----:R-:W3:Y:S04]  /*86610*/  LDL.LU.64 R20, [R1+0x710] ;  /* 0x0007100001147983 */ /* 0x001ee80000300a00 */
[----:B-1----:R-:W3:Y:S01]  /*86620*/  LDL.LU.64 R22, [R1+0x718] ;  /* 0x0007180001167983 */ /* 0x002ee20000300a00 */
[----:B------:R-:W-:-:S02]  /*86630*/  F2FP.F16.E5M2.UNPACK_B R2, R2 ;  /* 0x00000002ff02723e */ /* 0x000fc400020004ff */
[----:B------:R-:W-:Y:S02]  /*86640*/  F2FP.F16.E5M2.UNPACK_B R3, R3 ;  /* 0x00000003ff03723e */ /* 0x000fe400020004ff */
[----:B------:R-:W-:Y:S02]  /*86650*/  F2FP.F16.E5M2.UNPACK_B R4, R4 ;  /* 0x00000004ff04723e */ /* 0x000fe400020004ff */
[----:B------:R-:W-:-:S03]  /*86660*/  F2FP.F16.E5M2.UNPACK_B R5, R5 ;  /* 0x00000005ff05723e */ /* 0x000fc600020004ff */
[----:B--2---:R-:W-:-:S15]  /*86670*/  HMMA.16816.F32 R16, R28, R2, R16 ;  /* 0x000000021c10723c */ /* 0x004fde0000001810 */
[----:B------:R-:W-:-:S04]  /*86680*/  NOP ;  /* 0x0000000000007918 */ /* 0x000fc80000000000 */
[----:B------:R0:W-:Y:S04]  /*86690*/  STL.64 [R1+0x6d0], R16 ;  /* 0x0006d01001007387 */ /* 0x0001e80000100a00 */
[----:B------:R-:W-:Y:S04]  /*866a0*/  STL.64 [R1+0x6d8], R18 ;  /* 0x0006d81201007387 */ /* 0x000fe80000100a00 */
[----:B------:R-:W-:Y:S04]  /*866b0*/  STL.64 [R1+0x1470], R32 ;  /* 0x0014702001007387 */ /* 0x000fe80000100a00 */
[----:B------:R-:W-:Y:S04]  /*866c0*/  STL.64 [R1+0x1478], R34 ;  /* 0x0014782201007387 */ /* 0x000fe80000100a00 */
[----:B------:R-:W2:Y:S04]  /*866d0*/  LDL.LU.64 R36, [R1+0x730] ;  /* 0x0007300001247983 */ /* 0x000ea80000300a00 */
[----:B------:R-:W2:Y:S01]  /*866e0*/  LDL.LU.64 R38, [R1+0x738] ;  /* 0x0007380001267983 */ /* 0x000ea20000300a00 */
[----:B----4-:R-:W-:-:S15]  /*866f0*/  HMMA.16816.F32 R24, R28, R4, R24 ;  /* 0x000000041c18723c */ /* 0x010fde0000001818 */
[----:B------:R-:W-:-:S04]  /*86700*/  NOP ;  /* 0x0000000000007918 */ /* 0x000fc80000000000 */
[----:B------:R-:W-:Y:S04]  /*86710*/  STL.64 [R1+0x6f0], R24 ;  /* 0x0006f01801007387 */ /* 0x000fe80000100a00 */
[----:B------:R-:W-:Y:S04]  /*86720*/  STL.64 [R1+0x6f8], R26 ;  /* 0x0006f81a01007387 */ /* 0x000fe80000100a00 */
[----:B------:R-:W1:Y:S01]  /*86730*/  LDSM.16.M88.4 R24, [R44+UR4+0x6600] ;  /* 0x006600042c18783b */ /* 0x000e620008000200 */
[----:B0-----:R-:W-:Y:S02]  /*86740*/  IMAD.MOV.U32 R16, RZ, RZ, R32 ;  /* 0x000000ffff107224 */ /* 0x001fe400078e0020 */
[----:B------:R-:W-:Y:S01]  /*86750*/  IMAD.MOV.U32 R17, RZ, RZ, R33 ;  /* 0x000000ffff117224 */ /* 0x000fe200078e0021 */
[----:B-1----:R-:W-:Y:S04]  /*86760*/  STL.64 [R1+0x1480], R24 ;  /* 0x0014801801007387 */ /* 0x002fe80000100a00 */
[----:B------:R-:W-:Y:S04]  /*86770*/  STL.64 [R1+0x1488], R26 ;  /* 0x0014881a01007387 */ /* 0x000fe80000100a00 */
[----:B------:R-:W4:Y:S04]  /*86780*/  LDL.LU.64 R32, [R1+0x750] ;  /* 0x0007500001207983 */ /* 0x000f280000300a00 */
[----:B------:R-:W4:Y:S01]  /*86790*/  LDL.LU.64 R34, [R1+0x758] ;  /* 0x0007580001227983 */ /* 0x000f220000300a00 */
[----:B------:R-:W-:-:S02]  /*867a0*/  F2FP.F16.E5M2.UNPACK_B R6, R6 ;  /* 0x00000006ff06723e */ /* 0x000fc400020004ff */
[----:B------:R-:W-:-:S05]  /*867b0*/  F2FP.F16.E5M2.UNPACK_B R7, R7 ;  /* 0x00000007ff07723e */ /* 0x000fca00020004ff */
[----:B------:R-:W-:Y:S02]  /*867c0*/  STL.64 [R1+0x6518], R6 ;  /* 0x0065180601007387 */ /* 0x000fe40000100a00 */
[----:B---3--:R-:W-:Y:S02]  /*867d0*/  HMMA.16816.F32 R20, R28, R6, R20 ;  /* 0x000000061c14723c */ /* 0x008fe40000001814 */
[----:B------:R-:W-:Y:S04]  /*867e0*/  STL.64 [R1+0x6510], R4 ;  /* 0x0065100401007387 */ /* 0x000fe80000100a00 */
[----:B------:R-:W0:Y:S01]  /*867f0*/  LDSM.16.M88.4 R4, [R44+UR4+0x6800] ;  /* 0x006800042c04783b */ /* 0x000e220008000200 */
[----:B------:R-:W-:Y:S02]  /*86800*/  IMAD.MOV.U32 R18, RZ, RZ, R24 ;  /* 0x000000ffff127224 */ /* 0x000fe400078e0018 */
[----:B------:R-:W-:-:S10]  /*86810*/  IMAD.MOV.U32 R19, RZ, RZ, R25 ;  /* 0x000000ffff137224 */ /* 0x000fd400078e0019 */
[----:B------:R1:W-:Y:S04]  /*86820*/  STL.64 [R1+0x710], R20 ;  /* 0x0007101401007387 */ /* 0x0003e80000100a00 */
[----:B------:R-:W-:Y:S04]  /*86830*/  STL.64 [R1+0x718], R22 ;  /* 0x0007181601007387 */ /* 0x000fe80000100a00 */
[----:B0-----:R-:W-:Y:S04]  /*86840*/  STL.64 [R1+0x1490], R4 ;  /* 0x0014900401007387 */ /* 0x001fe80000100a00 */
[----:B------:R-:W-:Y:S04]  /*86850*/  STL.64 [R1+0x1498], R6 ;  /* 0x0014980601007387 */ /* 0x000fe80000100a00 */
[----:B------:R-:W3:Y:S04]  /*86860*/  LDL.LU.64 R24, [R1+0x770] ;  /* 0x0007700001187983 */ /* 0x000ee80000300a00 */
[----:B------:R-:W3:Y:S01]  /*86870*/  LDL.LU.64 R26, [R1+0x778] ;  /* 0x00077800011a7983 */ /* 0x000ee20000300a00 */
[----:B-1----:R-:W-:-:S02]  /*86880*/  IMAD.MOV.U32 R20, RZ, RZ, R4 ;  /* 0x000000ffff147224 */ /* 0x002fc400078e0004 */
[----:B------:R-:W-:Y:S02]  /*86890*/  IMAD.MOV.U32 R21, RZ, RZ, R5 ;  /* 0x000000ffff157224 */ /* 0x000fe400078e0005 */
[----:B------:R-:W0:Y:S01]  /*868a0*/  LDSM.16.M88.4 R4, [R44+UR4+0x6a00] ;  /* 0x006a00042c04783b */ /* 0x000e220008000200 */
[----:B------:R-:W-:Y:S02]  /*868b0*/  F2FP.F16.E5M2.UNPACK_B R8, R8 ;  /* 0x00000008ff08723e */ /* 0x000fe400020004ff */
[----:B------:R-:W-:Y:S02]  /*868c0*/  F2FP.F16.E5M2.UNPACK_B R9, R9 ;  /* 0x00000009ff09723e */ /* 0x000fe400020004ff */
[----:B------:R-:W-:Y:S02]  /*868d0*/  F2FP.F16.E5M2.UNPACK_B R10, R10 ;  /* 0x0000000aff0a723e */ /* 0x000fe400020004ff */
[----:B------:R-:W-:Y:S01]  /*868e0*/  F2FP.F16.E5M2.UNPACK_B R11, R11 ;  /* 0x0000000bff0b723e */ /* 0x000fe200020004ff */
[----:B0-----:R-:W-:-:S02]  /*868f0*/  IMAD.MOV.U32 R22, RZ, RZ, R4 ;  /* 0x000000ffff167224 */ /* 0x001fc400078e0004 */
[----:B------:R-:W-:Y:S01]  /*86900*/  IMAD.MOV.U32 R23, RZ, RZ, R5 ;  /* 0x000000ffff177224 */ /* 0x000fe200078e0005 */
[----:B--2---:R-:W-:-:S15]  /*86910*/  HMMA.16816.F32 R36, R28, R8, R36 ;  /* 0x000000081c24723c */ /* 0x004fde0000001824 */
[----:B------:R-:W-:-:S04]  /*86920*/  NOP ;  /* 0x0000000000007918 */ /* 0x000fc80000000000 */
[----:B------:R-:W-:Y:S04]  /*86930*/  STL.64 [R1+0x730], R36 ;  /* 0x0007302401007387 */ /* 0x000fe80000100a00 */
[----:B------:R-:W-:Y:S04]  /*86940*/  STL.64 [R1+0x738], R38 ;  /* 0x0007382601007387 */ /* 0x000fe80000100a00 */
[----:B------:R0:W-:Y:S04]  /*86950*/  STL.64 [R1+0x14a0], R4 ;  /* 0x0014a00401007387 */ /* 0x0001e80000100a00 */
[----:B------:R1:W-:Y:S04]  /*86960*/  STL.64 [R1+0x14a8], R6 ;  /* 0x0014a80601007387 */ /* 0x0003e80000100a00 */
[----:B0-----:R-:W2:Y:S04]  /*86970*/  LDL.LU.64 R4, [R1+0x790] ;  /* 0x0007900001047983 */ /* 0x001ea80000300a00 */
[----:B-1----:R-:W2:Y:S01]  /*86980*/  LDL.LU.64 R6, [R1+0x798] ;  /* 0x0007980001067983 */ /* 0x002ea20000300a00 */
[----:B----4-:R-:W-:-:S15]  /*86990*/  HMMA.16816.F32 R32, R28, R10, R32 ;  /* 0x0000000a1c20723c */ /* 0x010fde0000001820 */
[----:B------:R-:W-:-:S04]  /*869a0*/  NOP ;  /* 0x0000000000007918 */ /* 0x000fc80000000000 */
[----:B------:R-:W-:Y:S04]  /*869b0*/  STL.64 [R1+0x750], R32 ;  /* 0x0007502001007387 */ /* 0x000fe80000100a00 */
[----:B------:R-:W-:Y:S04]  /*869c0*/  STL.64 [R1+0x758], R34 ;  /* 0x0007582201007387 */ /* 0x000fe80000100a00 */
[----:B------:R-:W0:Y:S04]  /*869d0*/  LDSM.16.M88.4 R32, [R44+UR4+0x6c00] ;  /* 0x006c00042c20783b */ /* 0x000e280008000200 */
[----:B------:R1:W-:Y:S04]  /*869e0*/  STL.64 [R1+0x6548], R10 ;  /* 0x0065480a01007387 */ /* 0x0003e80000100a00 */
[----:B------:R-:W-:Y:S04]  /*869f0*/  STL.64 [R1+0x6540], R8 ;  /* 0x0065400801007387 */ /* 0x000fe80000100a00 */
[----:B0-----:R-:W-:Y:S04]  /*86a00*/  STL.64 [R1+0x14b0], R32 ;  /* 0x0014b02001007387 */ /* 0x001fe80000100a00 */
[----:B------:R-:W-:Y:S04]  /*86a10*/  STL.64 [R1+0x14b8], R34 ;  /* 0x0014b82201007387 */ /* 0x000fe80000100a00 */
[----:B------:R-:W4:Y:S04]  /*86a20*/  LDL.LU.64 R36, [R1+0x7b0] ;  /* 0x0007b00001247983 */ /* 0x000f280000300a00 */
[----:B------:R-:W4:Y:S01]  /*86a30*/  LDL.LU.64 R38, [R1+0x7b8] ;  /* 0x0007b80001267983 */ /* 0x000f220000300a00 */
[----:B------:R-:W-:-:S02]  /*86a40*/  F2FP.F16.E5M2.UNPACK_B R12, R12 ;  /* 0x0000000cff0c723e */ /* 0x000fc400020004ff */
[----:B------:R-:W-:-:S07]  /*86a50*/  F2FP.F16.E5M2.UNPACK_B R13, R13 ;  /* 0x0000000dff0d723e */ /* 0x000fce00020004ff */
[----:B---3--:R-:W-:-:S15]  /*86a60*/  HMMA.16816.F32 R24, R28, R12, R24 ;  /* 0x0000000c1c18723c */ /* 0x008fde0000001818 */
[----:B------:R-:W-:-:S04]  /*86a70*/  NOP ;  /* 0x0000000000007918 */ /* 0x000fc80000000000 */
[----:B------:R-:W-:Y:S04]  /*86a80*/  STL.64 [R1+0x770], R24 ;  /* 0x0007701801007387 */ /* 0x000fe80000100a00 */
[----:B------:R-:W-:Y:S04]  /*86a90*/  STL.64 [R1+0x778], R26 ;  /* 0x0007781a01007387 */ /* 0x000fe80000100a00 */
[----:B------:R-:W0:Y:S01]  /*86aa0*/  LDSM.16.M88.4 R24, [R44+UR4+0x6e00] ;  /* 0x006e00042c18783b */ /* 0x000e220008000200 */
[----:B-1----:R-:W-:Y:S02]  /*86ab0*/  IMAD.MOV.U32 R11, RZ, RZ, R32 ;  /* 0x000000ffff0b7224 */ /* 0x002fe400078e0020 */
[----:B------:R-:W-:Y:S01]  /*86ac0*/  IMAD.MOV.U32 R10, RZ, RZ, R33 ;  /* 0x000000ffff0a7224 */ /* 0x000fe200078e0021 */
[----:B------:R-:W-:-:S02]  /*86ad0*/  F2FP.F16.E5M2.UNPACK_B R14, R14 ;  /* 0x0000000eff0e723e */ /* 0x000fc400020004ff */
[----:B------:R-:W-:Y:S01]  /*86ae0*/  F2FP.F16.E5M2.UNPACK_B R15, R15 ;  /* 0x0000000fff0f723e */ /* 0x000fe200020004ff */
[----:B0-----:R-:W-:Y:S04]  /*86af0*/  STL.64 [R1+0x14c0], R24 ;  /* 0x0014c01801007387 */ /* 0x001fe80000100a00 */
[----:B------:R-:W-:Y:S04]  /*86b00*/  STL.64 [R1+0x14c8], R26 ;  /* 0x0014c81a01007387 */ /* 0x000fe80000100a00 */
[----:B------:R-:W3:Y:S04]  /*86b10*/  LDL.LU.64 R32, [R1+0x7d0] ;  /* 0x0007d00001207983 */ /* 0x000ee80000300a00 */
[----:B------:R-:W3:Y:S04]  /*86b20*/  LDL.LU.64 R34, [R1+0x7d8] ;  /* 0x0007d80001227983 */ /* 0x000ee80000300a00 */
[----:B------:R-:W-:Y:S04]  /*86b30*/  STL.64 [R1+0x64e8], R14 ;  /* 0x0064e80e01007387 */ /* 0x000fe80000100a00 */
[----:B------:R-:W-:Y:S01]  /*86b40*/  STL.64 [R1+0x64e0], R12 ;  /* 0x0064e00c01007387 */ /* 0x000fe20000100a00 */
[----:B------:R-:W-:-:S02]  /*86b50*/  IMAD.MOV.U32 R9, RZ, RZ, R24 ;  /* 0x000000ffff097224 */ /* 0x000fc400078e0018 */
[----:B------:R-:W-:Y:S01]  /*86b60*/  IMAD.MOV.U32 R8, RZ, RZ, R25 ;  /* 0x000000ffff087224 */ /* 0x000fe200078e0019 */
[----:B--2---:R-:W-:Y:S01]  /*86b70*/  HMMA.16816.F32 R4, R28, R14, R4 ;  /* 0x0000000e1c04723c */ /* 0x004fe20000001804 */
[----:B------:R-:W0:-:S15]  /*86b80*/  LDSM.16.M88.4 R12, [R44+UR4+0x7000] ;  /* 0x007000042c0c783b */ /* 0x000e1e0008000200 */
[----:B------:R-:W-:-:S03]  /*86b90*/  NOP ;  /* 0x0000000000007918 */ /* 0x000fc60000000000 */
[----:B------:R-:W-:Y:S04]  /*86ba0*/  STL.64 [R1+0x790], R4 ;  /* 0x0007900401007387 */ /* 0x000fe80000100a00 */
[----:B------:R1:W-:Y:S04]  /*86bb0*/  STL.64 [R1+0x798], R6 ;  /* 0x0007980601007387 */ /* 0x0003e80000100a00 */
[----:B0-----:R-:W-:Y:S04]  /*86bc0*/  STL.64 [R1+0x14d0], R12 ;  /* 0x0014d00c01007387 */ /* 0x001fe80000100a00 */
[----:B------:R-:W-:Y:S04]  /*86bd0*/  STL.64 [R1+0x14d8], R14 ;  /* 0x0014d80e01007387 */ /* 0x000fe80000100a00 */
[----:B------:R-:W2:Y:S04]  /*86be0*/  LDL.LU.64 R24, [R1+0x7f0] ;  /* 0x0007f00001187983 */ /* 0x000ea80000300a00 */
[----:B------:R-:W2:Y:S01]  /*86bf0*/  LDL.LU.64 R26, [R1+0x7f8] ;  /* 0x0007f800011a7983 */ /* 0x000ea20000300a00 */
[----:B-1----:R-:W-:-:S02]  /*86c00*/  IMAD.MOV.U32 R7, RZ, RZ, R12 ;  /* 0x000000ffff077224 */ /* 0x002fc400078e000c */
[----:B------:R-:W-:Y:S02]  /*86c10*/  IMAD.MOV.U32 R6, RZ, RZ, R13 ;  /* 0x000000ffff067224 */ /* 0x000fe400078e000d */
[----:B------:R-:W0:Y:S01]  /*86c20*/  LDSM.16.M88.4 R12, [R44+UR4+0x7200] ;  /* 0x007200042c0c783b */ /* 0x000e220008000200 */
[----:B------:R-:W-:Y:S02]  /*86c30*/  F2FP.F16.E5M2.UNPACK_B R16, R16 ;  /* 0x00000010ff10723e */ /* 0x000fe400020004ff */
[----:B------:R-:W-:Y:S01]  /*86c40*/  F2FP.F16.E5M2.UNPACK_B R17, R17 ;  /* 0x00000011ff11723e */ /* 0x000fe200020004ff */
[----:B0-----:R-:W-:Y:S02]  /*86c50*/  IMAD.MOV.U32 R5, RZ, RZ, R12 ;  /* 0x000000ffff057224 */ /* 0x001fe400078e000c */
[----:B------:R-:W-:-:S04]  /*86c60*/  IMAD.MOV.U32 R4, RZ, RZ, R13 ;  /* 0x000000ffff047224 */ /* 0x000fc800078e000d */
[----:B----4-:R-:W-:-:S15]  /*86c70*/  HMMA.16816.F32 R36, R28, R16, R36 ;  /* 0x000000101c24723c */ /* 0x010fde0000001824 */
[----:B------:R-:W-:-:S04]  /*86c80*/  NOP ;  /* 0x0000000000007918 */ /* 0x000fc80000000000 */
[----:B------:R-:W-:Y:S04]  /*86c90*/  STL.64 [R1+0x7b0], R36 ;  /* 0x0007b02401007387 */ /* 0x000fe80000100a00 */
[----:B------:R-:W-:Y:S04]  /*86ca0*/  STL.64 [R1+0x7b8], R38 ;  /* 0x0007b82601007387 */ /* 0x000fe80000100a00 */
[----:B------:R0:W-:Y:S04]  /*86cb0*/  STL.64 [R1+0x14e0], R12 ;  /* 0x0014e00c01007387 */ /* 0x0001e80000100a00 */
[----:B------:R1:W-:Y:S04]  /*86cc0*/  STL.64 [R1+0x14e8], R14 ;  /* 0x0014e80e01007387 */ /* 0x0003e80000100a00 */
[----:B0-----:R-:W4:Y:S04]  /*86cd0*/  LDL.LU.64 R12, [R1+0x810] ;  /* 0x00081000010c7983 */ /* 0x001f280000300a00 */
[----:B-1----:R-:W4:Y:S01]  /*86ce0*/  LDL.LU.64 R14, [R1+0x818] ;  /* 0x00081800010e7983 */ /* 0x002f220000300a00 */
[----:B------:R-:W-:-:S02]  /*86cf0*/  F2FP.F16.E5M2.UNPACK_B R18, R18 ;  /* 0x00000012ff12723e */ /* 0x000fc400020004ff */
[----:B------:R-:W-:-:S07]  /*86d00*/  F2FP.F16.E5M2.UNPACK_B R19, R19 ;  /* 0x00000013ff13723e */ /* 0x000fce00020004ff */
[----:B---3--:R-:W-:-:S15]  /*86d10*/  HMMA.16816.F32 R32, R28, R18, R32 ;  /* 0x000000121c20723c */ /* 0x008fde0000001820 */
[----:B------:R-:W-:-:S04]  /*86d20*/  NOP ;  /* 0x0000000000007918 */ /* 0x000fc80000000000 */
[----:B------:R-:W-:Y:S04]  /*86d30*/  STL.64 [R1+0x7d0], R32 ;  /* 0x0007d02001007387 */ /* 0x000fe80000100a00 */
[----:B------:R-:W-:Y:S04]  /*86d40*/  STL.64 [R1+0x7d8], R34 ;  /* 0x0007d82201007387 */ /* 0x000fe80000100a00 */
[----:B------:R-:W-:Y:S04]  /*86d50*/  STL.64 [R1+0x64c8], R18 ;  /* 0x0064c81201007387 */ /* 0x000fe80000100a00 */
[----:B------:R-:W-:Y:S04]  /*86d60*/  STL.64 [R1+0x64c0], R16 ;  /* 0x0064c01001007387 */ /* 0x000fe80000100a00 */
[----:B------:R-:W0:Y:S01]  /*86d70*/  LDSM.16.M88.4 R16, [R44+UR4+0x7400] ;  /* 0x007400042c10783b */ /* 0x000e220008000200 */
[----:B------:R-:W-:-:S02]  /*86d80*/  F2FP.F16.E5M2.UNPACK_B R20, R20 ;  /* 0x00000014ff14723e */ /* 0x000fc400020004ff */
[----:B------:R-:W-:Y:S01]  /*86d90*/  F2FP.F16.E5M2.UNPACK_B R21, R21 ;  /* 0x00000015ff15723e */ /* 0x000fe200020004ff */
[----:B0-----:R-:W-:Y:S01]  /*86da0*/  STL.64 [R1+0x14f0], R16 ;  /* 0x0014f01001007387 */ /* 0x001fe20000100a00 */
[----:B------:R-:W-:Y:S02]  /*86db0*/  IMAD.MOV.U32 R36, RZ, RZ, R16 ;  /* 0x000000ffff247224 */ /* 0x000fe400078e0010 */
[----:B------:R-:W-:Y:S01]  /*86dc0*/  IMAD.MOV.U32 R37, RZ, RZ, R17 ;  /* 0x000000ffff257224 */ /* 0x000fe200078e0011 */
[----:B------:R2:W-:Y:S04]  /*86dd0*/  STL.64 [R1+0x14f8], R18 ;  /* 0x0014f81201007387 */ /* 0x0005e80000100a00 */
[----:B------:R-:W3:Y:S01]  /*86de0*/  LDL.LU.64 R32, [R1+0x830] ;  /* 0x0008300001207983 */ /* 0x000ee20000300a00 */
[----:B--2---:R-:W-:-:S15]  /*86df0*/  HMMA.16816.F32 R16, R28, R20, R24 ;  /* 0x000000141c10723c */ /* 0x004fde0000001818 */
[----:B------:R-:W-:-:S04]  /*86e00*/  NOP ;  /* 0x0000000000007918 */ /* 0x000fc80000000000 */
[----:B------:R-:W-:Y:S04]  /*86e10*/  STL.64 [R1+0x7f0], R16 ;  /* 0x0007f01001007387 */ /* 0x000fe80000100a00 */
[----:B------:R-:W-:Y:S04]  /*86e20*/  STL.64 [R1+0x7f8], R18 ;  /* 0x0007f81201007387 */ /* 0x000fe80000100a00 */
[----:B------:R-:W0:Y:S01]  /*86e30*/  LDSM.16.M88.4 R16, [R44+UR4+0x7600] ;  /* 0x007600042c10783b */ /* 0x000e220008000200 */
[----:B------:R-:W-:Y:S02]  /*86e40*/  F2FP.F16.E5M2.UNPACK_B R22, R22 ;  /* 0x00000016ff16723e */ /* 0x000fe400020004ff */
[----:B------:R-:W-:Y:S01]  /*86e50*/  F2FP.F16.E5M2.UNPACK_B R23, R23 ;  /* 0x00000017ff17723e */ /* 0x000fe200020004ff */
[----:B------:R-:W3:Y:S04]  /*86e60*/  LDL.LU.64 R34, [R1+0x838] ;  /* 0x0008380001227983 */ /* 0x000ee80000300a00 */
[----:B0-----:R-:W-:Y:S04]  /*86e70*/  STL.64 [R1+0x1500], R16 ;  /* 0x0015001001007387 */ /* 0x001fe80000100a00 */
[----:B------:R-:W-:Y:S04]  /*86e80*/  STL.64 [R1+0x1508], R18 ;  /* 0x0015081201007387 */ /* 0x000fe80000100a00 */
[----:B------:R-:W2:Y:S04]  /*86e90*/  LDL.LU.64 R40, [R1+0x850] ;  /* 0x0008500001287983 */ /* 0x000ea80000300a00 */
[----:B------:R-:W2:Y:S04]  /*86ea0*/  LDL.LU.64 R42, [R1+0x858] ;  /* 0x00085800012a7983 */ /* 0x000ea80000300a00 */
[----:B------:R-:W-:Y:S04]  /*86eb0*/  STL.64 [R1+0x64d8], R22 ;  /* 0x0064d81601007387 */ /* 0x000fe80000100a00 */
[----:B------:R-:W-:Y:S01]  /*86ec0*/  STL.64 [R1+0x64d0], R20 ;  /* 0x0064d01401007387 */ /* 0x000fe20000100a00 */
[----:B----4-:R-:W-:Y:S01]  /*86ed0*/  HMMA.16816.F32 R12, R28, R22, R12 ;  /* 0x000000161c0c723c */ /* 0x010fe2000000180c */
[----:B------:R-:W-:-:S02]  /*86ee0*/  F2FP.F16.E5M2.UNPACK_B R24, R11 ;  /* 0x0000000bff18723e */ /* 0x000fc400020004ff */
[----:B------:R-:W-:-:S15]  /*86ef0*/  LDSM.16.M88.4 R20, [R44+UR4+0x7a00] ;  /* 0x007a00042c14783b */ /* 0x000fde0008000200 */
[----:B------:R-:W-:Y:S01]  /*86f00*/  NOP ;  /* 0x0000000000007918 */ /* 0x000fe20000000000 */
        /* <DEDUP_REMOVED lines=9> */
[----:B------:R-:W-:-:S02]  /*86fa0*/  F2FP.F16.E5M2.UNPACK_B R25, R10 ;  /* 0x0000000aff19723e */ /* 0x000fc400020004ff */
[----:B------:R-:W-:Y:S02]  /*86fb0*/  F2FP.F16.E5M2.UNPACK_B R26, R9 ;  /* 0x00000009ff1a723e */ /* 0x000fe400020004ff */
[----:B------:R-:W-:Y:S01]  /*86fc0*/  F2FP.F16.E5M2.UNPACK_B R27, R8 ;  /* 0x00000008ff1b723e */ /* 0x000fe200020004ff */
[----:B------:R-:W-:Y:S02]  /*86fd0*/  IMAD.MOV.U32 R10, RZ, RZ, R20 ;  /* 0x000000ffff0a7224 */ /* 0x000fe400078e0014 */
[----:B------:R-:W-:Y:S01]  /*86fe0*/  IMAD.MOV.U32 R9, RZ, RZ, R21 ;  /* 0x000000ffff097224 */ /* 0x000fe200078e0015 */
[----:B---3--:R-:W-:-:S15]  /*86ff0*/  HMMA.16816.F32 R32, R28, R24, R32 ;  /* 0x000000181c20723c */ /* 0x008fde0000001820 */
[----:B------:R-:W-:-:S04]  /*87000*/  NOP ;  /* 0x0000000000007918 */ /* 0x000fc80000000000 */
[----:B------:R-:W-:Y:S04]  /*87010*/  STL.64 [R1+0x830], R32 ;  /* 0x0008302001007387 */ /* 0x000fe80000100a00 */
[----:B------:R-:W-:Y:S04]  /*87020*/  STL.64 [R1+0x838], R34 ;  /* 0x0008382201007387 */ /* 0x000fe80000100a00 */
[----:B------:R-:W-:Y:S04]  /*87030*/  STL.64 [R1+0x1520], R20 ;  /* 0x0015201401007387 */ /* 0x000fe80000100a00 */
[----:B------:R2:W-:Y:S02]  /*87040*/  STL.64 [R1+0x1528], R22 ;  /* 0x0015281601007387 */ /* 0x0005e40000100a00 */
[----:B--2---:R-:W-:Y:S02]  /*87050*/  HMMA.16816.F32 R20, R28, R26, R40 ;  /* 0x0000001a1c14723c */ /* 0x004fe40000001828 */
[----:B------:R-:W-:Y:S04]  /*87060*/  STL.64 [R1+0x64f8], R26 ;  /* 0x0064f81a01007387 */ /* 0x000fe80000100a00 */
[----:B------:R-:W-:Y:S01]  /*87070*/  STL.64 [R1+0x64f0], R24 ;  /* 0x0064f01801007387 */ /* 0x000fe20000100a00 */
[----:B------:R-:W-:-:S02]  /*87080*/  F2FP.F16.E5M2.UNPACK_B R32, R7 ;  /* 0x00000007ff20723e */ /* 0x000fc400020004ff */
[----:B------:R-:W-:Y:S02]  /*87090*/  F2FP.F16.E5M2.UNPACK_B R33, R6 ;  /* 0x00000006ff21723e */ /* 0x000fe400020004ff */
[----:B------:R-:W-:-:S08]  /*870a0*/  F2FP.F16.E5M2.UNPACK_B R34, R5 ;  /* 0x00000005ff22723e */ /* 0x000fd000020004ff */
[----:B------:R-:W-:Y:S04]  /*870b0*/  STL.64 [R1+0x850], R20 ;  /* 0x0008501401007387 */ /* 0x000fe80000100a00 */
[----:B------:R-:W-:Y:S04]  /*870c0*/  STL.64 [R1+0x858], R22 ;  /* 0x0008581601007387 */ /* 0x000fe80000100a00 */
[----:B------:R-:W0:Y:S01]  /*870d0*/  LDSM.16.M88.4 R20, [R44+UR4+0x7c00] ;  /* 0x007c00042c14783b */ /* 0x000e220008000200 */
[----:B------:R-:W-:-:S03]  /*870e0*/  F2FP.F16.E5M2.UNPACK_B R35, R4 ;  /* 0x00000004ff23723e */ /* 0x000fc600020004ff */
[----:B------:R-:W1:Y:S04]  /*870f0*/  LDSM.16.M88.4 R4, [R44+UR4+0x7e00] ;  /* 0x007e00042c04783b */ /* 0x000e680008000200 */
[----:B------:R-:W2:Y:S04]  /*87100*/  LDL.LU.64 R40, [R1+0x890] ;  /* 0x0008900001287983 */ /* 0x000ea80000300a00 */
[----:B------:R-:W2:Y:S01]  /*87110*/  LDL.LU.64 R42, [R1+0x898] ;  /* 0x00089800012a7983 */ /* 0x000ea20000300a00 */
[----:B------:R-:W-:Y:S02]  /*87120*/  IMAD.MOV.U32 R38, RZ, RZ, R16 ;  /* 0x000000ffff267224 */ /* 0x000fe400078e0010 */
[----:B------:R-:W-:Y:S01]  /*87130*/  IMAD.MOV.U32 R39, RZ, RZ, R17 ;  /* 0x000000ffff277224 */ /* 0x000fe200078e0011 */
[----:B0-----:R0:W-:Y:S04]  /*87140*/  STL.64 [R1+0x1530], R20 ;  /* 0x0015301401007387 */ /* 0x0011e80000100a00 */
[----:B------:R3:W-:Y:S01]  /*87150*/  STL.64 [R1+0x1538], R22 ;  /* 0x0015381601007387 */ /* 0x0007e20000100a00 */
[----:B------:R-:W-:-:S03]  /*87160*/  IMAD.MOV.U32 R8, RZ, RZ, R20 ;  /* 0x000000ffff087224 */ /* 0x000fc600078e0014 */
[----:B------:R-:W5:Y:S01]  /*87170*/  LDL.LU.64 R24, [R1+0x8b0] ;  /* 0x0008b00001187983 */ /* 0x000f620000300a00 */
[----:B------:R-:W-:-:S03]  /*87180*/  IMAD.MOV.U32 R18, RZ, RZ, R21 ;  /* 0x000000ffff127224 */ /* 0x000fc600078e0015 */
[----:B------:R-:W5:Y:S01]  /*87190*/  LDL.LU.64 R26, [R1+0x8b8] ;  /* 0x0008b800011a7983 */ /* 0x000f620000300a00 */
[----:B-1----:R-:W-:Y:S02]  /*871a0*/  IMAD.MOV.U32 R17, RZ, RZ, R4 ;  /* 0x000000ffff117224 */ /* 0x002fe400078e0004 */
[----:B------:R-:W-:Y:S01]  /*871b0*/  IMAD.MOV.U32 R16, RZ, RZ, R5 ;  /* 0x000000ffff107224 */ /* 0x000fe200078e0005 */
[----:B----4-:R-:W-:-:S15]  /*871c0*/  HMMA.16816.F32 R12, R28, R32, R12 ;  /* 0x000000201c0c723c */ /* 0x010fde000000180c */
[----:B------:R-:W-:-:S04]  /*871d0*/  NOP ;  /* 0x0000000000007918 */ /* 0x000fc80000000000 */
[----:B------:R1:W-:Y:S04]  /*871e0*/  STL.64 [R1+0x870], R12 ;  /* 0x0008700c01007387 */ /* 0x0003e80000100a00 */
[----:B------:R4:W-:Y:S04]  /*871f0*/  STL.64 [R1+0x878], R14 ;  /* 0x0008780e01007387 */ /* 0x0009e80000100a00 */
[----:B0-----:R-:W5:Y:S04]  /*87200*/  LDL.LU.64 R20, [R1+0x8d0] ;  /* 0x0008d00001147983 */ /* 0x001f680000300a00 */
[----:B---3--:R-:W3:Y:S04]  /*87210*/  LDL.LU.64 R22, [R1+0x8d8] ;  /* 0x0008d80001167983 */ /* 0x008ee80000300a00 */
[----:B------:R0:W-:Y:S04]  /*87220*/  STL.64 [R1+0x1540], R4 ;  /* 0x0015400401007387 */ /* 0x0001e80000100a00 */
[----:B------:R0:W-:Y:S04]  /*87230*/  STL.64 [R1+0x1548], R6 ;  /* 0x0015480601007387 */ /* 0x0001e80000100a00 */
[----:B-1----:R-:W3:Y:S04]  /*87240*/  LDL.LU.64 R12, [R1+0x8f0] ;  /* 0x0008f000010c7983 */ /* 0x002ee80000300a00 */
[----:B----4-:R-:W4:Y:S04]  /*87250*/  LDL.LU.64 R14, [R1+0x8f8] ;  /* 0x0008f800010e7983 */ /* 0x010f280000300a00 */
[----:B0-----:R-:W4:Y:S04]  /*87260*/  LDL.LU.64 R4, [R1+0x940] ;  /* 0x0009400001047983 */ /* 0x001f280000300a00 */
[----:B------:R-:W4:Y:S01]  /*87270*/  LDL.LU.64 R6, [R1+0x948] ;  /* 0x0009480001067983 */ /* 0x000f220000300a00 */
[----:B------:R-:W-:-:S02]  /*87280*/  F2FP.F16.E5M2.UNPACK_B R36, R36 ;  /* 0x00000024ff24723e */ /* 0x000fc400020004ff */
[----:B------:R-:W-:Y:S01]  /*87290*/  F2FP.F16.E5M2.UNPACK_B R37, R37 ;  /* 0x00000025ff25723e */ /* 0x000fe200020004ff */
[----:B------:R-:W-:Y:S01]  /*872a0*/  STL.64 [R1+0x6558], R34 ;  /* 0x0065582201007387 */ /* 0x000fe20000100a00 */
[----:B------:R-:W-:Y:S02]  /*872b0*/  F2FP.F16.E5M2.UNPACK_B R38, R38 ;  /* 0x00000026ff26723e */ /* 0x000fe400020004ff */
[----:B------:R-:W-:Y:S01]  /*872c0*/  F2FP.F16.E5M2.UNPACK_B R39, R39 ;  /* 0x00000027ff27723e */ /* 0x000fe200020004ff */
[----:B------:R-:W-:Y:S01]  /*872d0*/  STL.64 [R1+0x6550], R32 ;  /* 0x0065502001007387 */ /* 0x000fe20000100a00 */
[----:B------:R-:W-:Y:S02]  /*872e0*/  IMAD.MOV.U32 R59, RZ, RZ, R45 ;  /* 0x000000ffff3b7224 */ /* 0x000fe400078e002d */
[----:B------:R-:W-:Y:S01]  /*872f0*/  IMAD.MOV.U32 R56, RZ, RZ, R46 ;  /* 0x000000ffff387224 */ /* 0x000fe200078e002e */
[----:B--2---:R-:W-:-:S15]  /*87300*/  HMMA.16816.F32 R40, R28, R34, R40 ;  /* 0x000000221c28723c */ /* 0x004fde0000001828 */
[----:B------:R-:W-:-:S04]  /*87310*/  NOP ;  /* 0x0000000000007918 */ /* 0x000fc80000000000 */
[----:B------:R0:W-:Y:S04]  /*87320*/  STL.64 [R1+0x890], R40 ;  /* 0x0008902801007387 */ /* 0x0001e80000100a00 */
[----:B------:R1:W-:Y:S01]  /*87330*/  STL.64 [R1+0x898], R42 ;  /* 0x0008982a01007387 */ /* 0x0003e20000100a00 */
[----:B0-----:R-:W-:Y:S02]  /*87340*/  F2FP.F16.E5M2.UNPACK_B R40, R19 ;  /* 0x00000013ff28723e */ /* 0x001fe400020004ff */
[----:B------:R-:W-:Y:S02]  /*87350*/  F2FP.F16.E5M2.UNPACK_B R41, R11 ;  /* 0x0000000bff29723e */ /* 0x000fe400020004ff */
[----:B-1----:R-:W-:Y:S02]  /*87360*/  F2FP.F16.E5M2.UNPACK_B R42, R10 ;  /* 0x0000000aff2a723e */ /* 0x002fe400020004ff */
[----:B------:R-:W-:Y:S01]  /*87370*/  F2FP.F16.E5M2.UNPACK_B R43, R9 ;  /* 0x00000009ff2b723e */ /* 0x000fe200020004ff */
[----:B-----5:R-:W-:-:S15]  /*87380*/  HMMA.16816.F32 R24, R28, R36, R24 ;  /* 0x000000241c18723c */ /* 0x020fde0000001818 */
[----:B------:R-:W-:-:S04]  /*87390*/  NOP ;  /* 0x0000000000007918 */ /* 0x000fc80000000000 */
[----:B------:R-:W-:Y:S04]  /*873a0*/  STL.64 [R1+0x8b0], R24 ;  /* 0x0008b01801007387 */ /* 0x000fe80000100a00 */
[----:B------:R-:W-:Y:S04]  /*873b0*/  STL.64 [R1+0x8b8], R26 ;  /* 0x0008b81a01007387 */ /* 0x000fe80000100a00 */
[----:B------:R-:W-:Y:S04]  /*873c0*/  STL.64 [R1+0x6568], R38 ;  /* 0x0065682601007387 */ /* 0x000fe80000100a00 */
[----:B------:R-:W-:Y:S01]  /*873d0*/  STL.64 [R1+0x6560], R36 ;  /* 0x0065602401007387 */ /* 0x000fe20000100a00 */
[C---:B---3--:R-:W-:Y:S08]  /*873e0*/  HMMA.16816.F32 R20, R28.reuse, R38, R20 ;  /* 0x000000261c14723c */ /* 0x048ff00000001814 */
[C---:B----4-:R-:W-:Y:S08]  /*873f0*/  HMMA.16816.F32 R12, R28.reuse, R40, R12 ;  /* 0x000000281c0c723c */ /* 0x050ff0000000180c */
[----:B------:R-:W-:Y:S03]  /*87400*/  HMMA.16816.F32 R4, R28, R42, R4 ;  /* 0x0000002a1c04723c */ /* 0x000fe60000001804 */
[----:B------:R0:W-:Y:S04]  /*87410*/  STL.64 [R1+0x8d0], R20 ;  /* 0x0008d01401007387 */ /* 0x0001e80000100a00 */
[----:B------:R1:W-:Y:S04]  /*87420*/  STL.64 [R1+0x8d8], R22 ;  /* 0x0008d81601007387 */ /* 0x0003e80000100a00 */
[----:B------:R2:W-:Y:S04]  /*87430*/  STL.64 [R1+0x8f0], R12 ;  /* 0x0008f00c01007387 */ /* 0x0005e80000100a00 */
[----:B------:R-:W-:Y:S04]  /*87440*/  STL.64 [R1+0x8f8], R14 ;  /* 0x0008f80e01007387 */ /* 0x000fe80000100a00 */
[----:B0-----:R-:W3:Y:S04]  /*87450*/  LDL.LU.64 R20, [R1+0x1130] ;  /* 0x0011300001147983 */ /* 0x001ee80000300a00 */
[----:B-1----:R-:W3:Y:S04]  /*87460*/  LDL.LU.64 R22, [R1+0x1138] ;  /* 0x0011380001167983 */ /* 0x002ee80000300a00 */
[----:B------:R-:W-:Y:S04]  /*87470*/  STL.64 [R1+0x940], R4 ;  /* 0x0009400401007387 */ /* 0x000fe80000100a00 */
[----:B------:R0:W-:Y:S04]  /*87480*/  STL.64 [R1+0x948], R6 ;  /* 0x0009480601007387 */ /* 0x0001e80000100a00 */
[----:B------:R-:W4:Y:S04]  /*87490*/  LDL R58, [R1+0xb0] ;  /* 0x0000b000013a7983 */ /* 0x000f280000100800 */
[----:B------:R-:W5:Y:S04]  /*874a0*/  LDL.LU R45, [R1+0x66c8] ;  /* 0x0066c800012d7983 */ /* 0x000f680000300800 */
[----:B------:R-:W3:Y:S01]  /*874b0*/  LDL.LU R46, [R1+0x66c4] ;  /* 0x0066c400012e7983 */ /* 0x000ee20000300800 */
[----:B------:R-:W-:-:S03]  /*874c0*/  IMAD.MOV.U32 R57, RZ, RZ, R47 ;  /* 0x000000ffff397224 */ /* 0x000fc600078e002f */
[----:B------:R-:W5:Y:S04]  /*874d0*/  LDL.LU R47, [R1+0x66c0] ;  /* 0x0066c000012f7983 */ /* 0x000f680000300800 */
[----:B--2---:R-:W2:Y:S04]  /*874e0*/  LDL.LU R12, [R1+0x1ee0] ;  /* 0x001ee000010c7983 */ /* 0x004ea80000300800 */
[----:B0-----:R-:W2:Y:S04]  /*874f0*/  LDL.LU R7, [R1+0x1edc] ;  /* 0x001edc0001077983 */ /* 0x001ea80000300800 */
[----:B------:R-:W2:Y:S04]  /*87500*/  LDL.LU R13, [R1+0x1ef0] ;  /* 0x001ef000010d7983 */ /* 0x000ea80000300800 */
[----:B------:R-:W2:Y:S01]  /*87510*/  LDL.LU R4, [R1+0x1eec] ;  /* 0x001eec0001047983 */ /* 0x000ea20000300800 */
[----:B------:R-:W-:-:S03]  /*87520*/  F2FP.F16.E5M2.UNPACK_B R44, R8 ;  /* 0x00000008ff2c723e */ /* 0x000fc600020004ff */
[----:B------:R-:W2:Y:S04]  /*87530*/  LDL.LU R14, [R1+0x1f00] ;  /* 0x001f0000010e7983 */ /* 0x000ea80000300800 */
[----:B------:R-:W2:Y:S04]  /*87540*/  LDL.LU R5, [R1+0x1ef8] ;  /* 0x001ef80001057983 */ /* 0x000ea80000300800 */
[----:B------:R-:W2:Y:S04]  /*87550*/  LDL.LU R15, [R1+0x1f0c] ;  /* 0x001f0c00010f7983 */ /* 0x000ea80000300800 */
[----:B------:R-:W2:Y:S04]  /*87560*/  LDL.LU R6, [R1+0x1f08] ;  /* 0x001f080001067983 */ /* 0x000ea80000300800 */
[----:B------:R-:W2:Y:S04]  /*87570*/  LDL.LU.64 R8, [R1+0x930] ;  /* 0x0009300001087983 */ /* 0x000ea80000300a00 */
[----:B------:R-:W2:Y:S04]  /*87580*/  LDL.LU.64 R10, [R1+0x938] ;  /* 0x00093800010a7983 */ /* 0x000ea80000300a00 */
[----:B----4-:R-:W-:Y:S04]  /*87590*/  STL.64 [R1+0x6638], R58 ;  /* 0x0066383a01007387 */ /* 0x010fe80000100a00 */
[----:B------:R-:W-:Y:S01]  /*875a0*/  STL.64 [R1+0x6630], R56 ;  /* 0x0066303801007387 */ /* 0x000fe20000100a00 */
[----:B---3--:R-:W-:-:S03]  /*875b0*/  IMAD.MOV.U32 R54, RZ, RZ, R46 ;  /* 0x000000ffff367224 */ /* 0x008fc600078e002e */
[----:B------:R-:W3:Y:S04]  /*875c0*/  LDL.LU R46, [R1+0x66bc] ;  /* 0x0066bc00012e7983 */ /* 0x000ee80000300800 */
[----:B------:R-:W-:Y:S04]  /*875d0*/  STL.64 [R1+0x6578], R42 ;  /* 0x0065782a01007387 */ /* 0x000fe80000100a00 */
[----:B------:R-:W-:Y:S04]  /*875e0*/  STL.64 [R1+0x6570], R40 ;  /* 0x0065702801007387 */ /* 0x000fe80000100a00 */
[----:B------:R-:W4:Y:S01]  /*875f0*/  LDL R52, [R1+0xc8] ;  /* 0x0000c80001347983 */ /* 0x000f220000100800 */
[----:B-----5:R-:W-:-:S02]  /*87600*/  IMAD.MOV.U32 R55, RZ, RZ, R45 ;  /* 0x000000ffff377224 */ /* 0x020fc400078e002d */
[----:B------:R-:W-:Y:S02]  /*87610*/  IMAD.MOV.U32 R53, RZ, RZ, R47 ;  /* 0x000000ffff357224 */ /* 0x000fe400078e002f */
[----:B------:R-:W5:Y:S04]  /*87620*/  LDL.LU R47, [R1+0x66b8] ;  /* 0x0066b800012f7983 */ /* 0x000f680000300800 */
[----:B------:R0:W-:Y:S01]  /*87630*/  STL.64 [R1+0x6648], R54 ;  /* 0x0066483601007387 */ /* 0x0001e20000100a00 */
[----:B------:R-:W-:-:S07]  /*87640*/  F2FP.F16.E5M2.UNPACK_B R45, R18 ;  /* 0x00000012ff2d723e */ /* 0x000fce00020004ff */
[----:B------:R-:W-:Y:S01]  /*87650*/  HMMA.16816.F32 R20, R28, R44, R20 ;  /* 0x0000002c1c14723c */ /* 0x000fe20000001814 */
[----:B----4-:R1:W-:Y:S04]  /*87660*/  STL.64 [R1+0x6640], R52 ;  /* 0x0066403401007387 */ /* 0x0103e80000100a00 */
[----:B------:R-:W4:Y:S04]  /*87670*/  LDL R50, [R1+0xd0] ;  /* 0x0000d00001327983 */ /* 0x000f280000100800 */
[----:B------:R-:W2:Y:S01]  /*87680*/  LDL R48, [R1+0xd8] ;  /* 0x0000d80001307983 */ /* 0x000ea20000100800 */
[----:B---3--:R-:W-:-:S02]  /*87690*/  IMAD.MOV.U32 R51, RZ, RZ, R46 ;  /* 0x000000ffff337224 */ /* 0x008fc400078e002e */
[----:B-----5:R-:W-:-:S07]  /*876a0*/  IMAD.MOV.U32 R49, RZ, RZ, R47 ;  /* 0x000000ffff317224 */ /* 0x020fce00078e002f */
[----:B------:R-:W-:Y:S04]  /*876b0*/  STL.64 [R1+0x1130], R20 ;  /* 0x0011301401007387 */ /* 0x000fe80000100a00 */
[----:B------:R-:W-:Y:S01]  /*876c0*/  STL.64 [R1+0x1138], R22 ;  /* 0x0011381601007387 */ /* 0x000fe20000100a00 */
[----:B------:R-:W-:Y:S02]  /*876d0*/  F2FP.F16.E5M2.UNPACK_B R46, R17 ;  /* 0x00000011ff2e723e */ /* 0x000fe400020004ff */
[----:B------:R-:W-:Y:S01]  /*876e0*/  F2FP.F16.E5M2.UNPACK_B R47, R16 ;  /* 0x00000010ff2f723e */ /* 0x000fe200020004ff */
[----:B----4-:R-:W-:Y:S04]  /*876f0*/  STL.64 [R1+0x6658], R50 ;  /* 0x0066583201007387 */ /* 0x010fe80000100a00 */
[----:B--2---:R-:W-:Y:S04]  /*87700*/  STL.64 [R1+0x6650], R48 ;  /* 0x0066503001007387 */ /* 0x004fe80000100a00 */
[----:B------:R-:W2:Y:S04]  /*87710*/  LDL R34, [R1+0xe0] ;  /* 0x0000e00001227983 */ /* 0x000ea80000100800 */
[----:B------:R-:W2:Y:S04]  /*87720*/  LDL R35, [R1+0xe4] ;  /* 0x0000e40001237983 */ /* 0x000ea80000100800 */
[----:B------:R-:W3:Y:S04]  /*87730*/  LDL R32, [R1+0xe8] ;  /* 0x0000e80001207983 */ /* 0x000ee80000100800 */
[----:B------:R-:W3:Y:S01]  /*87740*/  LDL R33, [R1+0xec] ;  /* 0x0000ec0001217983 */ /* 0x000ee20000100800 */
[----:B------:R-:W-:Y:S03]  /*87750*/  HMMA.16816.F32 R8, R28, R46, R8 ;  /* 0x0000002e1c08723c */ /* 0x000fe60000001808 */
[----:B--2---:R-:W-:Y:S04]  /*87760*/  STL.64 [R1+0x6668], R34 ;  /* 0x0066682201007387 */ /* 0x004fe80000100a00 */
[----:B---3--:R-:W-:Y:S04]  /*87770*/  STL.64 [R1+0x6660], R32 ;  /* 0x0066602001007387 */ /* 0x008fe80000100a00 */
[----:B0-----:R-:W2:Y:S08]  /*87780*/  LDL R54, [R1+0xf8] ;  /* 0x0000f80001367983 */ /* 0x001eb00000100800 */
[----:B------:R-:W-:Y:S04]  /*87790*/  STL.64 [R1+0x930], R8 ;  /* 0x0009300801007387 */ /* 0x000fe80000100a00 */
[----:B------:R-:W-:Y:S04]  /*877a0*/  STL.64 [R1+0x938], R10 ;  /* 0x0009380a01007387 */ /* 0x000fe80000100a00 */
[----:B------:R-:W2:Y:S04]  /*877b0*/  LDL R55, [R1+0xfc] ;  /* 0x0000fc0001377983 */ /* 0x000ea80000100800 */
[----:B-1----:R-:W3:Y:S04]  /*877c0*/  LDL R52, [R1+0x100] ;  /* 0x0001000001347983 */ /* 0x002ee80000100800 */
[----:B------:R-:W3:Y:S04]  /*877d0*/  LDL R53, [R1+0x104] ;  /* 0x0001040001357983 */ /* 0x000ee80000100800 */
[----:B--2---:R0:W-:Y:S04]  /*877e0*/  STL.64 [R1+0x6678], R54 ;  /* 0x0066783601007387 */ /* 0x0041e80000100a00 */
[----:B0-----:R-:W2:Y:S04]  /*877f0*/  LDL R54, [R1+0x108] ;  /* 0x0001080001367983 */ /* 0x001ea80000100800 */
[----:B------:R-:W2:Y:S04]  /*87800*/  LDL R55, [R1+0x10c] ;  /* 0x00010c0001377983 */ /* 0x000ea80000100800 */
[----:B---3--:R0:W-:Y:S04]  /*87810*/  STL.64 [R1+0x6670], R52 ;  /* 0x0066703401007387 */ /* 0x0081e80000100a00 */
[----:B--2---:R-:W-:Y:S04]  /*87820*/  STL.64 [R1+0x6688], R54 ;  /* 0x0066883601007387 */ /* 0x004fe80000100a00 */
[----:B------:R1:W-:Y:S04]  /*87830*/  STL.64 [R1+0x6588], R46 ;  /* 0x0065882e01007387 */ /* 0x0003e80000100a00 */
[----:B0-----:R-:W2:Y:S04]  /*87840*/  LDL R52, [R1+0x110] ;  /* 0x0001100001347983 */ /* 0x001ea80000100800 */
[----:B------:R-:W2:Y:S04]  /*87850*/  LDL R53, [R1+0x114] ;  /* 0x0001140001357983 */ /* 0x000ea80000100800 */
[----:B-1----:R-:W3:Y:S04]  /*87860*/  LDL R46, [R1+0xf0] ;  /* 0x0000f000012e7983 */ /* 0x002ee80000100800 */
[----:B------:R-:W3:Y:S04]  /*87870*/  LDL R47, [R1+0xf4] ;  /* 0x0000f400012f7983 */ /* 0x000ee80000100800 */
[----:B--2---:R-:W-:Y:S04]  /*87880*/  STL.64 [R1+0x66a0], R52 ;  /* 0x0066a03401007387 */ /* 0x004fe80000100a00 */
[----:B------:R0:W-:Y:S04]  /*87890*/  STL.64 [R1+0x6580], R44 ;  /* 0x0065802c01007387 */ /* 0x0001e80000100a00 */
[----:B---3--:R1:W-:Y:S04]  /*878a0*/  STL.64 [R1+0x6680], R46 ;  /* 0x0066802e01007387 */ /* 0x0083e80000100a00 */
[----:B------:R-:W2:Y:S04]  /*878b0*/  LDL R54, [R1+0x118] ;  /* 0x0001180001367983 */ /* 0x000ea80000100800 */
[----:B------:R-:W2:Y:S04]  /*878c0*/  LDL R55, [R1+0x11c] ;  /* 0x00011c0001377983 */ /* 0x000ea80000100800 */
[----:B0-----:R-:W3:Y:S04]  /*878d0*/  LDL.LU.64 R44, [R1+0x1100] ;  /* 0x00110000012c7983 */ /* 0x001ee80000300a00 */
[----:B-1----:R-:W4:Y:S04]  /*878e0*/  LDL.LU.64 R46, [R1+0x1108] ;  /* 0x00110800012e7983 */ /* 0x002f280000300a00 */
[----:B----4-:R-:W-:Y:S04]  /*878f0*/  STL.64 [R1+0x6698], R46 ;  /* 0x0066982e01007387 */ /* 0x010fe80000100a00 */
[----:B---3--:R0:W-:Y:S04]  /*87900*/  STL.64 [R1+0x6690], R44 ;  /* 0x0066902c01007387 */ /* 0x0081e80000100a00 */
[----:B0-----:R-:W3:Y:S04]  /*87910*/  LDL.LU.64 R44, [R1+0x1110] ;  /* 0x00111000012c7983 */ /* 0x001ee80000300a00 */
[----:B------:R-:W4:Y:S01]  /*87920*/  LDL.LU.64 R46, [R1+0x1118] ;  /* 0x00111800012e7983 */ /* 0x000f220000300a00 */
[----:B------:R-:W-:-:S02]  /*87930*/  IMAD R4, R4, 0x100, R13 ;  /* 0x0000010004047824 */ /* 0x000fc400078e020d */
[----:B------:R-:W-:Y:S02]  /*87940*/  IMAD R5, R5, 0x100, R14 ;  /* 0x0000010005057824 */ /* 0x000fe400078e020e */
[----:B------:R-:W-:Y:S02]  /*87950*/  IMAD R6, R6, 0x100, R15 ;  /* 0x0000010006067824 */ /* 0x000fe400078e020f */
[----:B------:R-:W-:Y:S02]  /*87960*/  IMAD R7, R7, 0x100, R12 ;  /* 0x0000010007077824 */ /* 0x000fe400078e020c */
[----:B------:R-:W-:Y:S01]  /*87970*/  IMAD.MOV.U32 R31, RZ, RZ, R6 ;  /* 0x000000ffff1f7224 */ /* 0x000fe200078e0006 */
[----:B----4-:R-:W-:Y:S04]  /*87980*/  STL.64 [R1+0x66b0], R46 ;  /* 0x0066b02e01007387 */ /* 0x010fe80000100a00 */
[----:B---3--:R0:W-:Y:S04]  /*87990*/  STL.64 [R1+0x66a8], R44 ;  /* 0x0066a82c01007387 */ /* 0x0081e80000100a00 */
[----:B0-----:R-:W2:Y:S04]  /*879a0*/  LDL.LU.64 R44, [R1+0x1120] ;  /* 0x00112000012c7983 */ /* 0x001ea80000300a00 */
[----:B------:R-:W2:Y:S01]  /*879b0*/  LDL.LU.64 R46, [R1+0x1128] ;  /* 0x00112800012e7983 */ /* 0x000ea20000300a00 */
[----:B------:R-:W-:-:S02]  /*879c0*/  IMAD.MOV.U32 R30, RZ, RZ, R5 ;  /* 0x000000ffff1e7224 */ /* 0x000fc400078e0005 */
[----:B------:R-:W-:Y:S01]  /*879d0*/  IMAD.MOV.U32 R29, RZ, RZ, R4 ;  /* 0x000000ffff1d7224 */ /* 0x000fe200078e0004 */
[----:B------:R-:W-:Y:S01]  /*879e0*/  F2FP.F16.E5M2.UNPACK_B R28, R7 ;  /* 0x00000007ff1c723e */ /* 0x000fe200020004ff */
[----:B------:R-:W3:Y:S01]  /*879f0*/  LDL.LU.64 R32, [R1+0x10f0] ;  /* 0x0010f00001207983 */ /* 0x000ee20000300a00 */
[----:B------:R-:W-:Y:S02]  /*87a00*/  F2FP.F16.E5M2.UNPACK_B R30, R30 ;  /* 0x0000001eff1e723e */ /* 0x000fe400020004ff */
[----:B------:R-:W-:Y:S01]  /*87a10*/  F2FP.F16.E5M2.UNPACK_B R29, R29 ;  /* 0x0000001dff1d723e */ /* 0x000fe200020004ff */
[----:B------:R-:W3:Y:S01]  /*87a20*/  LDL.LU.64 R34, [R1+0x10f8] ;  /* 0x0010f80001227983 */ /* 0x000ee20000300a00 */
[----:B------:R-:W-:-:S03]  /*87a30*/  F2FP.F16.E5M2.UNPACK_B R31, R31 ;  /* 0x0000001fff1f723e */ /* 0x000fc600020004ff */
[----:B------:R-:W4:Y:S04]  /*87a40*/  LDL.LU.64 R48, [R1+0x10e0] ;  /* 0x0010e00001307983 */ /* 0x000f280000300a00 */
[----:B------:R-:W4:Y:S04]  /*87a50*/  LDL.LU.64 R50, [R1+0x10e8] ;  /* 0x0010e80001327983 */ /* 0x000f280000300a00 */
[----:B------:R-:W5:Y:S04]  /*87a60*/  LDL.LU.64 R56, [R1+0x10d0] ;  /* 0x0010d00001387983 */ /* 0x000f680000300a00 */
[----:B------:R-:W5:Y:S04]  /*87a70*/  LDL.LU.64 R58, [R1+0x10d8] ;  /* 0x0010d800013a7983 */ /* 0x000f680000300a00 */
[----:B------:R-:W3:Y:S04]  /*87a80*/  LDL.LU.64 R40, [R1+0x10c0] ;  /* 0x0010c00001287983 */ /* 0x000ee80000300a00 */
        /* <DEDUP_REMOVED lines=14> */
[----:B------:R-:W3:Y:S01]  /*87b70*/  LDL.LU.64 R6, [R1+0x1058] ;  /* 0x0010580001067983 */ /* 0x000ee20000300a00 */
[----:B--2---:R-:W-:Y:S03]  /*87b80*/  HMMA.16816.F32 R52, R28, R54, R44 ;  /* 0x000000361c34723c */ /* 0x004fe6000000182c */
[----:B------:R-:W2:Y:S04]  /*87b90*/  LDL.LU.64 R46, [R1+0x66b0] ;  /* 0x0066b000012e7983 */ /* 0x000ea80000300a00 */
[----:B------:R-:W2:-:S12]  /*87ba0*/  LDL.LU.64 R44, [R1+0x66a8] ;  /* 0x0066a800012c7983 */ /* 0x000e980000300a00 */
[----:B------:R0:W-:Y:S04]  /*87bb0*/  STL.64 [R1+0x1120], R52 ;  /* 0x0011203401007387 */ /* 0x0001e80000100a00 */
[----:B------:R2:W-:Y:S04]  /*87bc0*/  STL.64 [R1+0x1128], R54 ;  /* 0x0011283601007387 */ /* 0x0005e80000100a00 */
[----:B0-----:R-:W2:Y:S02]  /*87bd0*/  LDL.LU.64 R52, [R1+0x66a0] ;  /* 0x0066a00001347983 */ /* 0x001ea40000300a00 */
[----:B--2---:R-:W-:Y:S02]  /*87be0*/  HMMA.16816.F32 R52, R28, R52, R44 ;  /* 0x000000341c34723c */ /* 0x004fe4000000182c */
[----:B------:R-:W2:Y:S04]  /*87bf0*/  LDL.LU.64 R46, [R1+0x6698] ;  /* 0x00669800012e7983 */ /* 0x000ea80000300a00 */
[----:B------:R-:W2:-:S13]  /*87c00*/  LDL.LU.64 R44, [R1+0x6690] ;  /* 0x00669000012c7983 */ /* 0x000e9a0000300a00 */
[----:B------:R-:W-:Y:S04]  /*87c10*/  STL.64 [R1+0x1110], R52 ;  /* 0x0011103401007387 */ /* 0x000fe80000100a00 */
[----:B------:R0:W-:Y:S04]  /*87c20*/  STL.64 [R1+0x1118], R54 ;  /* 0x0011183601007387 */ /* 0x0001e80000100a00 */
[----:B0-----:R-:W2:Y:S02]  /*87c30*/  LDL.LU.64 R54, [R1+0x6688] ;  /* 0x0066880001367983 */ /* 0x001ea40000300a00 */
[----:B--2---:R-:W-:Y:S02]  /*87c40*/  HMMA.16816.F32 R52, R28, R54, R44 ;  /* 0x000000361c34723c */ /* 0x004fe4000000182c */
[----:B------:R-:W5:-:S15]  /*87c50*/  LDL.LU.64 R46, [R1+0x6680] ;  /* 0x00668000012e7983 */ /* 0x000f5e0000300a00 */
[----:B------:R-:W-:Y:S02]  /*87c60*/  NOP ;  /* 0x0000000000007918 */ /* 0x000fe40000000000 */
[----:B------:R-:W-:Y:S04]  /*87c70*/  STL.64 [R1+0x1100], R52 ;  /* 0x0011003401007387 */ /* 0x000fe80000100a00 */
[----:B------:R0:W-:Y:S04]  /*87c80*/  STL.64 [R1+0x1108], R54 ;  /* 0x0011083601007387 */ /* 0x0001e80000100a00 */
[----:B0-----:R-:W4:Y:S04]  /*87c90*/  LDL.LU.64 R54, [R1+0x6678] ;  /* 0x0066780001367983 */ /* 0x001f280000300a00 */
[----:B------:R-:W3:Y:S01]  /*87ca0*/  LDL.LU.64 R52, [R1+0x6670] ;  /* 0x0066700001347983 */ /* 0x000ee20000300a00 */
[C---:B-----5:R-:W-:Y:S08]  /*87cb0*/  HMMA.16816.F32 R44, R28.reuse, R46, R56 ;  /* 0x0000002e1c2c723c */ /* 0x060ff00000001838 */
[C---:B---3--:R-:W-:Y:S08]  /*87cc0*/  HMMA.16816.F32 R32, R28.reuse, R52, R32 ;  /* 0x000000341c20723c */ /* 0x048ff00000001820 */
[C---:B----4-:R-:W-:Y:S11]  /*87cd0*/  HMMA.16816.F32 R52, R28.reuse, R54, R48 ;  /* 0x000000361c34723c */ /* 0x050ff60000001830 */
[----:B------:R-:W-:Y:S04]  /*87ce0*/  STL.64 [R1+0x10f0], R32 ;  /* 0x0010f02001007387 */ /* 0x000fe80000100a00 */
[----:B------:R0:W-:Y:S04]  /*87cf0*/  STL.64 [R1+0x10f8], R34 ;  /* 0x0010f82201007387 */ /* 0x0001e80000100a00 */
[----:B0-----:R-:W2:Y:S04]  /*87d00*/  LDL.LU.64 R34, [R1+0x6668] ;  /* 0x0066680001227983 */ /* 0x001ea80000300a00 */
[----:B------:R-:W3:Y:S04]  /*87d10*/  LDL.LU.64 R32, [R1+0x6660] ;  /* 0x0066600001207983 */ /* 0x000ee80000300a00 */
[----:B------:R-:W4:Y:S04]  /*87d20*/  LDL.LU.64 R50, [R1+0x6658] ;  /* 0x0066580001327983 */ /* 0x000f280000300a00 */
[----:B------:R-:W5:Y:S04]  /*87d30*/  LDL.LU.64 R48, [R1+0x6650] ;  /* 0x0066500001307983 */ /* 0x000f680000300a00 */
[----:B------:R-:W-:Y:S04]  /*87d40*/  STL.64 [R1+0x10e0], R52 ;  /* 0x0010e03401007387 */ /* 0x000fe80000100a00 */
[----:B------:R0:W-:Y:S04]  /*87d50*/  STL.64 [R1+0x10e8], R54 ;  /* 0x0010e83601007387 */ /* 0x0001e80000100a00 */
[----:B0-----:R-:W4:Y:S04]  /*87d60*/  LDL.LU.64 R54, [R1+0x6648] ;  /* 0x0066480001367983 */ /* 0x001f280000300a00 */
[----:B------:R-:W4:Y:S04]  /*87d70*/  LDL.LU.64 R52, [R1+0x6640] ;  /* 0x0066400001347983 */ /* 0x000f280000300a00 */
[----:B------:R-:W4:Y:S04]  /*87d80*/  LDL.LU.64 R58, [R1+0x6638] ;  /* 0x00663800013a7983 */ /* 0x000f280000300a00 */
[----:B------:R-:W4:Y:S04]  /*87d90*/  LDL.LU.64 R56, [R1+0x6630] ;  /* 0x0066300001387983 */ /* 0x000f280000300a00 */
[----:B------:R-:W-:Y:S04]  /*87da0*/  STL.64 [R1+0x10d0], R44 ;  /* 0x0010d02c01007387 */ /* 0x000fe80000100a00 */
[----:B------:R-:W-:Y:S01]  /*87db0*/  STL.64 [R1+0x10d8], R46 ;  /* 0x0010d82e01007387 */ /* 0x000fe20000100a00 */
[C---:B---3--:R-:W-:Y:S08]  /*87dc0*/  HMMA.16816.F32 R40, R28.reuse, R32, R40 ;  /* 0x000000201c28723c */ /* 0x048ff00000001828 */
[C---:B--2---:R-:W-:Y:S08]  /*87dd0*/  HMMA.16816.F32 R32, R28.reuse, R34, R36 ;  /* 0x000000221c20723c */ /* 0x044ff00000001824 */
[C---:B-----5:R-:W-:Y:S08]  /*87de0*/  HMMA.16816.F32 R24, R28.reuse, R48, R24 ;  /* 0x000000301c18723c */ /* 0x060ff00000001818 */
[C---:B----4-:R-:W-:Y:S08]  /*87df0*/  HMMA.16816.F32 R20, R28.reuse, R50, R20 ;  /* 0x000000321c14723c */ /* 0x050ff00000001814 */
[C---:B------:R-:W-:Y:S08]  /*87e00*/  HMMA.16816.F32 R16, R28.reuse, R52, R16 ;  /* 0x000000341c10723c */ /* 0x040ff00000001810 */
[C---:B------:R-:W-:Y:S01]  /*87e10*/  HMMA.16816.F32 R12, R28.reuse, R54, R12 ;  /* 0x000000361c0c723c */ /* 0x040fe2000000180c */
[----:B------:R-:W-:Y:S07]  /*87e20*/  STL.64 [R1+0x10c0], R40 ;  /* 0x0010c02801007387 */ /* 0x000fee0000100a00 */
[C---:B------:R-:W-:Y:S01]  /*87e30*/  HMMA.16816.F32 R8, R28.reuse, R56, R8 ;  /* 0x000000381c08723c */ /* 0x040fe20000001808 */
[----:B------:R-:W-:Y:S07]  /*87e40*/  STL.64 [R1+0x10c8], R42 ;  /* 0x0010c82a01007387 */ /* 0x000fee0000100a00 */
[----:B------:R-:W-:Y:S01]  /*87e50*/  HMMA.16816.F32 R4, R28, R58, R4 ;  /* 0x0000003a1c04723c */ /* 0x000fe20000001804 */
[----:B------:R-:W-:Y:S04]  /*87e60*/  STL.64 [R1+0x10b0], R32 ;  /* 0x0010b02001007387 */ /* 0x000fe80000100a00 */
        /* <DEDUP_REMOVED lines=9> */
[----:B------:R-:W2:Y:S04]  /*87f00*/  LDL R54, [R1+0x10] ;  /* 0x0000100001367983 */ /* 0x000ea80000100800 */
[----:B------:R0:W-:Y:S04]  /*87f10*/  STL.64 [R1+0x1060], R8 ;  /* 0x0010600801007387 */ /* 0x0001e80000100a00 */
[----:B------:R1:W-:Y:S04]  /*87f20*/  STL.64 [R1+0x1068], R10 ;  /* 0x0010680a01007387 */ /* 0x0003e80000100a00 */
[----:B------:R-:W-:Y:S04]  /*87f30*/  STL.64 [R1+0x1050], R4 ;  /* 0x0010500401007387 */ /* 0x000fe80000100a00 */
[----:B------:R-:W-:Y:S04]  /*87f40*/  STL.64 [R1+0x1058], R6 ;  /* 0x0010580601007387 */ /* 0x000fe80000100a00 */
[----:B------:R-:W2:Y:S04]  /*87f50*/  LDL R55, [R1+0x14] ;  /* 0x0000140001377983 */ /* 0x000ea80000100800 */
[----:B------:R-:W3:Y:S04]  /*87f60*/  LDL R52, [R1+0x18] ;  /* 0x0000180001347983 */ /* 0x000ee80000100800 */
[----:B------:R-:W3:Y:S01]  /*87f70*/  LDL R53, [R1+0x1c] ;  /* 0x00001c0001357983 */ /* 0x000ee20000100800 */
[----:B------:R-:W-:-:S03]  /*87f80*/  IMAD.MOV.U32 R51, RZ, RZ, R0 ;  /* 0x000000ffff337224 */ /* 0x000fc600078e0000 */
[----:B0-----:R-:W4:Y:S04]  /*87f90*/  LDL R8, [R1+0x60] ;  /* 0x0000600001087983 */ /* 0x001f280000100800 */
[----:B------:R-:W4:Y:S04]  /*87fa0*/  LDL R9, [R1+0x64] ;  /* 0x0000640001097983 */ /* 0x000f280000100800 */
[----:B--2---:R-:W-:Y:S04]  /*87fb0*/  STL.64 [R1+0x6598], R54 ;  /* 0x0065983601007387 */ /* 0x004fe80000100a00 */
[----:B---3--:R0:W-:Y:S04]  /*87fc0*/  STL.64 [R1+0x6590], R52 ;  /* 0x0065903401007387 */ /* 0x0081e80000100a00 */
[----:B------:R-:W2:Y:S04]  /*87fd0*/  LDL R50, [R1] ;  /* 0x0000000001327983 */ /* 0x000ea80000100800 */
[----:B------:R-:W3:Y:S04]  /*87fe0*/  LDL.LU R0, [R1+0x662c] ;  /* 0x00662c0001007983 */ /* 0x000ee80000300800 */
[----:B------:R-:W5:Y:S04]  /*87ff0*/  LDL R22, [R1+0x68] ;  /* 0x0000680001167983 */ /* 0x000f680000100800 */
[----:B------:R-:W5:Y:S04]  /*88000*/  LDL R23, [R1+0x6c] ;  /* 0x00006c0001177983 */ /* 0x000f680000100800 */
[----:B------:R-:W2:Y:S04]  /*88010*/  LDL R20, [R1+0x70] ;  /* 0x0000700001147983 */ /* 0x000ea80000100800 */
[----:B------:R-:W2:Y:S04]  /*88020*/  LDL R21, [R1+0x74] ;  /* 0x0000740001157983 */ /* 0x000ea80000100800 */
[----:B-----5:R-:W-:Y:S04]  /*88030*/  STL.64 [R1+0x65b8], R22 ;  /* 0x0065b81601007387 */ /* 0x020fe80000100a00 */
[----:B--2---:R-:W-:Y:S04]  /*88040*/  STL.64 [R1+0x65b0], R20 ;  /* 0x0065b01401007387 */ /* 0x004fe80000100a00 */
[----:B-1----:R-:W2:Y:S04]  /*88050*/  LDL R10, [R1+0x58] ;  /* 0x00005800010a7983 */ /* 0x002ea80000100800 */
[----:B------:R-:W2:Y:S04]  /*88060*/  LDL R11, [R1+0x5c] ;  /* 0x00005c00010b7983 */ /* 0x000ea80000100800 */
[----:B--2---:R1:W-:Y:S04]  /*88070*/  STL.64 [R1+0x65c8], R10 ;  /* 0x0065c80a01007387 */ /* 0x0043e80000100a00 */
[----:B----4-:R2:W-:Y:S04]  /*88080*/  STL.64 [R1+0x65c0], R8 ;  /* 0x0065c00801007387 */ /* 0x0105e80000100a00 */
[----:B------:R-:W4:Y:S04]  /*88090*/  LDL R42, [R1+0x78] ;  /* 0x00007800012a7983 */ /* 0x000f280000100800 */
[----:B------:R-:W4:Y:S04]  /*880a0*/  LDL R43, [R1+0x7c] ;  /* 0x00007c00012b7983 */ /* 0x000f280000100800 */
[----:B------:R-:W5:Y:S04]  /*880b0*/  LDL R40, [R1+0x80] ;  /* 0x0000800001287983 */ /* 0x000f680000100800 */
[----:B------:R-:W5:Y:S04]  /*880c0*/  LDL R41, [R1+0x84] ;  /* 0x0000840001297983 */ /* 0x000f680000100800 */
[----:B----4-:R-:W-:Y:S04]  /*880d0*/  STL.64 [R1+0x65d8], R42 ;  /* 0x0065d82a01007387 */ /* 0x010fe80000100a00 */
[----:B-----5:R-:W-:Y:S04]  /*880e0*/  STL.64 [R1+0x65d0], R40 ;  /* 0x0065d02801007387 */ /* 0x020fe80000100a00 */
[----:B0-----:R-:W4:Y:S04]  /*880f0*/  LDL R52, [R1+0x88] ;  /* 0x0000880001347983 */ /* 0x001f280000100800 */
[----:B------:R-:W4:Y:S01]  /*88100*/  LDL R53, [R1+0x8c] ;  /* 0x00008c0001357983 */ /* 0x000f220000100800 */
[----:B---3--:R-:W-:-:S03]  /*88110*/  IMAD.MOV.U32 R59, RZ, RZ, R0 ;  /* 0x000000ffff3b7224 */ /* 0x008fc600078e0000 */
[----:B----4-:R-:W-:Y:S04]  /*88120*/  STL.64 [R1+0x6610], R52 ;  /* 0x0066103401007387 */ /* 0x010fe80000100a00 */
[----:B------:R-:W3:Y:S04]  /*88130*/  LDL.64 R56, [R1+0x28] ;  /* 0x0000280001387983 */ /* 0x000ee80000100a00 */
[----:B------:R-:W4:Y:S04]  /*88140*/  LDL R58, [R1+0x20] ;  /* 0x00002000013a7983 */ /* 0x000f280000100800 */
[----:B------:R-:W5:Y:S04]  /*88150*/  LDL.LU R0, [R1+0x6628] ;  /* 0x0066280001007983 */ /* 0x000f680000300800 */
[----:B-1----:R-:W3:Y:S04]  /*88160*/  LDL R10, [R1+0x90] ;  /* 0x00009000010a7983 */ /* 0x002ee80000100800 */
[----:B------:R-:W3:Y:S04]  /*88170*/  LDL R11, [R1+0x94] ;  /* 0x00009400010b7983 */ /* 0x000ee80000100800 */
[----:B--2---:R-:W2:Y:S04]  /*88180*/  LDL R8, [R1+0x98] ;  /* 0x0000980001087983 */ /* 0x004ea80000100800 */
[----:B------:R-:W2:Y:S01]  /*88190*/  LDL R9, [R1+0x9c] ;  /* 0x00009c0001097983 */ /* 0x000ea20000100800 */
[----:B-----5:R-:W-:-:S03]  /*881a0*/  IMAD.MOV.U32 R39, RZ, RZ, R0 ;  /* 0x000000ffff277224 */ /* 0x020fc600078e0000 */
[----:B---3--:R0:W-:Y:S04]  /*881b0*/  STL.64 [R1+0x65e0], R10 ;  /* 0x0065e00a01007387 */ /* 0x0081e80000100a00 */
[----:B--2---:R1:W-:Y:S04]  /*881c0*/  STL.64 [R1+0x65f8], R8 ;  /* 0x0065f80801007387 */ /* 0x0043e80000100a00 */
[----:B----4-:R-:W-:Y:S04]  /*881d0*/  STL.64 [R1+0x65a8], R58 ;  /* 0x0065a83a01007387 */ /* 0x010fe80000100a00 */
[----:B------:R-:W-:Y:S04]  /*881e0*/  STL.64 [R1+0x65a0], R56 ;  /* 0x0065a03801007387 */ /* 0x000fe80000100a00 */
[----:B------:R-:W2:Y:S04]  /*881f0*/  LDL R38, [R1+0x30] ;  /* 0x0000300001267983 */ /* 0x000ea80000100800 */
[----:B------:R-:W3:Y:S04]  /*88200*/  LDL.LU R0, [R1+0x6624] ;  /* 0x0066240001007983 */ /* 0x000ee80000300800 */
[----:B0-----:R-:W4:Y:S04]  /*88210*/  LDL R10, [R1+0xa0] ;  /* 0x0000a000010a7983 */ /* 0x001f280000100800 */
[----:B------:R-:W4:Y:S04]  /*88220*/  LDL R11, [R1+0xa4] ;  /* 0x0000a400010b7983 */ /* 0x000f280000100800 */
[----:B----4-:R0:W-:Y:S04]  /*88230*/  STL.64 [R1+0x6618], R10 ;  /* 0x0066180a01007387 */ /* 0x0101e80000100a00 */
[----:B------:R-:W4:Y:S04]  /*88240*/  LDL R54, [R1+0xa8] ;  /* 0x0000a80001367983 */ /* 0x000f280000100800 */
[----:B------:R-:W4:Y:S04]  /*88250*/  LDL R55, [R1+0xac] ;  /* 0x0000ac0001377983 */ /* 0x000f280000100800 */
[----:B-1----:R-:W4:Y:S04]  /*88260*/  LDL.LU.64 R8, [R1+0x1040] ;  /* 0x0010400001087983 */ /* 0x002f280000300a00 */
[----:B0-----:R-:W4:Y:S04]  /*88270*/  LDL.LU.64 R10, [R1+0x1048] ;  /* 0x00104800010a7983 */ /* 0x001f280000300a00 */
[----:B------:R-:W5:Y:S01]  /*88280*/  LDL R36, [R1+0x38] ;  /* 0x0000380001247983 */ /* 0x000f620000100800 */
[----:B---3--:R-:W-:-:S03]  /*88290*/  IMAD.MOV.U32 R37, RZ, RZ, R0 ;  /* 0x000000ffff257224 */ /* 0x008fc600078e0000 */
[----:B------:R-:W3:Y:S04]  /*882a0*/  LDL R6, [R1+0x48] ;  /* 0x0000480001067983 */ /* 0x000ee80000100800 */
[----:B------:R-:W3:Y:S04]  /*882b0*/  LDL R7, [R1+0x4c] ;  /* 0x00004c0001077983 */ /* 0x000ee80000100800 */
[----:B------:R-:W3:Y:S04]  /*882c0*/  LDL.LU R0, [R1+0x6620] ;  /* 0x0066200001007983 */ /* 0x000ee80000300800 */
[----:B--2---:R-:W-:Y:S04]  /*882d0*/  STL.64 [R1+0x65f0], R38 ;  /* 0x0065f02601007387 */ /* 0x004fe80000100a00 */
[----:B-----5:R0:W-:Y:S04]  /*882e0*/  STL.64 [R1+0x65e8], R36 ;  /* 0x0065e82401007387 */ /* 0x0201e80000100a00 */
[----:B0-----:R-:W2:Y:S04]  /*882f0*/  LDL.LU.64 R36, [R1+0x1020] ;  /* 0x0010200001247983 */ /* 0x001ea80000300a00 */
[----:B------:R-:W5:Y:S01]  /*88300*/  LDL.LU.64 R38, [R1+0x1028] ;  /* 0x0010280001267983 */ /* 0x000f620000300a00 */
[C---:B----4-:R-:W-:Y:S03]  /*88310*/  HMMA.16816.F32 R52, R28.reuse, R54, R8 ;  /* 0x000000361c34723c */ /* 0x050fe60000001808 */
[----:B-----5:R-:W-:Y:S04]  /*88320*/  STL.64 [R1+0x6608], R38 ;  /* 0x0066082601007387 */ /* 0x020fe80000100a00 */
[----:B--2---:R0:W-:Y:S04]  /*88330*/  STL.64 [R1+0x6600], R36 ;  /* 0x0066002401007387 */ /* 0x0041e80000100a00 */
[----:B0-----:R-:W2:Y:S04]  /*88340*/  LDL.LU.64 R36, [R1+0x1030] ;  /* 0x0010300001247983 */ /* 0x001ea80000300a00 */
[----:B------:R-:W2:Y:S04]  /*88350*/  LDL.LU.64 R38, [R1+0x1038] ;  /* 0x0010380001267983 */ /* 0x000ea80000300a00 */
[----:B------:R-:W4:Y:S04]  /*88360*/  LDL.LU.64 R40, [R1+0x1010] ;  /* 0x0010100001287983 */ /* 0x000f280000300a00 */
[----:B------:R-:W4:Y:S04]  /*88370*/  LDL.LU.64 R42, [R1+0x1018] ;  /* 0x00101800012a7983 */ /* 0x000f280000300a00 */
[----:B------:R-:W5:Y:S04]  /*88380*/  LDL.LU.64 R20, [R1+0x1000] ;  /* 0x0010000001147983 */ /* 0x000f680000300a00 */
[----:B------:R-:W5:Y:S04]  /*88390*/  LDL.LU.64 R22, [R1+0x1008] ;  /* 0x0010080001167983 */ /* 0x000f680000300a00 */
[----:B------:R-:W2:Y:S04]  /*883a0*/  LDL.LU.64 R56, [R1+0xff0] ;  /* 0x000ff00001387983 */ /* 0x000ea80000300a00 */
        /* <DEDUP_REMOVED lines=9> */
[----:B------:R-:W2:Y:S04]  /*88440*/  LDL R4, [R1+0x50] ;  /* 0x0000500001047983 */ /* 0x000ea80000100800 */
[----:B------:R-:W2:Y:S04]  /*88450*/  LDL R5, [R1+0x54] ;  /* 0x0000540001057983 */ /* 0x000ea80000100800 */
[----:B------:R-:W2:Y:S04]  /*88460*/  LDL.LU.64 R16, [R1+0xfa0] ;  /* 0x000fa00001107983 */ /* 0x000ea80000300a00 */
[----:B------:R-:W2:Y:S04]  /*88470*/  LDL.LU.64 R18, [R1+0xfa8] ;  /* 0x000fa80001127983 */ /* 0x000ea80000300a00 */
[----:B------:R-:W2:Y:S04]  /*88480*/  LDL.64 R48, [R1+0x8] ;  /* 0x0000080001307983 */ /* 0x000ea80000100a00 */
[----:B------:R-:W2:Y:S04]  /*88490*/  LDL.LU.64 R10, [R1+0x6618] ;  /* 0x00661800010a7983 */ /* 0x000ea80000300a00 */
[----:B------:R0:W-:Y:S04]  /*884a0*/  STL.64 [R1+0x1040], R52 ;  /* 0x0010403401007387 */ /* 0x0001e80000100a00 */
[----:B------:R1:W-:Y:S04]  /*884b0*/  STL.64 [R1+0x1048], R54 ;  /* 0x0010483601007387 */ /* 0x0003e80000100a00 */
[----:B0-----:R-:W5:Y:S04]  /*884c0*/  LDL.LU.64 R52, [R1+0x6610] ;  /* 0x0066100001347983 */ /* 0x001f680000300a00 */
[----:B-1----:R-:W3:Y:S01]  /*884d0*/  LDL R54, [R1+0x40] ;  /* 0x0000400001367983 */ /* 0x002ee20000100800 */
        /* <DEDUP_REMOVED lines=11> */
[----:B0-----:R-:W4:Y:S01]  /*88590*/  LDL.LU.64 R10, [R1+0x65e0] ;  /* 0x0065e000010a7983 */ /* 0x001f220000300a00 */
[C---:B-----5:R-:W-:Y:S08]  /*885a0*/  HMMA.16816.F32 R20, R28.reuse, R52, R20 ;  /* 0x000000341c14723c */ /* 0x060ff00000001814 */
[----:B----4-:R-:W-:Y:S01]  /*885b0*/  HMMA.16816.F32 R8, R28, R10, R40 ;  /* 0x0000000a1c08723c */ /* 0x010fe20000001828 */
[----:B------:R-:W4:Y:S04]  /*885c0*/  LDL.LU.64 R42, [R1+0x65d8] ;  /* 0x0065d800012a7983 */ /* 0x000f280000300a00 */
[----:B------:R-:W5:-:S14]  /*885d0*/  LDL.LU.64 R40, [R1+0x65d0] ;  /* 0x0065d00001287983 */ /* 0x000f5c0000300a00 */
[----:B------:R-:W-:Y:S04]  /*885e0*/  STL.64 [R1+0x1010], R8 ;  /* 0x0010100801007387 */ /* 0x000fe80000100a00 */
[----:B------:R0:W-:Y:S04]  /*885f0*/  STL.64 [R1+0x1018], R10 ;  /* 0x0010180a01007387 */ /* 0x0001e80000100a00 */
[----:B0-----:R-:W2:Y:S04]  /*88600*/  LDL.LU.64 R10, [R1+0x65c8] ;  /* 0x0065c800010a7983 */ /* 0x001ea80000300a00 */
[----:B------:R-:W2:Y:S04]  /*88610*/  LDL.LU.64 R8, [R1+0x65c0] ;  /* 0x0065c00001087983 */ /* 0x000ea80000300a00 */
[----:B------:R-:W-:Y:S04]  /*88620*/  STL.64 [R1+0x1000], R20 ;  /* 0x0010001401007387 */ /* 0x000fe80000100a00 */
[----:B------:R0:W-:Y:S04]  /*88630*/  STL.64 [R1+0x1008], R22 ;  /* 0x0010081601007387 */ /* 0x0001e80000100a00 */
[----:B0-----:R-:W3:Y:S04]  /*88640*/  LDL.LU.64 R22, [R1+0x65b8] ;  /* 0x0065b80001167983 */ /* 0x001ee80000300a00 */
[----:B------:R-:W3:Y:S01]  /*88650*/  LDL.LU.64 R20, [R1+0x65b0] ;  /* 0x0065b00001147983 */ /* 0x000ee20000300a00 */
[C---:B-----5:R-:W-:Y:S08]  /*88660*/  HMMA.16816.F32 R56, R28.reuse, R40, R56 ;  /* 0x000000281c38723c */ /* 0x060ff00000001838 */
[C---:B----4-:R-:W-:Y:S11]  /*88670*/  HMMA.16816.F32 R40, R28.reuse, R42, R44 ;  /* 0x0000002a1c28723c */ /* 0x050ff6000000182c */
[----:B------:R-:W-:Y:S04]  /*88680*/  STL.64 [R1+0xff0], R56 ;  /* 0x000ff03801007387 */ /* 0x000fe80000100a00 */
[----:B------:R-:W-:Y:S01]  /*88690*/  STL.64 [R1+0xff8], R58 ;  /* 0x000ff83a01007387 */ /* 0x000fe20000100a00 */
[C---:B--2---:R-:W-:Y:S03]  /*886a0*/  HMMA.16816.F32 R12, R28.reuse, R8, R12 ;  /* 0x000000081c0c723c */ /* 0x044fe6000000180c */
[----:B------:R-:W-:Y:S04]  /*886b0*/  STL.64 [R1+0xfe0], R40 ;  /* 0x000fe02801007387 */ /* 0x000fe80000100a00 */
[----:B------:R-:W-:Y:S01]  /*886c0*/  STL.64 [R1+0xfe8], R42 ;  /* 0x000fe82a01007387 */ /* 0x000fe20000100a00 */
[C---:B---3--:R-:W-:Y:S08]  /*886d0*/  HMMA.16816.F32 R24, R28.reuse, R22, R24 ;  /* 0x000000161c18723c */ /* 0x048ff00000001818 */
[----:B------:R-:W-:-:S15]  /*886e0*/  HMMA.16816.F32 R32, R28, R20, R32 ;  /* 0x000000141c20723c */ /* 0x000fde0000001820 */
[----:B------:R-:W-:-:S04]  /*886f0*/  NOP ;  /* 0x0000000000007918 */ /* 0x000fc80000000000 */
[----:B------:R-:W-:Y:S04]  /*88700*/  STL.64 [R1+0xfd0], R32 ;  /* 0x000fd02001007387 */ /* 0x000fe80000100a00 */
[----:B------:R-:W-:Y:S04]  /*88710*/  STL.64 [R1+0xfd8], R34 ;  /* 0x000fd82201007387 */ /* 0x000fe80000100a00 */
[----:B------:R-:W2:Y:S04]  /*88720*/  LDL.LU.64 R20, [R1+0xf90] ;  /* 0x000f900001147983 */ /* 0x000ea80000300a00 */
[----:B------:R-:W-:Y:S04]  /*88730*/  STL.64 [R1+0xfc0], R24 ;  /* 0x000fc01801007387 */ /* 0x000fe80000100a00 */
[----:B------:R-:W-:Y:S04]  /*88740*/  STL.64 [R1+0xfc8], R26 ;  /* 0x000fc81a01007387 */ /* 0x000fe80000100a00 */
[----:B------:R-:W2:Y:S04]  /*88750*/  LDL.LU.64 R22, [R1+0xf98] ;  /* 0x000f980001167983 */ /* 0x000ea80000300a00 */
[----:B------:R0:W-:Y:S04]  /*88760*/  STL.64 [R1+0xfb0], R12 ;  /* 0x000fb00c01007387 */ /* 0x0001e80000100a00 */
[----:B------:R1:W-:Y:S04]  /*88770*/  STL.64 [R1+0xfb8], R14 ;  /* 0x000fb80e01007387 */ /* 0x0003e80000100a00 */
[----:B0-----:R-:W3:Y:S04]  /*88780*/  LDL.LU.64 R12, [R1+0xf80] ;  /* 0x000f8000010c7983 */ /* 0x001ee80000300a00 */
[----:B-1----:R-:W3:Y:S04]  /*88790*/  LDL.LU.64 R14, [R1+0xf88] ;  /* 0x000f8800010e7983 */ /* 0x002ee80000300a00 */
[----:B------:R-:W4:Y:S04]  /*887a0*/  LDL.LU.64 R56, [R1+0xf70] ;  /* 0x000f700001387983 */ /* 0x000f280000300a00 */
[----:B------:R-:W4:Y:S01]  /*887b0*/  LDL.LU.64 R58, [R1+0xf78] ;  /* 0x000f7800013a7983 */ /* 0x000f220000300a00 */
[----:B------:R-:W-:Y:S01]  /*887c0*/  HMMA.16816.F32 R8, R28, R10, R16 ;  /* 0x0000000a1c08723c */ /* 0x000fe20000001810 */
[----:B------:R-:W-:-:S15]  /*887d0*/  IMAD.MOV.U32 R55, RZ, RZ, R0 ;  /* 0x000000ffff377224 */ /* 0x000fde00078e0000 */
[----:B------:R-:W-:-:S03]  /*887e0*/  NOP ;  /* 0x0000000000007918 */ /* 0x000fc60000000000 */
[----:B------:R0:W-:Y:S04]  /*887f0*/  STL.64 [R1+0xfa0], R8 ;  /* 0x000fa00801007387 */ /* 0x0001e80000100a00 */
[----:B------:R1:W-:Y:S04]  /*88800*/  STL.64 [R1+0xfa8], R10 ;  /* 0x000fa80a01007387 */ /* 0x0003e80000100a00 */
[----:B------:R-:W5:Y:S04]  /*88810*/  LDL.LU.64 R44, [R1+0xf60] ;  /* 0x000f6000012c7983 */ /* 0x000f680000300a00 */
[----:B------:R-:W5:Y:S04]  /*88820*/  LDL.LU.64 R46, [R1+0xf68] ;  /* 0x000f6800012e7983 */ /* 0x000f680000300a00 */
[----:B------:R-:W5:Y:S04]  /*88830*/  LDL.LU.64 R40, [R1+0xf50] ;  /* 0x000f500001287983 */ /* 0x000f680000300a00 */
[----:B------:R-:W5:Y:S04]  /*88840*/  LDL.LU.64 R42, [R1+0xf58] ;  /* 0x000f5800012a7983 */ /* 0x000f680000300a00 */
[----:B------:R-:W5:Y:S04]  /*88850*/  LDL.LU.64 R32, [R1+0xf40] ;  /* 0x000f400001207983 */ /* 0x000f680000300a00 */
[----:B------:R-:W5:Y:S04]  /*88860*/  LDL.LU.64 R34, [R1+0xf48] ;  /* 0x000f480001227983 */ /* 0x000f680000300a00 */
[----:B0-----:R-:W5:Y:S04]  /*88870*/  LDL.LU.64 R8, [R1+0xf30] ;  /* 0x000f300001087983 */ /* 0x001f680000300a00 */
[----:B-1----:R-:W5:Y:S04]  /*88880*/  LDL.LU.64 R10, [R1+0xf38] ;  /* 0x000f3800010a7983 */ /* 0x002f680000300a00 */
[----:B------:R-:W5:Y:S04]  /*88890*/  LDL.LU.64 R24, [R1+0xf20] ;  /* 0x000f200001187983 */ /* 0x000f680000300a00 */
[----:B------:R-:W5:Y:S04]  /*888a0*/  LDL.LU.64 R26, [R1+0xf28] ;  /* 0x000f2800011a7983 */ /* 0x000f680000300a00 */
[----:B------:R-:W5:Y:S04]  /*888b0*/  LDL.LU.64 R16, [R1+0xf10] ;  /* 0x000f100001107983 */ /* 0x000f680000300a00 */
[----:B------:R-:W5:Y:S01]  /*888c0*/  LDL.LU.64 R18, [R1+0xf18] ;  /* 0x000f180001127983 */ /* 0x000f620000300a00 */
[C---:B--2---:R-:W-:Y:S08]  /*888d0*/  HMMA.16816.F32 R20, R28.reuse, R4, R20 ;  /* 0x000000041c14723c */ /* 0x044ff00000001814 */
[C---:B---3--:R-:W-:Y:S11]  /*888e0*/  HMMA.16816.F32 R4, R28.reuse, R6, R12 ;  /* 0x000000061c04723c */ /* 0x048ff6000000180c */
[----:B------:R0:W-:Y:S04]  /*888f0*/  STL.64 [R1+0xf90], R20 ;  /* 0x000f901401007387 */ /* 0x0001e80000100a00 */
[----:B------:R1:W-:Y:S01]  /*88900*/  STL.64 [R1+0xf98], R22 ;  /* 0x000f981601007387 */ /* 0x0003e20000100a00 */
[C---:B----4-:R-:W-:Y:S03]  /*88910*/  HMMA.16816.F32 R52, R28.reuse, R54, R56 ;  /* 0x000000361c34723c */ /* 0x050fe60000001838 */
[----:B0-----:R-:W2:Y:S04]  /*88920*/  LDL.LU.64 R20, [R1+0xf00] ;  /* 0x000f000001147983 */ /* 0x001ea80000300a00 */
[----:B-1----:R-:W2:Y:S04]  /*88930*/  LDL.LU.64 R22, [R1+0xf08] ;  /* 0x000f080001167983 */ /* 0x002ea80000300a00 */
[----:B------:R0:W-:Y:S04]  /*88940*/  STL.64 [R1+0xf80], R4 ;  /* 0x000f800401007387 */ /* 0x0001e80000100a00 */
[----:B------:R1:W-:Y:S04]  /*88950*/  STL.64 [R1+0xf88], R6 ;  /* 0x000f880601007387 */ /* 0x0003e80000100a00 */
[----:B------:R-:W3:Y:S04]  /*88960*/  LDL.LU.64 R12, [R1+0xef0] ;  /* 0x000ef000010c7983 */ /* 0x000ee80000300a00 */
[----:B------:R-:W3:Y:S04]  /*88970*/  LDL.LU.64 R14, [R1+0xef8] ;  /* 0x000ef800010e7983 */ /* 0x000ee80000300a00 */
[----:B0-----:R-:W4:Y:S04]  /*88980*/  LDL.LU.64 R4, [R1+0xee0] ;  /* 0x000ee00001047983 */ /* 0x001f280000300a00 */
[----:B-1----:R-:W4:Y:S04]  /*88990*/  LDL.LU.64 R6, [R1+0xee8] ;  /* 0x000ee80001067983 */ /* 0x002f280000300a00 */
[----:B------:R-:W2:Y:S04]  /*889a0*/  LDL.LU.64 R58, [R1+0x65a8] ;  /* 0x0065a800013a7983 */ /* 0x000ea80000300a00 */
[----:B------:R-:W2:Y:S04]  /*889b0*/  LDL.LU.64 R56, [R1+0x65a0] ;  /* 0x0065a00001387983 */ /* 0x000ea80000300a00 */
[----:B------:R-:W-:Y:S04]  /*889c0*/  STL.64 [R1+0xf70], R52 ;  /* 0x000f703401007387 */ /* 0x000fe80000100a00 */
[----:B------:R0:W-:Y:S04]  /*889d0*/  STL.64 [R1+0xf78], R54 ;  /* 0x000f783601007387 */ /* 0x0001e80000100a00 */
[----:B0-----:R-:W3:Y:S04]  /*889e0*/  LDL.LU.64 R54, [R1+0x6598] ;  /* 0x0065980001367983 */ /* 0x001ee80000300a00 */
[----:B------:R-:W3:Y:S01]  /*889f0*/  LDL.LU.64 R52, [R1+0x6590] ;  /* 0x0065900001347983 */ /* 0x000ee20000300a00 */
[C---:B-----5:R-:W-:Y:S08]  /*88a00*/  HMMA.16816.F32 R44, R28.reuse, R36, R44 ;  /* 0x000000241c2c723c */ /* 0x060ff0000000182c */
[C---:B------:R-:W-:Y:S11]  /*88a10*/  HMMA.16816.F32 R36, R28.reuse, R38, R40 ;  /* 0x000000261c24723c */ /* 0x040ff60000001828 */
[----:B------:R-:W-:Y:S04]  /*88a20*/  STL.64 [R1+0xf60], R44 ;  /* 0x000f602c01007387 */ /* 0x000fe80000100a00 */
[----:B------:R0:W-:Y:S04]  /*88a30*/  STL.64 [R1+0xf68], R46 ;  /* 0x000f682e01007387 */ /* 0x0001e80000100a00 */
[----:B0-----:R-:W5:Y:S04]  /*88a40*/  LDL.LU.64 R46, [R1+0x6588] ;  /* 0x00658800012e7983 */ /* 0x001f680000300a00 */
[----:B------:R-:W4:Y:S04]  /*88a50*/  LDL.LU.64 R44, [R1+0x6580] ;  /* 0x00658000012c7983 */ /* 0x000f280000300a00 */
[----:B------:R-:W4:Y:S04]  /*88a60*/  LDL.LU.64 R42, [R1+0x6578] ;  /* 0x00657800012a7983 */ /* 0x000f280000300a00 */
[----:B------:R-:W4:Y:S04]  /*88a70*/  LDL.LU.64 R40, [R1+0x6570] ;  /* 0x0065700001287983 */ /* 0x000f280000300a00 */
[----:B------:R-:W-:Y:S04]  /*88a80*/  STL.64 [R1+0xf50], R36 ;  /* 0x000f502401007387 */ /* 0x000fe80000100a00 */
[----:B------:R0:W-:Y:S04]  /*88a90*/  STL.64 [R1+0xf58], R38 ;  /* 0x000f582601007387 */ /* 0x0001e80000100a00 */
[----:B0-----:R-:W4:Y:S04]  /*88aa0*/  LDL.LU.64 R38, [R1+0x6568] ;  /* 0x0065680001267983 */ /* 0x001f280000300a00 */
[----:B------:R-:W4:Y:S01]  /*88ab0*/  LDL.LU.64 R36, [R1+0x6560] ;  /* 0x0065600001247983 */ /* 0x000f220000300a00 */
[----:B--2---:R-:W-:Y:S01]  /*88ac0*/  HMMA.16816.F32 R32, R28, R56, R32 ;  /* 0x000000381c20723c */ /* 0x004fe20000001820 */
[----:B------:R-:W-:-:S07]  /*88ad0*/  IMAD.MOV.U32 R0, RZ, RZ, R57 ;  /* 0x000000ffff007224 */ /* 0x000fce00078e0039 */
[C---:B------:R-:W-:Y:S08]  /*88ae0*/  HMMA.16816.F32 R56, R28.reuse, R58, R8 ;  /* 0x0000003a1c38723c */ /* 0x040ff00000001808 */
[C---:B---3--:R-:W-:Y:S03]  /*88af0*/  HMMA.16816.F32 R24, R28.reuse, R52, R24 ;  /* 0x000000341c18723c */ /* 0x048fe60000001818 */
[----:B------:R-:W-:Y:S04]  /*88b00*/  STL.64 [R1+0xf40], R32 ;  /* 0x000f402001007387 */ /* 0x000fe80000100a00 */
[----:B------:R0:W-:Y:S04]  /*88b10*/  STL.64 [R1+0xf48], R34 ;  /* 0x000f482201007387 */ /* 0x0001e80000100a00 */
[----:B0-----:R-:W2:Y:S04]  /*88b20*/  LDL.LU.64 R34, [R1+0x6558] ;  /* 0x0065580001227983 */ /* 0x001ea80000300a00 */
[----:B------:R-:W3:Y:S04]  /*88b30*/  LDL.LU.64 R32, [R1+0x6550] ;  /* 0x0065500001207983 */ /* 0x000ee80000300a00 */
[----:B------:R-:W-:Y:S04]  /*88b40*/  STL [R1+0x64b8], R0 ;  /* 0x0064b80001007387 */ /* 0x000fe80000100800 */
[----:B------:R-:W2:Y:S04]  /*88b50*/  LDL.LU.64 R10, [R1+0x6548] ;  /* 0x00654800010a7983 */ /* 0x000ea80000300a00 */
[----:B------:R-:W2:Y:S04]  /*88b60*/  LDL.LU.64 R8, [R1+0x6540] ;  /* 0x0065400001087983 */ /* 0x000ea80000300a00 */
[----:B------:R-:W-:Y:S04]  /*88b70*/  STL.64 [R1+0xf30], R56 ;  /* 0x000f303801007387 */ /* 0x000fe80000100a00 */
[----:B------:R0:W-:Y:S01]  /*88b80*/  STL.64 [R1+0xf38], R58 ;  /* 0x000f383a01007387 */ /* 0x0001e20000100a00 */
[C---:B------:R-:W-:Y:S03]  /*88b90*/  HMMA.16816.F32 R16, R28.reuse, R54, R16 ;  /* 0x000000361c10723c */ /* 0x040fe60000001810 */
[----:B0-----:R-:W2:Y:S04]  /*88ba0*/  LDL.LU.64 R58, [R1+0x6538] ;  /* 0x00653800013a7983 */ /* 0x001ea80000300a00 */
[----:B------:R-:W2:Y:S04]  /*88bb0*/  LDL.LU.64 R56, [R1+0x6530] ;  /* 0x0065300001387983 */ /* 0x000ea80000300a00 */
[----:B------:R-:W2:Y:S04]  /*88bc0*/  LDL.LU.64 R52, [R1+0xed0] ;  /* 0x000ed00001347983 */ /* 0x000ea80000300a00 */
[----:B------:R-:W-:Y:S04]  /*88bd0*/  STL.64 [R1+0xf20], R24 ;  /* 0x000f201801007387 */ /* 0x000fe80000100a00 */
[----:B------:R0:W-:Y:S04]  /*88be0*/  STL.64 [R1+0xf28], R26 ;  /* 0x000f281a01007387 */ /* 0x0001e80000100a00 */
[----:B------:R-:W2:Y:S01]  /*88bf0*/  LDL.LU.64 R54, [R1+0xed8] ;  /* 0x000ed80001367983 */ /* 0x000ea20000300a00 */
[C---:B0-----:R-:W-:Y:S08]  /*88c00*/  HMMA.16816.F32 R24, R28.reuse, R48, R20 ;  /* 0x000000301c18723c */ /* 0x041ff00000001814 */
[C---:B------:R-:W-:Y:S08]  /*88c10*/  HMMA.16816.F32 R20, R28.reuse, R50, R12 ;  /* 0x000000321c14723c */ /* 0x040ff0000000180c */
[----:B----4-:R-:W-:Y:S01]  /*88c20*/  HMMA.16816.F32 R12, R28, R60, R4 ;  /* 0x0000003c1c0c723c */ /* 0x010fe20000001804 */
[----:B------:R0:W-:Y:S04]  /*88c30*/  STL.64 [R1+0xf10], R16 ;  /* 0x000f101001007387 */ /* 0x0001e80000100a00 */
[----:B------:R1:W-:Y:S04]  /*88c40*/  STL.64 [R1+0xf18], R18 ;  /* 0x000f181201007387 */ /* 0x0003e80000100a00 */
[----:B0-----:R-:W4:Y:S04]  /*88c50*/  LDL.LU.64 R16, [R1+0xec0] ;  /* 0x000ec00001107983 */ /* 0x001f280000300a00 */
[----:B-1----:R-:W4:Y:S04]  /*88c60*/  LDL.LU.64 R18, [R1+0xec8] ;  /* 0x000ec80001127983 */ /* 0x002f280000300a00 */
[----:B------:R0:W-:Y:S04]  /*88c70*/  STL.64 [R1+0xf00], R24 ;  /* 0x000f001801007387 */ /* 0x0001e80000100a00 */
[----:B------:R1:W-:Y:S04]  /*88c80*/  STL.64 [R1+0xf08], R26 ;  /* 0x000f081a01007387 */ /* 0x0003e80000100a00 */
[----:B------:R-:W3:Y:S04]  /*88c90*/  LDL.LU.64 R4, [R1+0xeb0] ;  /* 0x000eb00001047983 */ /* 0x000ee80000300a00 */
[----:B------:R0:W-:Y:S01]  /*88ca0*/  STL.64 [R1+0xef0], R20 ;  /* 0x000ef01401007387 */ /* 0x0001e20000100a00 */
[----:B------:R-:W-:-:S03]  /*88cb0*/  IMAD.MOV.U32 R0, RZ, RZ, R49 ;  /* 0x000000ffff007224 */ /* 0x000fc600078e0031 */
[----:B------:R0:W-:Y:S04]  /*88cc0*/  STL.64 [R1+0xef8], R22 ;  /* 0x000ef81601007387 */ /* 0x0001e80000100a00 */
[----:B------:R-:W3:Y:S04]  /*88cd0*/  LDL.LU.64 R6, [R1+0xeb8] ;  /* 0x000eb80001067983 */ /* 0x000ee80000300a00 */
[----:B------:R0:W-:Y:S04]  /*88ce0*/  STL.64 [R1+0xee0], R12 ;  /* 0x000ee00c01007387 */ /* 0x0001e80000100a00 */
[----:B------:R0:W-:Y:S04]  /*88cf0*/  STL.64 [R1+0xee8], R14 ;  /* 0x000ee80e01007387 */ /* 0x0001e80000100a00 */
[----:B------:R-:W3:Y:S04]  /*88d00*/  LDL.LU.64 R48, [R1+0xea0] ;  /* 0x000ea00001307983 */ /* 0x000ee80000300a00 */
[----:B------:R-:W3:Y:S04]  /*88d10*/  LDL.LU.64 R50, [R1+0xea8] ;  /* 0x000ea80001327983 */ /* 0x000ee80000300a00 */
[----:B0-----:R-:W3:Y:S04]  /*88d20*/  LDL.LU.64 R24, [R1+0xe80] ;  /* 0x000e800001187983 */ /* 0x001ee80000300a00 */
[----:B-1----:R-:W3:Y:S04]  /*88d30*/  LDL.LU.64 R26, [R1+0xe88] ;  /* 0x000e8800011a7983 */ /* 0x002ee80000300a00 */
[----:B------:R-:W3:Y:S04]  /*88d40*/  LDL.LU.64 R20, [R1+0xe70] ;  /* 0x000e700001147983 */ /* 0x000ee80000300a00 */
[----:B------:R-:W3:Y:S04]  /*88d50*/  LDL.LU.64 R22, [R1+0xe78] ;  /* 0x000e780001167983 */ /* 0x000ee80000300a00 */
[----:B------:R-:W3:Y:S04]  /*88d60*/  LDL.LU.64 R12, [R1+0xe60] ;  /* 0x000e6000010c7983 */ /* 0x000ee80000300a00 */
[----:B------:R-:W3:Y:S04]  /*88d70*/  LDL.LU.64 R14, [R1+0xe68] ;  /* 0x000e6800010e7983 */ /* 0x000ee80000300a00 */
[----:B------:R-:W-:Y:S01]  /*88d80*/  STL.64 [R1+0x6420], R60 ;  /* 0x0064203c01007387 */ /* 0x000fe20000100a00 */
[----:B--2---:R-:W-:-:S15]  /*88d90*/  HMMA.16816.F32 R52, R28, R58, R52 ;  /* 0x0000003a1c34723c */ /* 0x004fde0000001834 */
[----:B------:R-:W-:-:S04]  /*88da0*/  NOP ;  /* 0x0000000000007918 */ /* 0x000fc80000000000 */
[----:B------:R-:W-:Y:S04]  /*88db0*/  STL.64 [R1+0xed0], R52 ;  /* 0x000ed03401007387 */ /* 0x000fe80000100a00 */
[----:B------:R0:W-:Y:S04]  /*88dc0*/  STL.64 [R1+0xed8], R54 ;  /* 0x000ed83601007387 */ /* 0x0001e80000100a00 */
[----:B0-----:R-:W3:Y:S04]  /*88dd0*/  LDL.LU.64 R54, [R1+0x6528] ;  /* 0x0065280001367983 */ /* 0x001ee80000300a00 */
[----:B------:R-:W2:Y:S01]  /*88de0*/  LDL.LU.64 R52, [R1+0x6520] ;  /* 0x0065200001347983 */ /* 0x000ea20000300a00 */
[----:B----4-:R-:W-:-:S15]  /*88df0*/  HMMA.16816.F32 R16, R28, R56, R16 ;  /* 0x000000381c10723c */ /* 0x010fde0000001810 */
[----:B------:R-:W-:-:S04]  /*88e00*/  NOP ;  /* 0x0000000000007918 */ /* 0x000fc80000000000 */
[----:B------:R0:W-:Y:S04]  /*88e10*/  STL.64 [R1+0xec0], R16 ;  /* 0x000ec01001007387 */ /* 0x0001e80000100a00 */
[----:B------:R1:W-:Y:S04]  /*88e20*/  STL.64 [R1+0xec8], R18 ;  /* 0x000ec81201007387 */ /* 0x0003e80000100a00 */
[----:B0-----:R-:W4:Y:S04]  /*88e30*/  LDL.LU.64 R16, [R1+0xe50] ;  /* 0x000e500001107983 */ /* 0x001f280000300a00 */
[----:B-1----:R-:W4:Y:S04]  /*88e40*/  LDL.LU.64 R18, [R1+0xe58] ;  /* 0x000e580001127983 */ /* 0x002f280000300a00 */
[----:B------:R-:W-:Y:S04]  /*88e50*/  STL.64 [R1+0x63e8], R58 ;  /* 0x0063e83a01007387 */ /* 0x000fe80000100a00 */
[----:B------:R0:W-:Y:S04]  /*88e60*/  STL.64 [R1+0x63e0], R56 ;  /* 0x0063e03801007387 */ /* 0x0001e80000100a00 */
[----:B0-----:R-:W4:Y:S04]  /*88e70*/  LDL.LU.64 R56, [R1+0xe90] ;  /* 0x000e900001387983 */ /* 0x001f280000300a00 */
[----:B------:R-:W4:Y:S01]  /*88e80*/  LDL.LU.64 R58, [R1+0xe98] ;  /* 0x000e9800013a7983 */ /* 0x000f220000300a00 */
[C---:B---3--:R-:W-:Y:S08]  /*88e90*/  HMMA.16816.F32 R4, R28.reuse, R54, R4 ;  /* 0x000000361c04723c */ /* 0x048ff00000001804 */
[C---:B--2---:R-:W-:Y:S11]  /*88ea0*/  HMMA.16816.F32 R48, R28.reuse, R52, R48 ;  /* 0x000000341c30723c */ /* 0x044ff60000001830 */
[----:B------:R-:W-:Y:S04]  /*88eb0*/  STL.64 [R1+0xeb0], R4 ;  /* 0x000eb00401007387 */ /* 0x000fe80000100a00 */
[----:B------:R0:W-:Y:S04]  /*88ec0*/  STL.64 [R1+0xeb8], R6 ;  /* 0x000eb80601007387 */ /* 0x0001e80000100a00 */
[----:B0-----:R-:W2:Y:S04]  /*88ed0*/  LDL.LU.64 R6, [R1+0x6518] ;  /* 0x0065180001067983 */ /* 0x001ea80000300a00 */
[----:B------:R-:W3:Y:S04]  /*88ee0*/  LDL.LU.64 R4, [R1+0x6510] ;  /* 0x0065100001047983 */ /* 0x000ee80000300a00 */
[----:B------:R-:W-:Y:S04]  /*88ef0*/  STL.64 [R1+0xea0], R48 ;  /* 0x000ea03001007387 */ /* 0x000fe80000100a00 */
[----:B------:R0:W-:Y:S04]  /*88f00*/  STL.64 [R1+0xea8], R50 ;  /* 0x000ea83201007387 */ /* 0x0001e80000100a00 */
[----:B0-----:R-:W4:Y:S04]  /*88f10*/  LDL.LU.64 R50, [R1+0x6508] ;  /* 0x0065080001327983 */ /* 0x001f280000300a00 */
[----:B------:R-:W2:Y:S04]  /*88f20*/  LDL.LU.64 R48, [R1+0x6500] ;  /* 0x0065000001307983 */ /* 0x000ea80000300a00 */
[----:B------:R-:W-:Y:S04]  /*88f30*/  STL.64 [R1+0x63f8], R54 ;  /* 0x0063f83601007387 */ /* 0x000fe80000100a00 */
[----:B------:R4:W-:Y:S01]  /*88f40*/  STL.64 [R1+0x63f0], R52 ;  /* 0x0063f03401007387 */ /* 0x0009e20000100a00 */
[C---:B------:R-:W-:Y:S08]  /*88f50*/  HMMA.16816.F32 R20, R28.reuse, R2, R20 ;  /* 0x000000021c14723c */ /* 0x040ff00000001814 */
[C---:B---3--:R-:W-:Y:S08]  /*88f60*/  HMMA.16816.F32 R12, R28.reuse, R4, R12 ;  /* 0x000000041c0c723c */ /* 0x048ff0000000180c */
[C---:B----4-:R-:W-:Y:S08]  /*88f70*/  HMMA.16816.F32 R52, R28.reuse, R50, R56 ;  /* 0x000000321c34723c */ /* 0x050ff00000001838 */
[C---:B--2---:R-:W-:Y:S01]  /*88f80*/  HMMA.16816.F32 R24, R28.reuse, R48, R24 ;  /* 0x000000301c18723c */ /* 0x044fe20000001818 */
[----:B------:R-:W-:Y:S10]  /*88f90*/  STL.64 [R1+0x63d8], R50 ;  /* 0x0063d83201007387 */ /* 0x000ff40000100a00 */
[----:B------:R-:W-:Y:S04]  /*88fa0*/  STL.64 [R1+0xe90], R52 ;  /* 0x000e903401007387 */ /* 0x000fe80000100a00 */
[----:B------:R-:W-:Y:S04]  /*88fb0*/  STL.64 [R1+0xe98], R54 ;  /* 0x000e983601007387 */ /* 0x000fe80000100a00 */
[----:B------:R-:W-:Y:S04]  /*88fc0*/  STL.64 [R1+0x63d0], R48 ;  /* 0x0063d03001007387 */ /* 0x000fe80000100a00 */
[----:B------:R0:W-:Y:S04]  /*88fd0*/  STL.64 [R1+0xe80], R24 ;  /* 0x000e801801007387 */ /* 0x0001e80000100a00 */
[----:B------:R1:W-:Y:S04]  /*88fe0*/  STL.64 [R1+0xe88], R26 ;  /* 0x000e881a01007387 */ /* 0x0003e80000100a00 */
[----:B0-----:R-:W2:Y:S04]  /*88ff0*/  LDL.LU.64 R24, [R1+0xe40] ;  /* 0x000e400001187983 */ /* 0x001ea80000300a00 */
[----:B------:R-:W-:Y:S04]  /*89000*/  STL.64 [R1+0xe70], R20 ;  /* 0x000e701401007387 */ /* 0x000fe80000100a00 */
[----:B------:R-:W-:Y:S04]  /*89010*/  STL.64 [R1+0xe78], R22 ;  /* 0x000e781601007387 */ /* 0x000fe80000100a00 */
[----:B-1----:R-:W2:Y:S04]  /*89020*/  LDL.LU.64 R26, [R1+0xe48] ;  /* 0x000e4800011a7983 */ /* 0x002ea80000300a00 */
[----:B------:R0:W-:Y:S04]  /*89030*/  STL.64 [R1+0xe60], R12 ;  /* 0x000e600c01007387 */ /* 0x0001e80000100a00 */
[----:B------:R1:W-:Y:S04]  /*89040*/  STL.64 [R1+0xe68], R14 ;  /* 0x000e680e01007387 */ /* 0x0003e80000100a00 */
[----:B0-----:R-:W3:Y:S04]  /*89050*/  LDL.LU.64 R12, [R1+0xe30] ;  /* 0x000e3000010c7983 */ /* 0x001ee80000300a00 */
[----:B-1----:R-:W3:Y:S01]  /*89060*/  LDL.LU.64 R14, [R1+0xe38] ;  /* 0x000e3800010e7983 */ /* 0x002ee20000300a00 */
[----:B------:R-:W-:Y:S03]  /*89070*/  HMMA.16816.F32 R16, R28, R6, R16 ;  /* 0x000000061c10723c */ /* 0x000fe60000001810 */
[----:B------:R-:W4:Y:S04]  /*89080*/  LDL.LU.64 R20, [R1+0xe20] ;  /* 0x000e200001147983 */ /* 0x000f280000300a00 */
[----:B------:R-:W4:-:S12]  /*89090*/  LDL.LU.64 R22, [R1+0xe28] ;  /* 0x000e280001167983 */ /* 0x000f180000300a00 */
[----:B------:R0:W-:Y:S04]  /*890a0*/  STL.64 [R1+0xe50], R16 ;  /* 0x000e501001007387 */ /* 0x0001e80000100a00 */
[----:B------:R1:W-:Y:S04]  /*890b0*/  STL.64 [R1+0xe58], R18 ;  /* 0x000e581201007387 */ /* 0x0003e80000100a00 */
[----:B0-----:R-:W4:Y:S04]  /*890c0*/  LDL.LU.64 R16, [R1+0xe10] ;  /* 0x000e100001107983 */ /* 0x001f280000300a00 */
[----:B-1----:R-:W4:Y:S04]  /*890d0*/  LDL.LU.64 R18, [R1+0xe18] ;  /* 0x000e180001127983 */ /* 0x002f280000300a00 */
[----:B------:R-:W4:Y:S04]  /*890e0*/  LDL.LU.64 R56, [R1+0xde0] ;  /* 0x000de00001387983 */ /* 0x000f280000300a00 */
[----:B------:R-:W4:Y:S04]  /*890f0*/  LDL.LU.64 R58, [R1+0xde8] ;  /* 0x000de800013a7983 */ /* 0x000f280000300a00 */
[----:B------:R-:W4:Y:S04]  /*89100*/  LDL.LU.64 R52, [R1+0xdd0] ;  /* 0x000dd00001347983 */ /* 0x000f280000300a00 */
[----:B------:R-:W4:Y:S04]  /*89110*/  LDL.LU.64 R54, [R1+0xdd8] ;  /* 0x000dd80001367983 */ /* 0x000f280000300a00 */
[----:B------:R-:W4:Y:S04]  /*89120*/  LDL.LU.64 R48, [R1+0xdc0] ;  /* 0x000dc00001307983 */ /* 0x000f280000300a00 */
[----:B------:R-:W4:Y:S04]  /*89130*/  LDL.LU.64 R50, [R1+0xdc8] ;  /* 0x000dc80001327983 */ /* 0x000f280000300a00 */
[----:B------:R-:W-:Y:S04]  /*89140*/  STL.64 [R1+0x63b8], R6 ;  /* 0x0063b80601007387 */ /* 0x000fe80000100a00 */
[----:B------:R0:W-:Y:S04]  /*89150*/  STL.64 [R1+0x63b0], R4 ;  /* 0x0063b00401007387 */ /* 0x0001e80000100a00 */
[----:B0-----:R-:W4:Y:S04]  /*89160*/  LDL.LU.64 R4, [R1+0xdf0] ;  /* 0x000df00001047983 */ /* 0x001f280000300a00 */
[----:B------:R-:W4:Y:S01]  /*89170*/  LDL.LU.64 R6, [R1+0xdf8] ;  /* 0x000df80001067983 */ /* 0x000f220000300a00 */
[C---:B--2---:R-:W-:Y:S08]  /*89180*/  HMMA.16816.F32 R24, R28.reuse, R8, R24 ;  /* 0x000000081c18723c */ /* 0x044ff00000001818 */
[C---:B---3--:R-:W-:Y:S11]  /*89190*/  HMMA.16816.F32 R12, R28.reuse, R10, R12 ;  /* 0x0000000a1c0c723c */ /* 0x048ff6000000180c */
        /* <DEDUP_REMOVED lines=9> */
[----:B------:R0:W-:Y:S04]  /*89230*/  STL.64 [R1+0x63a0], R8 ;  /* 0x0063a00801007387 */ /* 0x0001e80000100a00 */
[----:B0-----:R-:W3:Y:S04]  /*89240*/  LDL.LU.64 R8, [R1+0xe00] ;  /* 0x000e000001087983 */ /* 0x001ee80000300a00 */
[----:B------:R-:W3:Y:S01]  /*89250*/  LDL.LU.64 R10, [R1+0xe08] ;  /* 0x000e0800010a7983 */ /* 0x000ee20000300a00 */
[C---:B----4-:R-:W-:Y:S08]  /*89260*/  HMMA.16816.F32 R16, R28.reuse, R14, R16 ;  /* 0x0000000e1c10723c */ /* 0x050ff00000001810 */
[----:B--2---:R-:W-:-:S15]  /*89270*/  HMMA.16816.F32 R20, R28, R12, R20 ;  /* 0x0000000c1c14723c */ /* 0x004fde0000001814 */
[----:B------:R-:W-:-:S04]  /*89280*/  NOP ;  /* 0x0000000000007918 */ /* 0x000fc80000000000 */
[----:B------:R-:W-:Y:S04]  /*89290*/  STL.64 [R1+0xe20], R20 ;  /* 0x000e201401007387 */ /* 0x000fe80000100a00 */
[----:B------:R0:W-:Y:S04]  /*892a0*/  STL.64 [R1+0xe28], R22 ;  /* 0x000e281601007387 */ /* 0x0001e80000100a00 */
[----:B0-----:R-:W2:Y:S04]  /*892b0*/  LDL.LU.64 R22, [R1+0x64d8] ;  /* 0x0064d80001167983 */ /* 0x001ea80000300a00 */
[----:B------:R-:W4:Y:S04]  /*892c0*/  LDL.LU.64 R20, [R1+0x64d0] ;  /* 0x0064d00001147983 */ /* 0x000f280000300a00 */
[----:B------:R-:W-:Y:S04]  /*892d0*/  STL.64 [R1+0xe10], R16 ;  /* 0x000e101001007387 */ /* 0x000fe80000100a00 */
[----:B------:R0:W-:Y:S04]  /*892e0*/  STL.64 [R1+0xe18], R18 ;  /* 0x000e181201007387 */ /* 0x0001e80000100a00 */
[----:B0-----:R-:W2:Y:S04]  /*892f0*/  LDL.LU.64 R18, [R1+0x64c8] ;  /* 0x0064c80001127983 */ /* 0x001ea80000300a00 */
[----:B------:R-:W3:Y:S04]  /*89300*/  LDL.LU.64 R16, [R1+0x64c0] ;  /* 0x0064c00001107983 */ /* 0x000ee80000300a00 */
[----:B------:R-:W-:Y:S04]  /*89310*/  STL.64 [R1+0x63c8], R14 ;  /* 0x0063c80e01007387 */ /* 0x000fe80000100a00 */
[----:B------:R-:W-:Y:S01]  /*89320*/  STL.64 [R1+0x63c0], R12 ;  /* 0x0063c00c01007387 */ /* 0x000fe20000100a00 */
[C---:B--2---:R-:W-:Y:S08]  /*89330*/  HMMA.16816.F32 R4, R28.reuse, R18, R4 ;  /* 0x000000121c04723c */ /* 0x044ff00000001804 */
[----:B---3--:R-:W-:Y:S01]  /*89340*/  HMMA.16816.F32 R8, R28, R16, R8 ;  /* 0x000000101c08723c */ /* 0x008fe20000001808 */
[----:B------:R-:W-:-:S15]  /*89350*/  STL.64 [R1+0x6398], R18 ;  /* 0x0063981201007387 */ /* 0x000fde0000100a00 */
[----:B------:R-:W-:-:S03]  /*89360*/  NOP ;  /* 0x0000000000007918 */ /* 0x000fc60000000000 */
[----:B------:R-:W-:Y:S04]  /*89370*/  STL.64 [R1+0xe00], R8 ;  /* 0x000e000801007387 */ /* 0x000fe80000100a00 */
[----:B------:R4:W-:Y:S04]  /*89380*/  STL.64 [R1+0xe08], R10 ;  /* 0x000e080a01007387 */ /* 0x0009e80000100a00 */
[----:B------:R-:W-:Y:S04]  /*89390*/  STL.64 [R1+0x6390], R16 ;  /* 0x0063901001007387 */ /* 0x000fe80000100a00 */
[----:B------:R-:W-:Y:S01]  /*893a0*/  STL.64 [R1+0xdf0], R4 ;  /* 0x000df00401007387 */ /* 0x000fe20000100a00 */
[C---:B----4-:R-:W-:Y:S03]  /*893b0*/  HMMA.16816.F32 R8, R28.reuse, R20, R56 ;  /* 0x000000141c08723c */ /* 0x050fe60000001838 */
[----:B------:R0:W-:Y:S05]  /*893c0*/  STL.64 [R1+0xdf8], R6 ;  /* 0x000df80601007387 */ /* 0x0001ea0000100a00 */
[C---:B0-----:R-:W-:Y:S01]  /*893d0*/  HMMA.16816.F32 R4, R28.reuse, R22, R52 ;  /* 0x000000161c04723c */ /* 0x041fe20000001834 */
[----:B------:R-:W-:Y:S10]  /*893e0*/  STL.64 [R1+0x6408], R22 ;  /* 0x0064081601007387 */ /* 0x000ff40000100a00 */
[----:B------:R-:W-:Y:S04]  /*893f0*/  STL.64 [R1+0xde0], R8 ;  /* 0x000de00801007387 */ /* 0x000fe80000100a00 */
[----:B------:R-:W-:Y:S04]  /*89400*/  STL.64 [R1+0xde8], R10 ;  /* 0x000de80a01007387 */ /* 0x000fe80000100a00 */
[----:B------:R-:W-:Y:S04]  /*89410*/  STL.64 [R1+0x6400], R20 ;  /* 0x0064001401007387 */ /* 0x000fe80000100a00 */
[----:B------:R-:W-:Y:S04]  /*89420*/  STL.64 [R1+0xdd0], R4 ;  /* 0x000dd00401007387 */ /* 0x000fe80000100a00 */
[----:B------:R0:W-:Y:S04]  /*89430*/  STL.64 [R1+0xdd8], R6 ;  /* 0x000dd80601007387 */ /* 0x0001e80000100a00 */
[----:B------:R-:W2:Y:S04]  /*89440*/  LDL.LU.64 R12, [R1+0xdb0] ;  /* 0x000db000010c7983 */ /* 0x000ea80000300a00 */
[----:B------:R-:W2:Y:S01]  /*89450*/  LDL.LU.64 R14, [R1+0xdb8] ;  /* 0x000db800010e7983 */ /* 0x000ea20000300a00 */
[----:B0-----:R-:W-:-:S15]  /*89460*/  HMMA.16816.F32 R4, R28, R24, R48 ;  /* 0x000000181c04723c */ /* 0x001fde0000001830 */
[----:B------:R-:W-:-:S04]  /*89470*/  NOP ;  /* 0x0000000000007918 */ /* 0x000fc80000000000 */
[----:B------:R0:W-:Y:S04]  /*89480*/  STL.64 [R1+0xdc0], R4 ;  /* 0x000dc00401007387 */ /* 0x0001e80000100a00 */
[----:B------:R1:W-:Y:S04]  /*89490*/  STL.64 [R1+0xdc8], R6 ;  /* 0x000dc80601007387 */ /* 0x0003e80000100a00 */
[----:B------:R-:W3:Y:S04]  /*894a0*/  LDL.LU.64 R8, [R1+0xda0] ;  /* 0x000da00001087983 */ /* 0x000ee80000300a00 */
[----:B------:R-:W3:Y:S04]  /*894b0*/  LDL.LU.64 R10, [R1+0xda8] ;  /* 0x000da800010a7983 */ /* 0x000ee80000300a00 */
[----:B0-----:R-:W4:Y:S04]  /*894c0*/  LDL.LU.64 R4, [R1+0xd90] ;  /* 0x000d900001047983 */ /* 0x001f280000300a00 */
[----:B-1----:R-:W4:Y:S04]  /*894d0*/  LDL.LU.64 R6, [R1+0xd98] ;  /* 0x000d980001067983 */ /* 0x002f280000300a00 */
[----:B------:R-:W4:Y:S04]  /*894e0*/  LDL.LU.64 R20, [R1+0xd80] ;  /* 0x000d800001147983 */ /* 0x000f280000300a00 */
[----:B------:R-:W4:Y:S04]  /*894f0*/  LDL.LU.64 R22, [R1+0xd88] ;  /* 0x000d880001167983 */ /* 0x000f280000300a00 */
[----:B------:R-:W5:Y:S04]  /*89500*/  LDL.LU.64 R16, [R1+0xd70] ;  /* 0x000d700001107983 */ /* 0x000f680000300a00 */
[----:B------:R-:W5:Y:S04]  /*89510*/  LDL.LU.64 R18, [R1+0xd78] ;  /* 0x000d780001127983 */ /* 0x000f680000300a00 */
        /* <DEDUP_REMOVED lines=8> */
[----:B--2---:R-:W-:Y:S03]  /*895a0*/  HMMA.16816.F32 R48, R28, R26, R12 ;  /* 0x0000001a1c30723c */ /* 0x004fe6000000180c */
[----:B------:R-:W2:Y:S04]  /*895b0*/  LDL.LU.64 R12, [R1+0xd60] ;  /* 0x000d6000010c7983 */ /* 0x000ea80000300a00 */
[----:B------:R-:W2:-:S12]  /*895c0*/  LDL.LU.64 R14, [R1+0xd68] ;  /* 0x000d6800010e7983 */ /* 0x000e980000300a00 */
[----:B------:R-:W-:Y:S04]  /*895d0*/  STL.64 [R1+0xdb0], R48 ;  /* 0x000db03001007387 */ /* 0x000fe80000100a00 */
[----:B------:R-:W-:Y:S04]  /*895e0*/  STL.64 [R1+0xdb8], R50 ;  /* 0x000db83201007387 */ /* 0x000fe80000100a00 */
[----:B------:R-:W-:Y:S04]  /*895f0*/  STL.64 [R1+0x6418], R26 ;  /* 0x0064181a01007387 */ /* 0x000fe80000100a00 */
[----:B------:R3:W-:Y:S02]  /*89600*/  STL.64 [R1+0x6410], R24 ;  /* 0x0064101801007387 */ /* 0x0007e40000100a00 */
[C---:B---3--:R-:W-:Y:S02]  /*89610*/  HMMA.16816.F32 R24, R28.reuse, R32, R8 ;  /* 0x000000201c18723c */ /* 0x048fe40000001808 */
[----:B------:R-:W3:Y:S06]  /*89620*/  LDL.LU.64 R8, [R1+0xd50] ;  /* 0x000d500001087983 */ /* 0x000eec0000300a00 */
[C---:B----4-:R-:W-:Y:S08]  /*89630*/  HMMA.16816.F32 R4, R28.reuse, R34, R4 ;  /* 0x000000221c04723c */ /* 0x050ff00000001804 */
[C---:B------:R-:W-:Y:S03]  /*89640*/  HMMA.16816.F32 R20, R28.reuse, R36, R20 ;  /* 0x000000241c14723c */ /* 0x040fe60000001814 */
[----:B------:R-:W-:Y:S04]  /*89650*/  STL.64 [R1+0xda0], R24 ;  /* 0x000da01801007387 */ /* 0x000fe80000100a00 */
[----:B------:R-:W-:Y:S01]  /*89660*/  STL.64 [R1+0xda8], R26 ;  /* 0x000da81a01007387 */ /* 0x000fe20000100a00 */
[C---:B-----5:R-:W-:Y:S03]  /*89670*/  HMMA.16816.F32 R16, R28.reuse, R38, R16 ;  /* 0x000000261c10723c */ /* 0x060fe60000001810 */
[----:B------:R-:W3:Y:S04]  /*89680*/  LDL.LU.64 R10, [R1+0xd58] ;  /* 0x000d5800010a7983 */ /* 0x000ee80000300a00 */
[----:B------:R0:W-:Y:S04]  /*89690*/  STL.64 [R1+0xd90], R4 ;  /* 0x000d900401007387 */ /* 0x0001e80000100a00 */
[----:B------:R1:W-:Y:S04]  /*896a0*/  STL.64 [R1+0xd98], R6 ;  /* 0x000d980601007387 */ /* 0x0003e80000100a00 */
[----:B0-----:R-:W4:Y:S04]  /*896b0*/  LDL.LU.64 R4, [R1+0xd40] ;  /* 0x000d400001047983 */ /* 0x001f280000300a00 */
[----:B-1----:R-:W4:Y:S04]  /*896c0*/  LDL.LU.64 R6, [R1+0xd48] ;  /* 0x000d480001067983 */ /* 0x002f280000300a00 */
[----:B------:R-:W-:Y:S04]  /*896d0*/  STL.64 [R1+0x6430], R34 ;  /* 0x0064302201007387 */ /* 0x000fe80000100a00 */
[----:B------:R-:W-:Y:S04]  /*896e0*/  STL.64 [R1+0x6428], R32 ;  /* 0x0064282001007387 */ /* 0x000fe80000100a00 */
[----:B------:R-:W-:Y:S04]  /*896f0*/  STL [R1+0x6378], R36 ;  /* 0x0063782401007387 */ /* 0x000fe80000100800 */
[----:B------:R-:W-:Y:S04]  /*89700*/  STL [R1+0x6374], R37 ;  /* 0x0063742501007387 */ /* 0x000fe80000100800 */
[----:B------:R0:W-:Y:S04]  /*89710*/  STL.64 [R1+0xd80], R20 ;  /* 0x000d801401007387 */ /* 0x0001e80000100a00 */
[----:B------:R1:W-:Y:S04]  /*89720*/  STL.64 [R1+0xd88], R22 ;  /* 0x000d881601007387 */ /* 0x0003e80000100a00 */
[----:B------:R-:W-:Y:S04]  /*89730*/  STL [R1+0x637c], R38 ;  /* 0x00637c2601007387 */ /* 0x000fe80000100800 */
[----:B------:R-:W-:Y:S04]  /*89740*/  STL [R1+0x6370], R39 ;  /* 0x0063702701007387 */ /* 0x000fe80000100800 */
[----:B------:R-:W-:Y:S04]  /*89750*/  STL.64 [R1+0xd70], R16 ;  /* 0x000d701001007387 */ /* 0x000fe80000100a00 */
[----:B------:R5:W-:Y:S04]  /*89760*/  STL.64 [R1+0xd78], R18 ;  /* 0x000d781201007387 */ /* 0x000be80000100a00 */
[----:B0-----:R-:W5:Y:S04]  /*89770*/  LDL.LU.64 R20, [R1+0x920] ;  /* 0x0009200001147983 */ /* 0x001f680000300a00 */
[----:B-1----:R-:W5:Y:S01]  /*89780*/  LDL.LU.64 R22, [R1+0x928] ;  /* 0x0009280001167983 */ /* 0x002f620000300a00 */
[----:B--2---:R-:W-:-:S15]  /*89790*/  HMMA.16816.F32 R12, R28, R40, R12 ;  /* 0x000000281c0c723c */ /* 0x004fde000000180c */
[----:B------:R-:W-:-:S04]  /*897a0*/  NOP ;  /* 0x0000000000007918 */ /* 0x000fc80000000000 */
[----:B------:R-:W-:Y:S04]  /*897b0*/  STL.64 [R1+0xd60], R12 ;  /* 0x000d600c01007387 */ /* 0x000fe80000100a00 */
[----:B------:R-:W-:Y:S04]  /*897c0*/  STL.64 [R1+0xd68], R14 ;  /* 0x000d680e01007387 */ /* 0x000fe80000100a00 */
[----:B------:R-:W2:Y:S04]  /*897d0*/  LDL.LU.64 R60, [R1+0x118] ;  /* 0x00011800013c7983 */ /* 0x000ea80000300a00 */
[----:B------:R-:W-:Y:S04]  /*897e0*/  STL [R1+0x636c], R40 ;  /* 0x00636c2801007387 */ /* 0x000fe80000100800 */
[----:B------:R-:W-:Y:S04]  /*897f0*/  STL [R1+0x6368], R41 ;  /* 0x0063682901007387 */ /* 0x000fe80000100800 */
[----:B------:R-:W-:Y:S04]  /*89800*/  STL [R1+0x6384], R42 ;  /* 0x0063842a01007387 */ /* 0x000fe80000100800 */
[----:B------:R-:W-:Y:S01]  /*89810*/  STL [R1+0x6380], R43 ;  /* 0x0063802b01007387 */ /* 0x000fe20000100800 */
[C---:B---3--:R-:W-:Y:S08]  /*89820*/  HMMA.16816.F32 R8, R28.reuse, R42, R8 ;  /* 0x0000002a1c08723c */ /* 0x048ff00000001808 */
[C---:B----4-:R-:W-:Y:S11]  /*89830*/  HMMA.16816.F32 R4, R28.reuse, R44, R4 ;  /* 0x0000002c1c04723c */ /* 0x050ff60000001804 */
[----:B------:R-:W-:Y:S04]  /*89840*/  STL.64 [R1+0xd50], R8 ;  /* 0x000d500801007387 */ /* 0x000fe80000100a00 */
[----:B------:R-:W-:Y:S04]  /*89850*/  STL.64 [R1+0xd58], R10 ;  /* 0x000d580a01007387 */ /* 0x000fe80000100a00 */
[----:B------:R-:W-:Y:S04]  /*89860*/  STL [R1+0x6364], R44 ;  /* 0x0063642c01007387 */ /* 0x000fe80000100800 */
[----:B------:R-:W-:Y:S04]  /*89870*/  STL [R1+0x6360], R45 ;  /* 0x0063602d01007387 */ /* 0x000fe80000100800 */
[----:B------:R0:W-:Y:S04]  /*89880*/  STL.64 [R1+0xd40], R4 ;  /* 0x000d400401007387 */ /* 0x0001e80000100a00 */
[----:B------:R1:W-:Y:S04]  /*89890*/  STL.64 [R1+0xd48], R6 ;  /* 0x000d480601007387 */ /* 0x0003e80000100a00 */
[----:B-----5:R-:W3:Y:S04]  /*898a0*/  LDL.LU.64 R18, [R1+0x110] ;  /* 0x0001100001127983 */ /* 0x020ee80000300a00 */
[----:B0-----:R-:W4:Y:S04]  /*898b0*/  LDL.LU.64 R4, [R1+0x108] ;  /* 0x0001080001047983 */ /* 0x001f280000300a00 */
[----:B------:R-:W5:Y:S04]  /*898c0*/  LDL.LU.64 R12, [R1+0xd30] ;  /* 0x000d3000010c7983 */ /* 0x000f680000300a00 */
[----:B------:R-:W5:Y:S01]  /*898d0*/  LDL.LU.64 R14, [R1+0xd38] ;  /* 0x000d3800010e7983 */ /* 0x000f620000300a00 */
[----:B------:R-:W-:Y:S03]  /*898e0*/  HMMA.16816.F32 R28, R28, R46, R20 ;  /* 0x0000002e1c1c723c */ /* 0x000fe60000001814 */
[----:B-1----:R-:W3:Y:S01]  /*898f0*/  LDL.LU.64 R6, [R1+0x100] ;  /* 0x0001000001067983 */ /* 0x002ee20000300a00 */
[----:B------:R-:W-:-:S03]  /*89900*/  IMAD R8, R53, 0x100, R52 ;  /* 0x0000010035087824 */ /* 0x000fc600078e0234 */
[----:B------:R-:W3:Y:S04]  /*89910*/  LDL.LU.64 R20, [R1+0xd20] ;  /* 0x000d200001147983 */ /* 0x000ee80000300a00 */
[----:B------:R-:W3:Y:S08]  /*89920*/  LDL.LU.64 R22, [R1+0xd28] ;  /* 0x000d280001167983 */ /* 0x000ef00000300a00 */
[----:B------:R0:W-:Y:S04]  /*89930*/  STL.64 [R1+0x920], R28 ;  /* 0x0009201c01007387 */ /* 0x0001e80000100a00 */
[----:B------:R1:W-:Y:S04]  /*89940*/  STL.64 [R1+0x928], R30 ;  /* 0x0009281e01007387 */ /* 0x0003e80000100a00 */
[----:B------:R-:W-:Y:S04]  /*89950*/  STL [R1+0x638c], R46 ;  /* 0x00638c2e01007387 */ /* 0x000fe80000100800 */
[----:B------:R-:W-:Y:S01]  /*89960*/  STL [R1+0x6388], R47 ;  /* 0x0063882f01007387 */ /* 0x000fe20000100800 */
[----:B0-----:R-:W-:-:S03]  /*89970*/  F2FP.F16.E5M2.UNPACK_B R28, R8 ;  /* 0x00000008ff1c723e */ /* 0x001fc600020004ff */
[----:B------:R-:W4:Y:S04]  /*89980*/  LDL.LU.64 R8, [R1+0xd10] ;  /* 0x000d100001087983 */ /* 0x000f280000300a00 */
[----:B------:R-:W4:Y:S01]  /*89990*/  LDL.LU.64 R10, [R1+0xd18] ;  /* 0x000d1800010a7983 */ /* 0x000f220000300a00 */
[----:B------:R-:W-:Y:S02]  /*899a0*/  IMAD R24, R55, 0x100, R54 ;  /* 0x0000010037187824 */ /* 0x000fe400078e0236 */
[----:B------:R-:W-:Y:S02]  /*899b0*/  IMAD R17, R57, 0x100, R56 ;  /* 0x0000010039117824 */ /* 0x000fe400078e0238 */
[----:B------:R-:W-:Y:S01]  /*899c0*/  IMAD R16, R59, 0x100, R58 ;  /* 0x000001003b107824 */ /* 0x000fe200078e023a */
[----:B------:R-:W-:Y:S01]  /*899d0*/  F2FP.F16.E5M2.UNPACK_B R29, R24 ;  /* 0x00000018ff1d723e */ /* 0x000fe200020004ff */
[----:B------:R-:W4:Y:S01]  /*899e0*/  LDL R58, [R1+0xd0] ;  /* 0x0000d000013a7983 */ /* 0x000f220000100800 */
[----:B-1----:R-:W-:-:S02]  /*899f0*/  F2FP.F16.E5M2.UNPACK_B R30, R17 ;  /* 0x00000011ff1e723e */ /* 0x002fc400020004ff */
[----:B------:R-:W-:Y:S01]  /*89a00*/  F2FP.F16.E5M2.UNPACK_B R31, R16 ;  /* 0x00000010ff1f723e */ /* 0x000fe200020004ff */
[----:B------:R-:W4:Y:S04]  /*89a10*/  LDL R59, [R1+0xd4] ;  /* 0x0000d400013b7983 */ /* 0x000f280000100800 */
[----:B------:R-:W4:Y:S04]  /*89a20*/  LDL R56, [R1+0xd8] ;  /* 0x0000d80001387983 */ /* 0x000f280000100800 */
[----:B------:R-:W4:Y:S04]  /*89a30*/  LDL R57, [R1+0xdc] ;  /* 0x0000dc0001397983 */ /* 0x000f280000100800 */
[----:B------:R-:W4:Y:S01]  /*89a40*/  LDL.LU.64 R48, [R1+0xf8] ;  /* 0x0000f80001307983 */ /* 0x000f220000300a00 */
[----:B--2---:R-:W-:-:S02]  /*89a50*/  IMAD.MOV.U32 R44, RZ, RZ, R60 ;  /* 0x000000ffff2c7224 */ /* 0x004fc400078e003c */
[----:B------:R-:W-:Y:S01]  /*89a60*/  IMAD.MOV.U32 R45, RZ, RZ, R61 ;  /* 0x000000ffff2d7224 */ /* 0x000fe200078e003d */
[C---:B-----5:R-:W-:Y:S08]  /*89a70*/  HMMA.16816.F32 R12, R28.reuse, R60, R12 ;  /* 0x0000003c1c0c723c */ /* 0x060ff0000000180c */
[C---:B---3--:R-:W-:Y:S11]  /*89a80*/  HMMA.16816.F32 R20, R28.reuse, R18, R20 ;  /* 0x000000121c14723c */ /* 0x048ff60000001814 */
[----:B------:R0:W-:Y:S04]  /*89a90*/  STL.64 [R1+0xd30], R12 ;  /* 0x000d300c01007387 */ /* 0x0001e80000100a00 */
[----:B------:R1:W-:Y:S04]  /*89aa0*/  STL.64 [R1+0xd38], R14 ;  /* 0x000d380e01007387 */ /* 0x0003e80000100a00 */
[----:B0-----:R-:W2:Y:S04]  /*89ab0*/  LDL.LU.64 R12, [R1+0xd00] ;  /* 0x000d0000010c7983 */ /* 0x001ea80000300a00 */
[----:B-1----:R-:W2:Y:S04]  /*89ac0*/  LDL.LU.64 R14, [R1+0xd08] ;  /* 0x000d0800010e7983 */ /* 0x002ea80000300a00 */
[----:B------:R-:W3:Y:S04]  /*89ad0*/  LDL R54, [R1+0xe0] ;  /* 0x0000e00001367983 */ /* 0x000ee80000100800 */
[----:B------:R-:W3:Y:S04]  /*89ae0*/  LDL R55, [R1+0xe4] ;  /* 0x0000e40001377983 */ /* 0x000ee80000100800 */
[----:B------:R-:W5:Y:S01]  /*89af0*/  LDL.LU.64 R50, [R1+0xf0] ;  /* 0x0000f00001327983 */ /* 0x000f620000300a00 */
[----:B----4-:R-:W-:Y:S03]  /*89b00*/  HMMA.16816.F32 R8, R28, R4, R8 ;  /* 0x000000041c08723c */ /* 0x010fe60000001808 */
[----:B------:R-:W4:Y:S04]  /*89b10*/  LDL R52, [R1+0xe8] ;  /* 0x0000e80001347983 */ /* 0x000f280000100800 */
[----:B------:R-:W4:Y:S04]  /*89b20*/  LDL R53, [R1+0xec] ;  /* 0x0000ec0001357983 */ /* 0x000f280000100800 */
[----:B------:R-:W3:Y:S04]  /*89b30*/  LDL R60, [R1+0xc8] ;  /* 0x0000c800013c7983 */ /* 0x000ee80000100800 */
[----:B------:R-:W3:Y:S04]  /*89b40*/  LDL R61, [R1+0xcc] ;  /* 0x0000cc00013d7983 */ /* 0x000ee80000100800 */
[----:B------:R-:W-:Y:S04]  /*89b50*/  STL.64 [R1+0xd20], R20 ;  /* 0x000d201401007387 */ /* 0x000fe80000100a00 */
[----:B------:R-:W-:Y:S04]  /*89b60*/  STL.64 [R1+0xd28], R22 ;  /* 0x000d281601007387 */ /* 0x000fe80000100a00 */
[----:B------:R0:W-:Y:S04]  /*89b70*/  STL.64 [R1+0xd10], R8 ;  /* 0x000d100801007387 */ /* 0x0001e80000100a00 */
[----:B------:R1:W-:Y:S04]  /*89b80*/  STL.64 [R1+0xd18], R10 ;  /* 0x000d180a01007387 */ /* 0x0003e80000100a00 */
[----:B0-----:R-:W3:Y:S04]  /*89b90*/  LDL.LU.64 R8, [R1+0xcf0] ;  /* 0x000cf00001087983 */ /* 0x001ee80000300a00 */
[----:B-1----:R-:W3:Y:S01]  /*89ba0*/  LDL.LU.64 R10, [R1+0xcf8] ;  /* 0x000cf800010a7983 */ /* 0x002ee20000300a00 */
[----:B------:R-:W-:-:S02]  /*89bb0*/  IMAD.MOV.U32 R40, RZ, RZ, R18 ;  /* 0x000000ffff287224 */ /* 0x000fc400078e0012 */
[----:B------:R-:W-:Y:S02]  /*89bc0*/  IMAD.MOV.U32 R41, RZ, RZ, R19 ;  /* 0x000000ffff297224 */ /* 0x000fe400078e0013 */
[----:B------:R-:W-:Y:S02]  /*89bd0*/  IMAD.MOV.U32 R39, RZ, RZ, R5 ;  /* 0x000000ffff277224 */ /* 0x000fe400078e0005 */
[----:B------:R-:W-:Y:S02]  /*89be0*/  IMAD.MOV.U32 R38, RZ, RZ, R6 ;  /* 0x000000ffff267224 */ /* 0x000fe400078e0006 */
[----:B------:R-:W-:Y:S02]  /*89bf0*/  IMAD.MOV.U32 R37, RZ, RZ, R4 ;  /* 0x000000ffff257224 */ /* 0x000fe400078e0004 */
[----:B------:R-:W-:Y:S01]  /*89c00*/  IMAD.MOV.U32 R36, RZ, RZ, R7 ;  /* 0x000000ffff247224 */ /* 0x000fe200078e0007 */
[----:B--2---:R-:W-:-:S15]  /*89c10*/  HMMA.16816.F32 R12, R28, R6, R12 ;  /* 0x000000061c0c723c */ /* 0x004fde000000180c */
[----:B------:R-:W-:-:S04]  /*89c20*/  NOP ;  /* 0x0000000000007918 */ /* 0x000fc80000000000 */
[----:B------:R0:W-:Y:S04]  /*89c30*/  STL.64 [R1+0xd00], R12 ;  /* 0x000d000c01007387 */ /* 0x0001e80000100a00 */
[----:B------:R1:W-:Y:S04]  /*89c40*/  STL.64 [R1+0xd08], R14 ;  /* 0x000d080e01007387 */ /* 0x0003e80000100a00 */
[----:B------:R-:W2:Y:S04]  /*89c50*/  LDL.LU.64 R24, [R1+0xce0] ;  /* 0x000ce00001187983 */ /* 0x000ea80000300a00 */
[----:B------:R-:W2:Y:S04]  /*89c60*/  LDL.LU.64 R26, [R1+0xce8] ;  /* 0x000ce800011a7983 */ /* 0x000ea80000300a00 */
[----:B------:R-:W4:Y:S04]  /*89c70*/  LDL.LU.64 R20, [R1+0xcd0] ;  /* 0x000cd00001147983 */ /* 0x000f280000300a00 */
[----:B------:R-:W4:Y:S04]  /*89c80*/  LDL.LU.64 R22, [R1+0xcd8] ;  /* 0x000cd80001167983 */ /* 0x000f280000300a00 */
[----:B------:R-:W4:Y:S04]  /*89c90*/  LDL.LU.64 R16, [R1+0xcc0] ;  /* 0x000cc00001107983 */ /* 0x000f280000300a00 */
[----:B------:R-:W4:Y:S04]  /*89ca0*/  LDL.LU.64 R18, [R1+0xcc8] ;  /* 0x000cc80001127983 */ /* 0x000f280000300a00 */
[----:B0-----:R-:W4:Y:S04]  /*89cb0*/  LDL.LU.64 R12, [R1+0xcb0] ;  /* 0x000cb000010c7983 */ /* 0x001f280000300a00 */
[----:B-1----:R-:W4:Y:S01]  /*89cc0*/  LDL.LU.64 R14, [R1+0xcb8] ;  /* 0x000cb800010e7983 */ /* 0x002f220000300a00 */
[----:B---3--:R-:W-:Y:S03]  /*89cd0*/  HMMA.16816.F32 R8, R28, R48, R8 ;  /* 0x000000301c08723c */ /* 0x008fe60000001808 */
[----:B------:R-:W3:Y:S04]  /*89ce0*/  LDL.LU.64 R4, [R1+0xca0] ;  /* 0x000ca00001047983 */ /* 0x000ee80000300a00 */
[----:B------:R-:W3:Y:S04]  /*89cf0*/  LDL.LU.64 R6, [R1+0xca8] ;  /* 0x000ca80001067983 */ /* 0x000ee80000300a00 */
        /* <DEDUP_REMOVED lines=8> */
[----:B-----5:R-:W-:Y:S02]  /*89d80*/  IMAD.MOV.U32 R46, RZ, RZ, R50 ;  /* 0x000000ffff2e7224 */ /* 0x020fe400078e0032 */
[----:B------:R-:W-:Y:S01]  /*89d90*/  IMAD.MOV.U32 R47, RZ, RZ, R51 ;  /* 0x000000ffff2f7224 */ /* 0x000fe200078e0033 */
[----:B------:R-:W-:Y:S04]  /*89da0*/  STL.64 [R1+0x6450], R42 ;  /* 0x0064502a01007387 */ /* 0x000fe80000100a00 */
[----:B------:R-:W-:Y:S01]  /*89db0*/  STL.64 [R1+0x6448], R40 ;  /* 0x0064482801007387 */ /* 0x000fe20000100a00 */
[C---:B--2---:R-:W-:Y:S08]  /*89dc0*/  HMMA.16816.F32 R24, R28.reuse, R50, R24 ;  /* 0x000000321c18723c */ /* 0x044ff00000001818 */
[C---:B----4-:R-:W-:Y:S08]  /*89dd0*/  HMMA.16816.F32 R20, R28.reuse, R52, R20 ;  /* 0x000000341c14723c */ /* 0x050ff00000001814 */
[C---:B------:R-:W-:Y:S08]  /*89de0*/  HMMA.16816.F32 R16, R28.reuse, R54, R16 ;  /* 0x000000361c10723c */ /* 0x040ff00000001810 */
[C---:B------:R-:W-:Y:S08]  /*89df0*/  HMMA.16816.F32 R12, R28.reuse, R56, R12 ;  /* 0x000000381c0c723c */ /* 0x040ff0000000180c */
[C---:B---3--:R-:W-:Y:S01]  /*89e00*/  HMMA.16816.F32 R4, R28.reuse, R58, R4 ;  /* 0x0000003a1c04723c */ /* 0x048fe20000001804 */
[----:B------:R-:W-:Y:S04]  /*89e10*/  STL.64 [R1+0xce0], R24 ;  /* 0x000ce01801007387 */ /* 0x000fe80000100a00 */
[----:B------:R-:W-:Y:S04]  /*89e20*/  STL.64 [R1+0xce8], R26 ;  /* 0x000ce81a01007387 */ /* 0x000fe80000100a00 */
[----:B------:R-:W-:Y:S04]  /*89e30*/  STL.64 [R1+0x6460], R46 ;  /* 0x0064602e01007387 */ /* 0x000fe80000100a00 */
[----:B------:R-:W-:Y:S04]  /*89e40*/  STL.64 [R1+0x6458], R44 ;  /* 0x0064582c01007387 */ /* 0x000fe80000100a00 */
[----:B------:R-:W-:Y:S01]  /*89e50*/  STL.64 [R1+0xcd0], R20 ;  /* 0x000cd01401007387 */ /* 0x000fe20000100a00 */
[C---:B------:R-:W-:Y:S03]  /*89e60*/  HMMA.16816.F32 R8, R28.reuse, R60, R8 ;  /* 0x0000003c1c08723c */ /* 0x040fe60000001808 */
[----:B------:R0:W-:Y:S04]  /*89e70*/  STL.64 [R1+0xcd8], R22 ;  /* 0x000cd81601007387 */ /* 0x0001e80000100a00 */
[----:B------:R-:W-:Y:S04]  /*89e80*/  STL.64 [R1+0xcc0], R16 ;  /* 0x000cc01001007387 */ /* 0x000fe80000100a00 */
[----:B------:R-:W-:Y:S04]  /*89e90*/  STL.64 [R1+0xcc8], R18 ;  /* 0x000cc81201007387 */ /* 0x000fe80000100a00 */
[----:B0-----:R-:W2:Y:S04]  /*89ea0*/  LDL R22, [R1+0xc0] ;  /* 0x0000c00001167983 */ /* 0x001ea80000100800 */
[----:B------:R-:W-:Y:S04]  /*89eb0*/  STL.64 [R1+0xcb0], R12 ;  /* 0x000cb00c01007387 */ /* 0x000fe80000100a00 */
[----:B------:R-:W-:Y:S04]  /*89ec0*/  STL.64 [R1+0xcb8], R14 ;  /* 0x000cb80e01007387 */ /* 0x000fe80000100a00 */
[----:B------:R0:W-:Y:S04]  /*89ed0*/  STL.64 [R1+0xca0], R4 ;  /* 0x000ca00401007387 */ /* 0x0001e80000100a00 */
[----:B------:R1:W-:Y:S04]  /*89ee0*/  STL.64 [R1+0xca8], R6 ;  /* 0x000ca80601007387 */ /* 0x0003e80000100a00 */
[----:B------:R-:W2:Y:S04]  /*89ef0*/  LDL R23, [R1+0xc4] ;  /* 0x0000c40001177983 */ /* 0x000ea80000100800 */
[----:B0-----:R-:W3:Y:S04]  /*89f00*/  LDL R4, [R1+0xb8] ;  /* 0x0000b80001047983 */ /* 0x001ee80000100800 */
[----:B------:R-:W3:Y:S04]  /*89f10*/  LDL R5, [R1+0xbc] ;  /* 0x0000bc0001057983 */ /* 0x000ee80000100800 */
[----:B------:R-:W4:Y:S04]  /*89f20*/  LDL.64 R54, [R1+0x30] ;  /* 0x0000300001367983 */ /* 0x000f280000100a00 */
[----:B------:R-:W2:Y:S04]  /*89f30*/  LDL.LU.64 R24, [R1+0xc80] ;  /* 0x000c800001187983 */ /* 0x000ea80000300a00 */
[----:B------:R-:W2:Y:S04]  /*89f40*/  LDL.LU.64 R26, [R1+0xc88] ;  /* 0x000c8800011a7983 */ /* 0x000ea80000300a00 */
[----:B------:R0:W-:Y:S04]  /*89f50*/  STL.64 [R1+0xc90], R8 ;  /* 0x000c900801007387 */ /* 0x0001e80000100a00 */
[----:B------:R5:W-:Y:S04]  /*89f60*/  STL.64 [R1+0xc98], R10 ;  /* 0x000c980a01007387 */ /* 0x000be80000100a00 */
[----:B------:R-:W3:Y:S04]  /*89f70*/  LDL.LU.64 R16, [R1+0xc70] ;  /* 0x000c700001107983 */ /* 0x000ee80000300a00 */
[----:B------:R-:W3:Y:S04]  /*89f80*/  LDL.LU.64 R18, [R1+0xc78] ;  /* 0x000c780001127983 */ /* 0x000ee80000300a00 */
[----:B------:R-:W2:Y:S04]  /*89f90*/  LDL R52, [R1+0x38] ;  /* 0x0000380001347983 */ /* 0x000ea80000100800 */
[----:B------:R-:W2:Y:S04]  /*89fa0*/  LDL R53, [R1+0x3c] ;  /* 0x00003c0001357983 */ /* 0x000ea80000100800 */
[----:B------:R-:W3:Y:S04]  /*89fb0*/  LDL.64 R14, [R1+0x40] ;  /* 0x00004000010e7983 */ /* 0x000ee80000100a00 */
[----:B-1----:R-:W3:Y:S04]  /*89fc0*/  LDL R6, [R1+0xb0] ;  /* 0x0000b00001067983 */ /* 0x002ee80000100800 */
[----:B------:R-:W3:Y:S04]  /*89fd0*/  LDL R7, [R1+0xb4] ;  /* 0x0000b40001077983 */ /* 0x000ee80000100800 */
        /* <DEDUP_REMOVED lines=12> */
[----:B0-----:R-:W3:Y:S04]  /*8a0a0*/  LDL.LU.64 R8, [R1+0xc60] ;  /* 0x000c600001087983 */ /* 0x001ee80000300a00 */
[----:B-----5:R-:W5:Y:S04]  /*8a0b0*/  LDL.LU.64 R10, [R1+0xc68] ;  /* 0x000c6800010a7983 */ /* 0x020f680000300a00 */
[----:B----4-:R-:W-:Y:S04]  /*8a0c0*/  STL.64 [R1+0x6470], R54 ;  /* 0x0064703601007387 */ /* 0x010fe80000100a00 */
[----:B--2---:R-:W-:Y:S04]  /*8a0d0*/  STL.64 [R1+0x6468], R52 ;  /* 0x0064683401007387 */ /* 0x004fe80000100a00 */
[----:B------:R-:W2:Y:S04]  /*8a0e0*/  LDL R12, [R1+0x48] ;  /* 0x00004800010c7983 */ /* 0x000ea80000100800 */
[----:B------:R-:W2:Y:S04]  /*8a0f0*/  LDL R13, [R1+0x4c] ;  /* 0x00004c00010d7983 */ /* 0x000ea80000100800 */
[----:B---3--:R-:W-:Y:S04]  /*8a100*/  STL.64 [R1+0x6480], R14 ;  /* 0x0064800e01007387 */ /* 0x008fe80000100a00 */
[----:B--2---:R0:W-:Y:S02]  /*8a110*/  STL.64 [R1+0x6478], R12 ;  /* 0x0064780c01007387 */ /* 0x0041e40000100a00 */
[----:B0-----:R-:W-:Y:S02]  /*8a120*/  HMMA.16816.F32 R12, R28, R22, R24 ;  /* 0x000000161c0c723c */ /* 0x001fe40000001818 */
[----:B------:R-:W2:-:S15]  /*8a130*/  LDL R26, [R1+0x50] ;  /* 0x00005000011a7983 */ /* 0x000e9e0000100800 */
[----:B------:R-:W-:Y:S02]  /*8a140*/  NOP ;  /* 0x0000000000007918 */ /* 0x000fe40000000000 */
[----:B------:R-:W-:Y:S04]  /*8a150*/  STL.64 [R1+0xc80], R12 ;  /* 0x000c800c01007387 */ /* 0x000fe80000100a00 */
[----:B------:R0:W-:Y:S04]  /*8a160*/  STL.64 [R1+0xc88], R14 ;  /* 0x000c880e01007387 */ /* 0x0001e80000100a00 */
[----:B------:R-:W2:Y:S04]  /*8a170*/  LDL R27, [R1+0x54] ;  /* 0x00005400011b7983 */ /* 0x000ea80000100800 */
[----:B------:R-:W3:Y:S01]  /*8a180*/  LDL.LU.64 R40, [R1+0xc50] ;  /* 0x000c500001287983 */ /* 0x000ee20000300a00 */
[----:B0-----:R-:W-:Y:S03]  /*8a190*/  HMMA.16816.F32 R12, R28, R4, R16 ;  /* 0x000000041c0c723c */ /* 0x001fe60000001810 */
[----:B------:R-:W3:-:S15]  /*8a1a0*/  LDL.LU.64 R42, [R1+0xc58] ;  /* 0x000c5800012a7983 */ /* 0x000ede0000300a00 */
[----:B------:R-:W-:Y:S01]  /*8a1b0*/  NOP ;  /* 0x0000000000007918 */ /* 0x000fe20000000000 */
[----:B------:R-:W-:Y:S04]  /*8a1c0*/  STL.64 [R1+0xc70], R12 ;  /* 0x000c700c01007387 */ /* 0x000fe80000100a00 */
[----:B------:R-:W-:Y:S04]  /*8a1d0*/  STL.64 [R1+0xc78], R14 ;  /* 0x000c780e01007387 */ /* 0x000fe80000100a00 */
[----:B------:R-:W4:Y:S04]  /*8a1e0*/  LDL R24, [R1+0x58] ;  /* 0x0000580001187983 */ /* 0x000f280000100800 */
[----:B------:R-:W4:Y:S04]  /*8a1f0*/  LDL R25, [R1+0x5c] ;  /* 0x00005c0001197983 */ /* 0x000f280000100800 */
[----:B------:R-:W3:Y:S04]  /*8a200*/  LDL.LU.64 R20, [R1+0xc40] ;  /* 0x000c400001147983 */ /* 0x000ee80000300a00 */
[----:B------:R-:W3:Y:S01]  /*8a210*/  LDL.LU.64 R22, [R1+0xc48] ;  /* 0x000c480001167983 */ /* 0x000ee20000300a00 */
[C---:B-----5:R-:W-:Y:S03]  /*8a220*/  HMMA.16816.F32 R4, R28.reuse, R6, R8 ;  /* 0x000000061c04723c */ /* 0x060fe60000001808 */
[----:B--2---:R-:W-:Y:S04]  /*8a230*/  STL.64 [R1+0x6490], R26 ;  /* 0x0064901a01007387 */ /* 0x004fe80000100a00 */
[----:B----4-:R0:W-:Y:S04]  /*8a240*/  STL.64 [R1+0x6488], R24 ;  /* 0x0064881801007387 */ /* 0x0101e80000100a00 */
[----:B------:R-:W2:Y:S01]  /*8a250*/  LDL.LU.64 R16, [R1+0xc30] ;  /* 0x000c300001107983 */ /* 0x000ea20000300a00 */
[C---:B---3--:R-:W-:Y:S03]  /*8a260*/  HMMA.16816.F32 R20, R28.reuse, R48, R20 ;  /* 0x000000301c14723c */ /* 0x048fe60000001814 */
[----:B------:R-:W2:Y:S05]  /*8a270*/  LDL.LU.64 R18, [R1+0xc38] ;  /* 0x000c380001127983 */ /* 0x000eaa0000300a00 */
[C---:B0-----:R-:W-:Y:S01]  /*8a280*/  HMMA.16816.F32 R24, R28.reuse, R34, R40 ;  /* 0x000000221c18723c */ /* 0x041fe20000001828 */
[----:B------:R0:W-:Y:S04]  /*8a290*/  STL.64 [R1+0xc60], R4 ;  /* 0x000c600401007387 */ /* 0x0001e80000100a00 */
[----:B------:R1:W-:Y:S04]  /*8a2a0*/  STL.64 [R1+0xc68], R6 ;  /* 0x000c680601007387 */ /* 0x0003e80000100a00 */
[----:B------:R-:W3:Y:S04]  /*8a2b0*/  LDL.LU.64 R12, [R1+0xc20] ;  /* 0x000c2000010c7983 */ /* 0x000ee80000300a00 */
[----:B------:R-:W3:Y:S04]  /*8a2c0*/  LDL.LU.64 R14, [R1+0xc28] ;  /* 0x000c2800010e7983 */ /* 0x000ee80000300a00 */
[----:B------:R-:W4:Y:S04]  /*8a2d0*/  LDL.LU.64 R8, [R1+0xc10] ;  /* 0x000c100001087983 */ /* 0x000f280000300a00 */
[----:B------:R-:W4:Y:S04]  /*8a2e0*/  LDL.LU.64 R10, [R1+0xc18] ;  /* 0x000c1800010a7983 */ /* 0x000f280000300a00 */
[----:B0-----:R-:W5:Y:S04]  /*8a2f0*/  LDL.LU.64 R4, [R1+0xc00] ;  /* 0x000c000001047983 */ /* 0x001f680000300a00 */
[----:B-1----:R-:W5:Y:S04]  /*8a300*/  LDL.LU.64 R6, [R1+0xc08] ;  /* 0x000c080001067983 */ /* 0x002f680000300a00 */
[----:B------:R-:W5:Y:S04]  /*8a310*/  LDL R36, [R1+0x60] ;  /* 0x0000600001247983 */ /* 0x000f680000100800 */
[----:B------:R-:W5:Y:S04]  /*8a320*/  LDL R37, [R1+0x64] ;  /* 0x0000640001257983 */ /* 0x000f680000100800 */
[----:B------:R-:W5:Y:S04]  /*8a330*/  LDL R54, [R1+0x68] ;  /* 0x0000680001367983 */ /* 0x000f680000100800 */
[----:B------:R-:W-:Y:S04]  /*8a340*/  STL.64 [R1+0xc50], R24 ;  /* 0x000c501801007387 */ /* 0x000fe80000100a00 */
[----:B------:R-:W-:Y:S04]  /*8a350*/  STL.64 [R1+0xc58], R26 ;  /* 0x000c581a01007387 */ /* 0x000fe80000100a00 */
[----:B------:R-:W5:Y:S04]  /*8a360*/  LDL R55, [R1+0x6c] ;  /* 0x00006c0001377983 */ /* 0x000f680000100800 */
[----:B------:R-:W5:Y:S04]  /*8a370*/  LDL R52, [R1+0x70] ;  /* 0x0000700001347983 */ /* 0x000f680000100800 */
[----:B------:R-:W-:Y:S04]  /*8a380*/  STL.64 [R1+0xc40], R20 ;  /* 0x000c401401007387 */ /* 0x000fe80000100a00 */
[----:B------:R-:W-:Y:S04]  /*8a390*/  STL.64 [R1+0xc48], R22 ;  /* 0x000c481601007387 */ /* 0x000fe80000100a00 */
[----:B------:R-:W5:Y:S01]  /*8a3a0*/  LDL R53, [R1+0x74] ;  /* 0x0000740001357983 */ /* 0x000f620000100800 */
[C---:B--2---:R-:W-:Y:S08]  /*8a3b0*/  HMMA.16816.F32 R16, R28.reuse, R50, R16 ;  /* 0x000000321c10723c */ /* 0x044ff00000001810 */
[C---:B---3--:R-:W-:Y:S08]  /*8a3c0*/  HMMA.16816.F32 R12, R28.reuse, R56, R12 ;  /* 0x000000381c0c723c */ /* 0x048ff0000000180c */
[C---:B----4-:R-:W-:Y:S01]  /*8a3d0*/  HMMA.16816.F32 R8, R28.reuse, R58, R8 ;  /* 0x0000003a1c08723c */ /* 0x050fe20000001808 */
[----:B-----5:R0:W-:Y:S04]  /*8a3e0*/  STL.64 [R1+0x64a0], R54 ;  /* 0x0064a03601007387 */ /* 0x0201e80000100a00 */
[----:B------:R-:W-:Y:S04]  /*8a3f0*/  STL.64 [R1+0x6498], R52 ;  /* 0x0064983401007387 */ /* 0x000fe80000100a00 */
[----:B0-----:R-:W2:Y:S04]  /*8a400*/  LDL R54, [R1+0x78] ;  /* 0x0000780001367983 */ /* 0x001ea80000100800 */
[----:B------:R-:W-:Y:S04]  /*8a410*/  STL.64 [R1+0xc30], R16 ;  /* 0x000c301001007387 */ /* 0x000fe80000100a00 */
[----:B------:R-:W-:Y:S04]  /*8a420*/  STL.64 [R1+0xc38], R18 ;  /* 0x000c381201007387 */ /* 0x000fe80000100a00 */
[----:B------:R-:W2:Y:S04]  /*8a430*/  LDL R55, [R1+0x7c] ;  /* 0x00007c0001377983 */ /* 0x000ea80000100800 */
[----:B------:R-:W3:Y:S04]  /*8a440*/  LDL.64 R50, [R1] ;  /* 0x0000000001327983 */ /* 0x000ee80000100a00 */
[----:B------:R-:W-:Y:S04]  /*8a450*/  STL.64 [R1+0xc20], R12 ;  /* 0x000c200c01007387 */ /* 0x000fe80000100a00 */
[----:B------:R-:W-:Y:S04]  /*8a460*/  STL.64 [R1+0xc28], R14 ;  /* 0x000c280e01007387 */ /* 0x000fe80000100a00 */
[----:B------:R-:W-:Y:S04]  /*8a470*/  STL.64 [R1+0xc10], R8 ;  /* 0x000c100801007387 */ /* 0x000fe80000100a00 */
[----:B------:R-:W-:Y:S04]  /*8a480*/  STL.64 [R1+0xc18], R10 ;  /* 0x000c180a01007387 */ /* 0x000fe80000100a00 */
[----:B------:R-:W4:Y:S04]  /*8a490*/  LDL R58, [R1+0x8] ;  /* 0x00000800013a7983 */ /* 0x000f280000100800 */
[----:B------:R-:W5:Y:S01]  /*8a4a0*/  LDL.64 R56, [R1+0x10] ;  /* 0x0000100001387983 */ /* 0x000f620000100a00 */
[----:B------:R-:W-:Y:S01]  /*8a4b0*/  HMMA.16816.F32 R4, R28, R60, R4 ;  /* 0x0000003c1c04723c */ /* 0x000fe20000001804 */
[----:B------:R-:W-:-:S15]  /*8a4c0*/  IMAD.MOV.U32 R59, RZ, RZ, R0 ;  /* 0x000000ffff3b7224 */ /* 0x000fde00078e0000 */
[----:B------:R-:W-:-:S03]  /*8a4d0*/  NOP ;  /* 0x0000000000007918 */ /* 0x000fc60000000000 */
[----:B------:R-:W-:Y:S04]  /*8a4e0*/  STL.64 [R1+0xc00], R4 ;  /* 0x000c000401007387 */ /* 0x000fe80000100a00 */
[----:B------:R-:W-:Y:S04]  /*8a4f0*/  STL.64 [R1+0xc08], R6 ;  /* 0x000c080601007387 */ /* 0x000fe80000100a00 */
[----:B------:R-:W2:Y:S04]  /*8a500*/  LDL.LU R0, [R1+0x64b8] ;  /* 0x0064b80001007983 */ /* 0x000ea80000300800 */
[----:B----4-:R-:W-:Y:S04]  /*8a510*/  STL.64 [R1+0x64b0], R58 ;  /* 0x0064b03a01007387 */ /* 0x010fe80000100a00 */
[----:B-----5:R0:W-:Y:S04]  /*8a520*/  STL.64 [R1+0x64a8], R56 ;  /* 0x0064a83801007387 */ /* 0x0201e80000100a00 */
[----:B0-----:R-:W2:Y:S04]  /*8a530*/  LDL.LU.64 R56, [R1+0xbf0] ;  /* 0x000bf00001387983 */ /* 0x001ea80000300a00 */
[----:B------:R-:W2:Y:S04]  /*8a540*/  LDL.LU.64 R58, [R1+0xbf8] ;  /* 0x000bf800013a7983 */ /* 0x000ea80000300a00 */
        /* <DEDUP_REMOVED lines=18> */
[----:B------:R-:W3:Y:S04]  /*8a670*/  LDL.64 R60, [R1+0x20] ;  /* 0x00002000013c7983 */ /* 0x000ee80000100a00 */
[----:B------:R-:W3:Y:S04]  /*8a680*/  LDL R48, [R1+0x18] ;  /* 0x0000180001307983 */ /* 0x000ee80000100800 */
[----:B------:R-:W3:Y:S04]  /*8a690*/  LDL R49, [R1+0x1c] ;  /* 0x00001c0001317983 */ /* 0x000ee80000100800 */
[----:B------:R-:W3:Y:S01]  /*8a6a0*/  LDL R38, [R1+0x28] ;  /* 0x0000280001267983 */ /* 0x000ee20000100800 */
[----:B--2---:R-:W-:Y:S03]  /*8a6b0*/  HMMA.16816.F32 R52, R28, R54, R56 ;  /* 0x000000361c34723c */ /* 0x004fe60000001838 */
[----:B------:R-:W2:Y:S04]  /*8a6c0*/  LDL.LU.64 R58, [R1+0x64b0] ;  /* 0x0064b000013a7983 */ /* 0x000ea80000300a00 */
[----:B------:R-:W2:-:S12]  /*8a6d0*/  LDL.LU.64 R56, [R1+0x64a8] ;  /* 0x0064a80001387983 */ /* 0x000e980000300a00 */
[----:B------:R-:W-:Y:S04]  /*8a6e0*/  STL.64 [R1+0xbf0], R52 ;  /* 0x000bf03401007387 */ /* 0x000fe80000100a00 */
[----:B------:R0:W-:Y:S04]  /*8a6f0*/  STL.64 [R1+0xbf8], R54 ;  /* 0x000bf83601007387 */ /* 0x0001e80000100a00 */
[----:B0-----:R-:W5:Y:S04]  /*8a700*/  LDL.LU.64 R54, [R1+0x64a0] ;  /* 0x0064a00001367983 */ /* 0x001f680000300a00 */
[----:B------:R-:W4:Y:S02]  /*8a710*/  LDL.LU.64 R52, [R1+0x6498] ;  /* 0x0064980001347983 */ /* 0x000f240000300a00 */
[C---:B----4-:R-:W-:Y:S08]  /*8a720*/  HMMA.16816.F32 R24, R28.reuse, R52, R24 ;  /* 0x000000341c18723c */ /* 0x050ff00000001818 */
[C---:B-----5:R-:W-:Y:S11]  /*8a730*/  HMMA.16816.F32 R52, R28.reuse, R54, R12 ;  /* 0x000000361c34723c */ /* 0x060ff6000000180c */
[----:B------:R-:W-:Y:S04]  /*8a740*/  STL.64 [R1+0xbe0], R24 ;  /* 0x000be01801007387 */ /* 0x000fe80000100a00 */
[----:B------:R0:W-:Y:S04]  /*8a750*/  STL.64 [R1+0xbe8], R26 ;  /* 0x000be81a01007387 */ /* 0x0001e80000100a00 */
[----:B0-----:R-:W4:Y:S04]  /*8a760*/  LDL.LU.64 R26, [R1+0x6490] ;  /* 0x00649000011a7983 */ /* 0x001f280000300a00 */
[----:B------:R-:W5:Y:S04]  /*8a770*/  LDL.LU.64 R24, [R1+0x6488] ;  /* 0x0064880001187983 */ /* 0x000f680000300a00 */
[----:B------:R-:W2:Y:S04]  /*8a780*/  LDL.LU.64 R14, [R1+0x6480] ;  /* 0x00648000010e7983 */ /* 0x000ea80000300a00 */
[----:B------:R-:W2:Y:S04]  /*8a790*/  LDL.LU.64 R12, [R1+0x6478] ;  /* 0x00647800010c7983 */ /* 0x000ea80000300a00 */
[----:B------:R-:W-:Y:S04]  /*8a7a0*/  STL.64 [R1+0xbd0], R52 ;  /* 0x000bd03401007387 */ /* 0x000fe80000100a00 */
[----:B------:R0:W-:Y:S04]  /*8a7b0*/  STL.64 [R1+0xbd8], R54 ;  /* 0x000bd83601007387 */ /* 0x0001e80000100a00 */
[----:B0-----:R-:W2:Y:S04]  /*8a7c0*/  LDL.LU.64 R54, [R1+0x6470] ;  /* 0x0064700001367983 */ /* 0x001ea80000300a00 */
[----:B------:R-:W2:Y:S01]  /*8a7d0*/  LDL.LU.64 R52, [R1+0x6468] ;  /* 0x0064680001347983 */ /* 0x000ea20000300a00 */
[----:B---3--:R-:W-:Y:S01]  /*8a7e0*/  HMMA.16816.F32 R44, R28, R36, R44 ;  /* 0x000000241c2c723c */ /* 0x008fe2000000182c */
[----:B------:R-:W-:-:S15]  /*8a7f0*/  IMAD.MOV.U32 R39, RZ, RZ, R0 ;  /* 0x000000ffff277224 */ /* 0x000fde00078e0000 */
[----:B------:R-:W-:-:S03]  /*8a800*/  NOP ;  /* 0x0000000000007918 */ /* 0x000fc60000000000 */
[----:B------:R-:W-:Y:S04]  /*8a810*/  STL.64 [R1+0xbc0], R44 ;  /* 0x000bc02c01007387 */ /* 0x000fe80000100a00 */
[----:B------:R0:W-:Y:S04]  /*8a820*/  STL.64 [R1+0xbc8], R46 ;  /* 0x000bc82e01007387 */ /* 0x0001e80000100a00 */
[----:B0-----:R-:W3:Y:S04]  /*8a830*/  LDL.LU.64 R46, [R1+0x6460] ;  /* 0x00646000012e7983 */ /* 0x001ee80000300a00 */
[----:B------:R-:W3:Y:S01]  /*8a840*/  LDL.LU.64 R44, [R1+0x6458] ;  /* 0x00645800012c7983 */ /* 0x000ee20000300a00 */
[C---:B-----5:R-:W-:Y:S08]  /*8a850*/  HMMA.16816.F32 R40, R28.reuse, R24, R40 ;  /* 0x000000181c28723c */ /* 0x060ff00000001828 */
[C---:B----4-:R-:W-:Y:S08]  /*8a860*/  HMMA.16816.F32 R24, R28.reuse, R26, R32 ;  /* 0x0000001a1c18723c */ /* 0x050ff00000001820 */
[C---:B--2---:R-:W-:Y:S08]  /*8a870*/  HMMA.16816.F32 R20, R28.reuse, R12, R20 ;  /* 0x0000000c1c14723c */ /* 0x044ff00000001814 */
[C---:B------:R-:W-:Y:S08]  /*8a880*/  HMMA.16816.F32 R16, R28.reuse, R14, R16 ;  /* 0x0000000e1c10723c */ /* 0x040ff00000001810 */
[C---:B------:R-:W-:Y:S01]  /*8a890*/  HMMA.16816.F32 R8, R28.reuse, R52, R8 ;  /* 0x000000341c08723c */ /* 0x040fe20000001808 */
[----:B------:R0:W-:Y:S07]  /*8a8a0*/  STL.64 [R1+0xbb0], R40 ;  /* 0x000bb02801007387 */ /* 0x0001ee0000100a00 */
[----:B------:R-:W-:Y:S01]  /*8a8b0*/  HMMA.16816.F32 R4, R28, R54, R4 ;  /* 0x000000361c04723c */ /* 0x000fe20000001804 */
[----:B------:R1:W-:Y:S01]  /*8a8c0*/  STL.64 [R1+0xbb8], R42 ;  /* 0x000bb82a01007387 */ /* 0x0003e20000100a00 */
[----:B------:R-:W-:-:S03]  /*8a8d0*/  IMAD.MOV.U32 R0, RZ, RZ, R15 ;  /* 0x000000ffff007224 */ /* 0x000fc600078e000f */
[----:B------:R2:W-:Y:S04]  /*8a8e0*/  STL.64 [R1+0xba0], R24 ;  /* 0x000ba01801007387 */ /* 0x0005e80000100a00 */
[----:B------:R4:W-:Y:S04]  /*8a8f0*/  STL.64 [R1+0xba8], R26 ;  /* 0x000ba81a01007387 */ /* 0x0009e80000100a00 */
[----:B------:R5:W-:Y:S04]  /*8a900*/  STL.64 [R1+0xb90], R20 ;  /* 0x000b901401007387 */ /* 0x000be80000100a00 */
[----:B------:R0:W-:Y:S04]  /*8a910*/  STL.64 [R1+0xb98], R22 ;  /* 0x000b981601007387 */ /* 0x0001e80000100a00 */
[----:B------:R0:W-:Y:S04]  /*8a920*/  STL [R1+0x6300], R0 ;  /* 0x0063000001007387 */ /* 0x0001e80000100800 */
[----:B------:R0:W-:Y:S04]  /*8a930*/  STL.64 [R1+0xb80], R16 ;  /* 0x000b801001007387 */ /* 0x0001e80000100a00 */
[----:B------:R0:W-:Y:S04]  /*8a940*/  STL.64 [R1+0xb88], R18 ;  /* 0x000b881201007387 */ /* 0x0001e80000100a00 */
[----:B------:R1:W-:Y:S04]  /*8a950*/  STL.64 [R1+0xb70], R8 ;  /* 0x000b700801007387 */ /* 0x0003e80000100a00 */
[----:B------:R1:W-:Y:S04]  /*8a960*/  STL.64 [R1+0xb78], R10 ;  /* 0x000b780a01007387 */ /* 0x0003e80000100a00 */
[----:B0-----:R-:W3:Y:S04]  /*8a970*/  LDL.LU.64 R40, [R1+0xb50] ;  /* 0x000b500001287983 */ /* 0x001ee80000300a00 */
[----:B------:R0:W-:Y:S04]  /*8a980*/  STL.64 [R1+0xb60], R4 ;  /* 0x000b600401007387 */ /* 0x0001e80000100a00 */
[----:B------:R0:W-:Y:S04]  /*8a990*/  STL.64 [R1+0xb68], R6 ;  /* 0x000b680601007387 */ /* 0x0001e80000100a00 */
[----:B-1----:R-:W3:Y:S04]  /*8a9a0*/  LDL.LU.64 R42, [R1+0xb58] ;  /* 0x000b5800012a7983 */ /* 0x002ee80000300a00 */
[----:B------:R-:W3:Y:S04]  /*8a9b0*/  LDL.LU.64 R32, [R1+0xb40] ;  /* 0x000b400001207983 */ /* 0x000ee80000300a00 */
[----:B------:R-:W3:Y:S04]  /*8a9c0*/  LDL.LU.64 R34, [R1+0xb48] ;  /* 0x000b480001227983 */ /* 0x000ee80000300a00 */
[----:B--2---:R-:W2:Y:S04]  /*8a9d0*/  LDL.LU.64 R24, [R1+0xb30] ;  /* 0x000b300001187983 */ /* 0x004ea80000300a00 */
[----:B----4-:R-:W2:Y:S04]  /*8a9e0*/  LDL.LU.64 R26, [R1+0xb38] ;  /* 0x000b3800011a7983 */ /* 0x010ea80000300a00 */
[----:B-----5:R-:W4:Y:S04]  /*8a9f0*/  LDL.LU.64 R20, [R1+0xb20] ;  /* 0x000b200001147983 */ /* 0x020f280000300a00 */
[----:B------:R-:W4:Y:S01]  /*8aa00*/  LDL.LU.64 R22, [R1+0xb28] ;  /* 0x000b280001167983 */ /* 0x000f220000300a00 */
[----:B------:R-:W-:-:S03]  /*8aa10*/  IMAD.MOV.U32 R0, RZ, RZ, R54 ;  /* 0x000000ffff007224 */ /* 0x000fc600078e0036 */
[----:B------:R-:W5:Y:S04]  /*8aa20*/  LDL.LU.64 R52, [R1+0xb10] ;  /* 0x000b100001347983 */ /* 0x000f680000300a00 */
[----:B------:R-:W5:Y:S04]  /*8aa30*/  LDL.LU.64 R54, [R1+0xb18] ;  /* 0x000b180001367983 */ /* 0x000f680000300a00 */
[----:B------:R-:W5:Y:S04]  /*8aa40*/  LDL.LU.64 R16, [R1+0xb00] ;  /* 0x000b000001107983 */ /* 0x000f680000300a00 */
[----:B------:R-:W5:Y:S04]  /*8aa50*/  LDL.LU.64 R18, [R1+0xb08] ;  /* 0x000b080001127983 */ /* 0x000f680000300a00 */
[----:B------:R-:W5:Y:S04]  /*8aa60*/  LDL.LU.64 R12, [R1+0xaf0] ;  /* 0x000af000010c7983 */ /* 0x000f680000300a00 */
[----:B------:R-:W5:Y:S04]  /*8aa70*/  LDL.LU.64 R14, [R1+0xaf8] ;  /* 0x000af800010e7983 */ /* 0x000f680000300a00 */
[----:B------:R-:W5:Y:S04]  /*8aa80*/  LDL.LU.64 R8, [R1+0xae0] ;  /* 0x000ae00001087983 */ /* 0x000f680000300a00 */
[----:B------:R-:W5:Y:S04]  /*8aa90*/  LDL.LU.64 R10, [R1+0xae8] ;  /* 0x000ae800010a7983 */ /* 0x000f680000300a00 */
[----:B0-----:R-:W5:Y:S04]  /*8aaa0*/  LDL.LU.64 R4, [R1+0xad0] ;  /* 0x000ad00001047983 */ /* 0x001f680000300a00 */
[----:B------:R-:W5:Y:S04]  /*8aab0*/  LDL.LU.64 R6, [R1+0xad8] ;  /* 0x000ad80001067983 */ /* 0x000f680000300a00 */
[----:B------:R0:W-:Y:S02]  /*8aac0*/  STL [R1+0x6304], R0 ;  /* 0x0063040001007387 */ /* 0x0001e40000100800 */
[----:B0-----:R-:W-:Y:S01]  /*8aad0*/  IMAD.MOV.U32 R0, RZ, RZ, R61 ;  /* 0x000000ffff007224 */ /* 0x001fe200078e003d */
[C---:B---3--:R-:W-:Y:S01]  /*8aae0*/  HMMA.16816.F32 R36, R28.reuse, R38, R40 ;  /* 0x000000261c24723c */ /* 0x048fe20000001828 */
[----:B------:R-:W3:Y:S04]  /*8aaf0*/  LDL.LU.64 R42, [R1+0x6450] ;  /* 0x00645000012a7983 */ /* 0x000ee80000300a00 */
[----:B------:R-:W3:Y:S03]  /*8ab00*/  LDL.LU.64 R40, [R1+0x6448] ;  /* 0x0064480001287983 */ /* 0x000ee60000300a00 */
[C---:B------:R-:W-:Y:S08]  /*8ab10*/  HMMA.16816.F32 R32, R28.reuse, R60, R32 ;  /* 0x0000003c1c20723c */ /* 0x040ff00000001820 */
[C---:B--2---:R-:W-:Y:S03]  /*8ab20*/  HMMA.16816.F32 R24, R28.reuse, R48, R24 ;  /* 0x000000301c18723c */ /* 0x044fe60000001818 */
[----:B------:R-:W-:Y:S04]  /*8ab30*/  STL.64 [R1+0xb50], R36 ;  /* 0x000b502401007387 */ /* 0x000fe80000100a00 */
[----:B------:R0:W-:Y:S01]  /*8ab40*/  STL.64 [R1+0xb58], R38 ;  /* 0x000b582601007387 */ /* 0x0001e20000100a00 */
[----:B----4-:R-:W-:Y:S03]  /*8ab50*/  HMMA.16816.F32 R20, R28, R56, R20 ;  /* 0x000000381c14723c */ /* 0x010fe60000001814 */
[----:B0-----:R-:W2:Y:S04]  /*8ab60*/  LDL.LU.64 R38, [R1+0x6440] ;  /* 0x0064400001267983 */ /* 0x001ea80000300a00 */
[----:B------:R-:W4:Y:S04]  /*8ab70*/  LDL.LU.64 R36, [R1+0x6438] ;  /* 0x0064380001247983 */ /* 0x000f280000300a00 */
[----:B------:R-:W-:Y:S04]  /*8ab80*/  STL.64 [R1+0xb40], R32 ;  /* 0x000b402001007387 */ /* 0x000fe80000100a00 */
[----:B------:R0:W-:Y:S04]  /*8ab90*/  STL.64 [R1+0xb48], R34 ;  /* 0x000b482201007387 */ /* 0x0001e80000100a00 */
[----:B0-----:R-:W2:Y:S04]  /*8aba0*/  LDL.LU.64 R34, [R1+0x6430] ;  /* 0x0064300001227983 */ /* 0x001ea80000300a00 */
[----:B------:R-:W2:Y:S04]  /*8abb0*/  LDL.LU.64 R32, [R1+0x6428] ;  /* 0x0064280001207983 */ /* 0x000ea80000300a00 */
[----:B------:R-:W2:Y:S04]  /*8abc0*/  LDL.LU.64 R60, [R1+0x6420] ;  /* 0x00642000013c7983 */ /* 0x000ea80000300a00 */
[----:B------:R0:W-:Y:S02]  /*8abd0*/  STL [R1+0x6308], R0 ;  /* 0x0063080001007387 */ /* 0x0001e40000100800 */
[----:B0-----:R-:W-:-:S02]  /*8abe0*/  IMAD.MOV.U32 R0, RZ, RZ, R57 ;  /* 0x000000ffff007224 */ /* 0x001fc400078e0039 */
[C---:B-----5:R-:W-:Y:S01]  /*8abf0*/  HMMA.16816.F32 R56, R28.reuse, R58, R52 ;  /* 0x0000003a1c38723c */ /* 0x060fe20000001834 */
[----:B------:R-:W-:Y:S04]  /*8ac00*/  STL.64 [R1+0xb30], R24 ;  /* 0x000b301801007387 */ /* 0x000fe80000100a00 */
[----:B------:R0:W-:Y:S04]  /*8ac10*/  STL.64 [R1+0xb38], R26 ;  /* 0x000b381a01007387 */ /* 0x0001e80000100a00 */
[----:B0-----:R-:W5:Y:S04]  /*8ac20*/  LDL.LU.64 R26, [R1+0x6418] ;  /* 0x00641800011a7983 */ /* 0x001f680000300a00 */
[----:B------:R-:W3:Y:S04]  /*8ac30*/  LDL.LU.64 R24, [R1+0x6410] ;  /* 0x0064100001187983 */ /* 0x000ee80000300a00 */
[----:B------:R-:W-:Y:S04]  /*8ac40*/  STL.64 [R1+0xb20], R20 ;  /* 0x000b201401007387 */ /* 0x000fe80000100a00 */
[----:B------:R0:W-:Y:S04]  /*8ac50*/  STL.64 [R1+0xb28], R22 ;  /* 0x000b281601007387 */ /* 0x0001e80000100a00 */
[----:B0-----:R-:W3:Y:S04]  /*8ac60*/  LDL.LU.64 R22, [R1+0x6408] ;  /* 0x0064080001167983 */ /* 0x001ee80000300a00 */
[----:B------:R-:W3:Y:S04]  /*8ac70*/  LDL.LU.64 R20, [R1+0x6400] ;  /* 0x0064000001147983 */ /* 0x000ee80000300a00 */
[----:B------:R-:W-:Y:S04]  /*8ac80*/  STL [R1+0x630c], R0 ;  /* 0x00630c0001007387 */ /* 0x000fe80000100800 */
[----:B------:R-:W3:Y:S04]  /*8ac90*/  LDL.LU.64 R54, [R1+0x63f8] ;  /* 0x0063f80001367983 */ /* 0x000ee80000300a00 */
[----:B------:R-:W3:Y:S04]  /*8aca0*/  LDL.LU.64 R52, [R1+0x63f0] ;  /* 0x0063f00001347983 */ /* 0x000ee80000300a00 */
[----:B------:R-:W-:Y:S04]  /*8acb0*/  STL.64 [R1+0xb10], R56 ;  /* 0x000b103801007387 */ /* 0x000fe80000100a00 */
[----:B------:R0:W-:Y:S04]  /*8acc0*/  STL.64 [R1+0xb18], R58 ;  /* 0x000b183a01007387 */ /* 0x0001e80000100a00 */
[----:B0-----:R-:W3:Y:S04]  /*8acd0*/  LDL.LU.64 R58, [R1+0x63e8] ;  /* 0x0063e800013a7983 */ /* 0x001ee80000300a00 */
[----:B------:R-:W4:Y:S01]  /*8ace0*/  LDL.LU.64 R56, [R1+0x63e0] ;  /* 0x0063e00001387983 */ /* 0x000f220000300a00 */
[----:B------:R-:W-:Y:S01]  /*8acf0*/  HMMA.16816.F32 R16, R28, R50, R16 ;  /* 0x000000321c10723c */ /* 0x000fe20000001810 */
[----:B------:R-:W-:-:S02]  /*8ad00*/  IMAD.MOV.U32 R0, RZ, RZ, R51 ;  /* 0x000000ffff007224 */ /* 0x000fc400078e0033 */
[----:B------:R-:W4:-:S15]  /*8ad10*/  LDL.LU.64 R48, [R1+0xac0] ;  /* 0x000ac00001307983 */ /* 0x000f1e0000300a00 */
[----:B------:R-:W-:Y:S01]  /*8ad20*/  NOP ;  /* 0x0000000000007918 */ /* 0x000fe20000000000 */
[----:B------:R-:W-:Y:S04]  /*8ad30*/  STL.64 [R1+0xb00], R16 ;  /* 0x000b001001007387 */ /* 0x000fe80000100a00 */
[----:B------:R-:W-:Y:S04]  /*8ad40*/  STL.64 [R1+0xb08], R18 ;  /* 0x000b081201007387 */ /* 0x000fe80000100a00 */
[----:B------:R-:W5:Y:S01]  /*8ad50*/  LDL.LU.64 R50, [R1+0xac8] ;  /* 0x000ac80001327983 */ /* 0x000f620000300a00 */
[----:B--2---:R-:W-:-:S15]  /*8ad60*/  HMMA.16816.F32 R12, R28, R60, R12 ;  /* 0x0000003c1c0c723c */ /* 0x004fde000000180c */
[----:B------:R-:W-:-:S04]  /*8ad70*/  NOP ;  /* 0x0000000000007918 */ /* 0x000fc80000000000 */
[----:B------:R0:W-:Y:S04]  /*8ad80*/  STL.64 [R1+0xaf0], R12 ;  /* 0x000af00c01007387 */ /* 0x0001e80000100a00 */
[----:B------:R1:W-:Y:S04]  /*8ad90*/  STL.64 [R1+0xaf8], R14 ;  /* 0x000af80e01007387 */ /* 0x0003e80000100a00 */
[----:B0-----:R-:W2:Y:S01]  /*8ada0*/  LDL.LU.64 R12, [R1+0xa90] ;  /* 0x000a9000010c7983 */ /* 0x001ea20000300a00 */
[C---:B---3--:R-:W-:Y:S08]  /*8adb0*/  HMMA.16816.F32 R8, R28.reuse, R58, R8 ;  /* 0x0000003a1c08723c */ /* 0x048ff00000001808 */
[C---:B----4-:R-:W-:Y:S11]  /*8adc0*/  HMMA.16816.F32 R4, R28.reuse, R56, R4 ;  /* 0x000000381c04723c */ /* 0x050ff60000001804 */
[----:B------:R-:W-:Y:S04]  /*8add0*/  STL.64 [R1+0xae0], R8 ;  /* 0x000ae00801007387 */ /* 0x000fe80000100a00 */
[----:B------:R-:W-:Y:S04]  /*8ade0*/  STL.64 [R1+0xae8], R10 ;  /* 0x000ae80a01007387 */ /* 0x000fe80000100a00 */
[----:B-1----:R-:W2:Y:S04]  /*8adf0*/  LDL.LU.64 R14, [R1+0xa98] ;  /* 0x000a9800010e7983 */ /* 0x002ea80000300a00 */
[----:B------:R0:W-:Y:S04]  /*8ae00*/  STL.64 [R1+0xad0], R4 ;  /* 0x000ad00401007387 */ /* 0x0001e80000100a00 */
[----:B------:R1:W-:Y:S04]  /*8ae10*/  STL.64 [R1+0xad8], R6 ;  /* 0x000ad80601007387 */ /* 0x0003e80000100a00 */
[----:B0-----:R-:W3:Y:S04]  /*8ae20*/  LDL.LU.64 R4, [R1+0xa80] ;  /* 0x000a800001047983 */ /* 0x001ee80000300a00 */
[----:B-1----:R-:W3:Y:S04]  /*8ae30*/  LDL.LU.64 R6, [R1+0xa88] ;  /* 0x000a880001067983 */ /* 0x002ee80000300a00 */
[----:B------:R-:W4:Y:S04]  /*8ae40*/  LDL.LU.64 R8, [R1+0xa70] ;  /* 0x000a700001087983 */ /* 0x000f280000300a00 */
[----:B------:R-:W4:Y:S04]  /*8ae50*/  LDL.LU.64 R10, [R1+0xa78] ;  /* 0x000a7800010a7983 */ /* 0x000f280000300a00 */
[----:B------:R-:W2:Y:S04]  /*8ae60*/  LDL.LU.64 R16, [R1+0xa60] ;  /* 0x000a600001107983 */ /* 0x000ea80000300a00 */
[----:B------:R-:W2:Y:S04]  /*8ae70*/  LDL.LU.64 R18, [R1+0xa68] ;  /* 0x000a680001127983 */ /* 0x000ea80000300a00 */
[----:B------:R-:W-:Y:S04]  /*8ae80*/  STL.64 [R1+0x6218], R58 ;  /* 0x0062183a01007387 */ /* 0x000fe80000100a00 */
[----:B------:R0:W-:Y:S04]  /*8ae90*/  STL.64 [R1+0x6210], R56 ;  /* 0x0062103801007387 */ /* 0x0001e80000100a00 */
[----:B0-----:R-:W2:Y:S04]  /*8aea0*/  LDL.LU.64 R56, [R1+0xab0] ;  /* 0x000ab00001387983 */ /* 0x001ea80000300a00 */
[----:B------:R-:W2:Y:S01]  /*8aeb0*/  LDL.LU.64 R58, [R1+0xab8] ;  /* 0x000ab800013a7983 */ /* 0x000ea20000300a00 */
[----:B-----5:R-:W-:-:S15]  /*8aec0*/  HMMA.16816.F32 R48, R28, R54, R48 ;  /* 0x000000361c30723c */ /* 0x020fde0000001830 */
[----:B------:R-:W-:-:S04]  /*8aed0*/  NOP ;  /* 0x0000000000007918 */ /* 0x000fc80000000000 */
[----:B------:R-:W-:Y:S04]  /*8aee0*/  STL.64 [R1+0xac0], R48 ;  /* 0x000ac03001007387 */ /* 0x000fe80000100a00 */
[----:B------:R0:W-:Y:S04]  /*8aef0*/  STL.64 [R1+0xac8], R50 ;  /* 0x000ac83201007387 */ /* 0x0001e80000100a00 */
[----:B0-----:R-:W5:Y:S04]  /*8af00*/  LDL.LU.64 R50, [R1+0x63d8] ;  /* 0x0063d80001327983 */ /* 0x001f680000300a00 */
[----:B------:R-:W3:Y:S01]  /*8af10*/  LDL.LU.64 R48, [R1+0x63d0] ;  /* 0x0063d00001307983 */ /* 0x000ee20000300a00 */
[----:B--2---:R-:W-:-:S15]  /*8af20*/  HMMA.16816.F32 R56, R28, R52, R56 ;  /* 0x000000341c38723c */ /* 0x004fde0000001838 */
[----:B------:R-:W-:-:S04]  /*8af30*/  NOP ;  /* 0x0000000000007918 */ /* 0x000fc80000000000 */
[----:B------:R0:W-:Y:S04]  /*8af40*/  STL.64 [R1+0xab0], R56 ;  /* 0x000ab03801007387 */ /* 0x0001e80000100a00 */
[----:B------:R1:W-:Y:S04]  /*8af50*/  STL.64 [R1+0xab8], R58 ;  /* 0x000ab83a01007387 */ /* 0x0003e80000100a00 */
[----:B0-----:R-:W2:Y:S04]  /*8af60*/  LDL.LU.64 R56, [R1+0xa40] ;  /* 0x000a400001387983 */ /* 0x001ea80000300a00 */
[----:B-1----:R-:W2:Y:S04]  /*8af70*/  LDL.LU.64 R58, [R1+0xa48] ;  /* 0x000a4800013a7983 */ /* 0x002ea80000300a00 */
[----:B------:R-:W-:Y:S04]  /*8af80*/  STL.64 [R1+0x6208], R54 ;  /* 0x0062083601007387 */ /* 0x000fe80000100a00 */
[----:B------:R0:W-:Y:S04]  /*8af90*/  STL.64 [R1+0x6200], R52 ;  /* 0x0062003401007387 */ /* 0x0001e80000100a00 */
[----:B0-----:R-:W5:Y:S04]  /*8afa0*/  LDL.LU.64 R52, [R1+0xaa0] ;  /* 0x000aa00001347983 */ /* 0x001f680000300a00 */
[----:B------:R-:W5:Y:S01]  /*8afb0*/  LDL.LU.64 R54, [R1+0xaa8] ;  /* 0x000aa80001367983 */ /* 0x000f620000300a00 */
[C---:B---3--:R-:W-:Y:S08]  /*8afc0*/  HMMA.16816.F32 R12, R28.reuse, R48, R12 ;  /* 0x000000301c0c723c */ /* 0x048ff0000000180c */
[C---:B------:R-:W-:Y:S08]  /*8afd0*/  HMMA.16816.F32 R4, R28.reuse, R2, R4 ;  /* 0x000000021c04723c */ /* 0x040ff00000001804 */
[----:B-----5:R-:W-:-:S15]  /*8afe0*/  HMMA.16816.F32 R52, R28, R50, R52 ;  /* 0x000000321c34723c */ /* 0x020fde0000001834 */
[----:B------:R-:W-:-:S04]  /*8aff0*/  NOP ;  /* 0x0000000000007918 */ /* 0x000fc80000000000 */
[----:B------:R0:W-:Y:S04]  /*8b000*/  STL.64 [R1+0xaa0], R52 ;  /* 0x000aa03401007387 */ /* 0x0001e80000100a00 */
[----:B------:R1:W-:Y:S04]  /*8b010*/  STL.64 [R1+0xaa8], R54 ;  /* 0x000aa83601007387 */ /* 0x0003e80000100a00 */
[----:B0-----:R-:W3:Y:S04]  /*8b020*/  LDL.LU.64 R52, [R1+0xa30] ;  /* 0x000a300001347983 */ /* 0x001ee80000300a00 */
[----:B-1----:R-:W3:Y:S04]  /*8b030*/  LDL.LU.64 R54, [R1+0xa38] ;  /* 0x000a380001367983 */ /* 0x002ee80000300a00 */
[----:B------:R-:W-:Y:S04]  /*8b040*/  STL.64 [R1+0xa90], R12 ;  /* 0x000a900c01007387 */ /* 0x000fe80000100a00 */
[----:B------:R0:W-:Y:S04]  /*8b050*/  STL.64 [R1+0xa98], R14 ;  /* 0x000a980e01007387 */ /* 0x0001e80000100a00 */
[----:B0-----:R-:W5:Y:S04]  /*8b060*/  LDL.LU.64 R14, [R1+0x63c8] ;  /* 0x0063c800010e7983 */ /* 0x001f680000300a00 */
[----:B------:R-:W3:Y:S04]  /*8b070*/  LDL.LU.64 R12, [R1+0x63c0] ;  /* 0x0063c000010c7983 */ /* 0x000ee80000300a00 */
[----:B------:R-:W-:Y:S04]  /*8b080*/  STL.64 [R1+0x6228], R50 ;  /* 0x0062283201007387 */ /* 0x000fe80000100a00 */
[----:B------:R0:W-:Y:S04]  /*8b090*/  STL.64 [R1+0x6220], R48 ;  /* 0x0062203001007387 */ /* 0x0001e80000100a00 */
[----:B0-----:R-:W2:Y:S04]  /*8b0a0*/  LDL.LU.64 R48, [R1+0xa50] ;  /* 0x000a500001307983 */ /* 0x001ea80000300a00 */
[----:B------:R-:W2:Y:S04]  /*8b0b0*/  LDL.LU.64 R50, [R1+0xa58] ;  /* 0x000a580001327983 */ /* 0x000ea80000300a00 */
[----:B------:R-:W-:Y:S04]  /*8b0c0*/  STL.64 [R1+0xa80], R4 ;  /* 0x000a800401007387 */ /* 0x000fe80000100a00 */
[----:B------:R0:W-:Y:S04]  /*8b0d0*/  STL.64 [R1+0xa88], R6 ;  /* 0x000a880601007387 */ /* 0x0001e80000100a00 */
[----:B0-----:R-:W2:Y:S04]  /*8b0e0*/  LDL.LU.64 R6, [R1+0x63b8] ;  /* 0x0063b80001067983 */ /* 0x001ea80000300a00 */
[----:B------:R-:W4:Y:S02]  /*8b0f0*/  LDL.LU.64 R4, [R1+0x63b0] ;  /* 0x0063b00001047983 */ /* 0x000f240000300a00 */
[----:B----4-:R-:W-:-:S15]  /*8b100*/  HMMA.16816.F32 R8, R28, R4, R8 ;  /* 0x000000041c08723c */ /* 0x010fde0000001808 */
[----:B------:R-:W-:-:S04]  /*8b110*/  NOP ;  /* 0x0000000000007918 */ /* 0x000fc80000000000 */
[----:B------:R-:W-:Y:S04]  /*8b120*/  STL.64 [R1+0xa70], R8 ;  /* 0x000a700801007387 */ /* 0x000fe80000100a00 */
[----:B------:R0:W-:Y:S01]  /*8b130*/  STL.64 [R1+0xa78], R10 ;  /* 0x000a780a01007387 */ /* 0x0001e20000100a00 */
[----:B--2---:R-:W-:Y:S03]  /*8b140*/  HMMA.16816.F32 R16, R28, R6, R16 ;  /* 0x000000061c10723c */ /* 0x004fe60000001810 */
[----:B0-----:R-:W2:Y:S04]  /*8b150*/  LDL.LU.64 R10, [R1+0x63a8] ;  /* 0x0063a800010a7983 */ /* 0x001ea80000300a00 */
[----:B------:R-:W4:-:S12]  /*8b160*/  LDL.LU.64 R8, [R1+0x63a0] ;  /* 0x0063a00001087983 */ /* 0x000f180000300a00 */
[----:B------:R0:W-:Y:S04]  /*8b170*/  STL.64 [R1+0xa60], R16 ;  /* 0x000a601001007387 */ /* 0x0001e80000100a00 */
[----:B------:R1:W-:Y:S04]  /*8b180*/  STL.64 [R1+0xa68], R18 ;  /* 0x000a681201007387 */ /* 0x0003e80000100a00 */
[----:B0-----:R-:W5:Y:S04]  /*8b190*/  LDL.LU.64 R16, [R1+0xa20] ;  /* 0x000a200001107983 */ /* 0x001f680000300a00 */
[----:B-1----:R-:W5:Y:S04]  /*8b1a0*/  LDL.LU.64 R18, [R1+0xa28] ;  /* 0x000a280001127983 */ /* 0x002f680000300a00 */
[----:B------:R-:W-:Y:S04]  /*8b1b0*/  STL.64 [R1+0x6238], R6 ;  /* 0x0062380601007387 */ /* 0x000fe80000100a00 */
[----:B------:R2:W-:Y:S02]  /*8b1c0*/  STL.64 [R1+0x6230], R4 ;  /* 0x0062300401007387 */ /* 0x0005e40000100a00 */
[C---:B--2---:R-:W-:Y:S08]  /*8b1d0*/  HMMA.16816.F32 R4, R28.reuse, R10, R56 ;  /* 0x0000000a1c04723c */ /* 0x044ff00000001838 */
[----:B----4-:R-:W-:Y:S01]  /*8b1e0*/  HMMA.16816.F32 R48, R28, R8, R48 ;  /* 0x000000081c30723c */ /* 0x010fe20000001830 */
[----:B------:R-:W-:-:S15]  /*8b1f0*/  STL.64 [R1+0x61e8], R10 ;  /* 0x0061e80a01007387 */ /* 0x000fde0000100a00 */
[----:B------:R-:W-:-:S03]  /*8b200*/  NOP ;  /* 0x0000000000007918 */ /* 0x000fc60000000000 */
[----:B------:R-:W-:Y:S04]  /*8b210*/  STL.64 [R1+0xa50], R48 ;  /* 0x000a503001007387 */ /* 0x000fe80000100a00 */
[----:B------:R-:W-:Y:S04]  /*8b220*/  STL.64 [R1+0xa58], R50 ;  /* 0x000a583201007387 */ /* 0x000fe80000100a00 */
[----:B------:R0:W-:Y:S04]  /*8b230*/  STL.64 [R1+0x61e0], R8 ;  /* 0x0061e00801007387 */ /* 0x0001e80000100a00 */
[----:B------:R-:W-:Y:S04]  /*8b240*/  STL.64 [R1+0xa40], R4 ;  /* 0x000a400401007387 */ /* 0x000fe80000100a00 */
[----:B------:R3:W-:Y:S01]  /*8b250*/  STL.64 [R1+0xa48], R6 ;  /* 0x000a480601007387 */ /* 0x0007e20000100a00 */
[C---:B-----5:R-:W-:Y:S03]  /*8b260*/  HMMA.16816.F32 R16, R28.reuse, R14, R16 ;  /* 0x0000000e1c10723c */ /* 0x060fe60000001810 */
[----:B0-----:R-:W2:Y:S04]  /*8b270*/  LDL.LU.64 R8, [R1+0xa00] ;  /* 0x000a000001087983 */ /* 0x001ea80000300a00 */
[----:B------:R-:W2:Y:S01]  /*8b280*/  LDL.LU.64 R10, [R1+0xa08] ;  /* 0x000a0800010a7983 */ /* 0x000ea20000300a00 */
[----:B---3--:R-:W-:Y:S03]  /*8b290*/  HMMA.16816.F32 R4, R28, R12, R52 ;  /* 0x0000000c1c04723c */ /* 0x008fe60000001834 */
[----:B------:R-:W3:Y:S04]  /*8b2a0*/  LDL.LU.64 R56, [R1+0x9f0] ;  /* 0x0009f00001387983 */ /* 0x000ee80000300a00 */
[----:B------:R-:W3:-:S12]  /*8b2b0*/  LDL.LU.64 R58, [R1+0x9f8] ;  /* 0x0009f800013a7983 */ /* 0x000ed80000300a00 */
[----:B------:R0:W-:Y:S04]  /*8b2c0*/  STL.64 [R1+0xa30], R4 ;  /* 0x000a300401007387 */ /* 0x0001e80000100a00 */
[----:B------:R1:W-:Y:S04]  /*8b2d0*/  STL.64 [R1+0xa38], R6 ;  /* 0x000a380601007387 */ /* 0x0003e80000100a00 */
[----:B------:R-:W4:Y:S04]  /*8b2e0*/  LDL.LU.64 R52, [R1+0x9e0] ;  /* 0x0009e00001347983 */ /* 0x000f280000300a00 */
[----:B------:R-:W4:Y:S04]  /*8b2f0*/  LDL.LU.64 R54, [R1+0x9e8] ;  /* 0x0009e80001367983 */ /* 0x000f280000300a00 */
[----:B------:R-:W5:Y:S04]  /*8b300*/  LDL.LU.64 R48, [R1+0x9d0] ;  /* 0x0009d00001307983 */ /* 0x000f680000300a00 */
[----:B------:R-:W5:Y:S04]  /*8b310*/  LDL.LU.64 R50, [R1+0x9d8] ;  /* 0x0009d80001327983 */ /* 0x000f680000300a00 */
[----:B0-----:R-:W2:Y:S04]  /*8b320*/  LDL.LU.64 R4, [R1+0x9c0] ;  /* 0x0009c00001047983 */ /* 0x001ea80000300a00 */
[----:B-1----:R-:W2:Y:S04]  /*8b330*/  LDL.LU.64 R6, [R1+0x9c8] ;  /* 0x0009c80001067983 */ /* 0x002ea80000300a00 */
[----:B------:R-:W-:Y:S04]  /*8b340*/  STL.64 [R1+0xa20], R16 ;  /* 0x000a201001007387 */ /* 0x000fe80000100a00 */
[----:B------:R0:W-:Y:S04]  /*8b350*/  STL.64 [R1+0xa28], R18 ;  /* 0x000a281201007387 */ /* 0x0001e80000100a00 */
[----:B0-----:R-:W2:Y:S04]  /*8b360*/  LDL.LU.64 R18, [R1+0x6398] ;  /* 0x0063980001127983 */ /* 0x001ea80000300a00 */
[----:B------:R-:W3:Y:S04]  /*8b370*/  LDL.LU.64 R16, [R1+0x6390] ;  /* 0x0063900001107983 */ /* 0x000ee80000300a00 */
[----:B------:R-:W-:Y:S04]  /*8b380*/  STL.64 [R1+0x61f8], R14 ;  /* 0x0061f80e01007387 */ /* 0x000fe80000100a00 */
[----:B------:R0:W-:Y:S04]  /*8b390*/  STL.64 [R1+0x61f0], R12 ;  /* 0x0061f00c01007387 */ /* 0x0001e80000100a00 */
[----:B0-----:R-:W3:Y:S04]  /*8b3a0*/  LDL.LU.64 R12, [R1+0xa10] ;  /* 0x000a1000010c7983 */ /* 0x001ee80000300a00 */
[----:B------:R-:W3:Y:S01]  /*8b3b0*/  LDL.LU.64 R14, [R1+0xa18] ;  /* 0x000a1800010e7983 */ /* 0x000ee20000300a00 */
[C---:B--2---:R-:W-:Y:S08]  /*8b3c0*/  HMMA.16816.F32 R8, R28.reuse, R18, R8 ;  /* 0x000000121c08723c */ /* 0x044ff00000001808 */
[----:B---3--:R-:W-:-:S15]  /*8b3d0*/  HMMA.16816.F32 R12, R28, R16, R12 ;  /* 0x000000101c0c723c */ /* 0x008fde000000180c */
[----:B------:R-:W-:-:S04]  /*8b3e0*/  NOP ;  /* 0x0000000000007918 */ /* 0x000fc80000000000 */
[----:B------:R0:W-:Y:S04]  /*8b3f0*/  STL.64 [R1+0xa10], R12 ;  /* 0x000a100c01007387 */ /* 0x0001e80000100a00 */
[----:B------:R1:W-:Y:S04]  /*8b400*/  STL.64 [R1+0xa18], R14 ;  /* 0x000a180e01007387 */ /* 0x0003e80000100a00 */
[----:B0-----:R-:W2:Y:S04]  /*8b410*/  LDL.LU.64 R12, [R1+0x9b0] ;  /* 0x0009b000010c7983 */ /* 0x001ea80000300a00 */
[----:B-1----:R-:W2:Y:S04]  /*8b420*/  LDL.LU.64 R14, [R1+0x9b8] ;  /* 0x0009b800010e7983 */ /* 0x002ea80000300a00 */
[----:B------:R0:W-:Y:S04]  /*8b430*/  STL.64 [R1+0xa00], R8 ;  /* 0x000a000801007387 */ /* 0x0001e80000100a00 */
[----:B------:R1:W-:Y:S04]  /*8b440*/  STL.64 [R1+0xa08], R10 ;  /* 0x000a080a01007387 */ /* 0x0003e80000100a00 */
[----:B0-----:R-:W3:Y:S04]  /*8b450*/  LDL.LU.64 R8, [R1+0x9a0] ;  /* 0x0009a00001087983 */ /* 0x001ee80000300a00 */
[----:B-1----:R-:W3:Y:S01]  /*8b460*/  LDL.LU.64 R10, [R1+0x9a8] ;  /* 0x0009a800010a7983 */ /* 0x002ee20000300a00 */
[C---:B------:R-:W-:Y:S03]  /*8b470*/  HMMA.16816.F32 R56, R28.reuse, R20, R56 ;  /* 0x000000141c38723c */ /* 0x040fe60000001838 */
[----:B------:R-:W-:Y:S04]  /*8b480*/  STL.64 [R1+0x6248], R18 ;  /* 0x0062481201007387 */ /* 0x000fe80000100a00 */
[----:B------:R4:W-:Y:S02]  /*8b490*/  STL.64 [R1+0x6240], R16 ;  /* 0x0062401001007387 */ /* 0x0009e40000100a00 */
[C---:B----4-:R-:W-:Y:S02]  /*8b4a0*/  HMMA.16816.F32 R16, R28.reuse, R22, R52 ;  /* 0x000000161c10723c */ /* 0x050fe40000001834 */
[----:B------:R-:W-:Y:S08]  /*8b4b0*/  STL.64 [R1+0x6258], R22 ;  /* 0x0062581601007387 */ /* 0x000ff00000100a00 */
[----:B------:R-:W-:Y:S04]  /*8b4c0*/  STL.64 [R1+0x9f0], R56 ;  /* 0x0009f03801007387 */ /* 0x000fe80000100a00 */
[----:B------:R-:W-:Y:S04]  /*8b4d0*/  STL.64 [R1+0x9f8], R58 ;  /* 0x0009f83a01007387 */ /* 0x000fe80000100a00 */
[----:B------:R5:W-:Y:S04]  /*8b4e0*/  STL.64 [R1+0x6250], R20 ;  /* 0x0062501401007387 */ /* 0x000be80000100a00 */
[----:B------:R-:W-:Y:S04]  /*8b4f0*/  STL.64 [R1+0x9e0], R16 ;  /* 0x0009e01001007387 */ /* 0x000fe80000100a00 */
[----:B------:R0:W-:Y:S01]  /*8b500*/  STL.64 [R1+0x9e8], R18 ;  /* 0x0009e81201007387 */ /* 0x0001e20000100a00 */
[C---:B-----5:R-:W-:Y:S08]  /*8b510*/  HMMA.16816.F32 R20, R28.reuse, R24, R48 ;  /* 0x000000181c14723c */ /* 0x060ff00000001830 */
[----:B0-----:R-:W-:Y:S01]  /*8b520*/  HMMA.16816.F32 R16, R28, R26, R4 ;  /* 0x0000001a1c10723c */ /* 0x001fe20000001804 */
[----:B------:R-:W4:Y:S10]  /*8b530*/  LDL.LU R4, [R1+0x1fa4] ;  /* 0x001fa40001047983 */ /* 0x000f340000300800 */
[----:B------:R-:W-:Y:S04]  /*8b540*/  STL.64 [R1+0x9d0], R20 ;  /* 0x0009d01401007387 */ /* 0x000fe80000100a00 */
[----:B------:R-:W-:Y:S04]  /*8b550*/  STL.64 [R1+0x9d8], R22 ;  /* 0x0009d81601007387 */ /* 0x000fe80000100a00 */
[----:B------:R-:W4:Y:S04]  /*8b560*/  LDL.LU R5, [R1+0x1fa0] ;  /* 0x001fa00001057983 */ /* 0x000f280000300800 */
[----:B------:R-:W-:Y:S04]  /*8b570*/  STL.64 [R1+0x9c0], R16 ;  /* 0x0009c01001007387 */ /* 0x000fe80000100a00 */
[----:B------:R-:W-:Y:S01]  /*8b580*/  STL.64 [R1+0x9c8], R18 ;  /* 0x0009c81201007387 */ /* 0x000fe20000100a00 */
[----:B------:R-:W-:-:S03]  /*8b590*/  IMAD.MOV.U32 R58, RZ, RZ, R46 ;  /* 0x000000ffff3a7224 */ /* 0x000fc600078e002e */
[----:B------:R-:W5:Y:S04]  /*8b5a0*/  LDL.LU R6, [R1+0x1fac] ;  /* 0x001fac0001067983 */ /* 0x000f680000300800 */
[----:B------:R-:W5:Y:S04]  /*8b5b0*/  LDL.LU R7, [R1+0x1fa8] ;  /* 0x001fa80001077983 */ /* 0x000f680000300800 */
[----:B------:R-:W-:Y:S01]  /*8b5c0*/  STL.64 [R1+0x61c8], R26 ;  /* 0x0061c81a01007387 */ /* 0x000fe20000100a00 */
[----:B------:R-:W-:-:S03]  /*8b5d0*/  IMAD.MOV.U32 R59, RZ, RZ, R47 ;  /* 0x000000ffff3b7224 */ /* 0x000fc600078e002f */
[----:B------:R0:W-:Y:S04]  /*8b5e0*/  STL.64 [R1+0x61c0], R24 ;  /* 0x0061c01801007387 */ /* 0x0001e80000100a00 */
[----:B------:R-:W4:Y:S01]  /*8b5f0*/  LDL.LU R46, [R1+0x638c] ;  /* 0x00638c00012e7983 */ /* 0x000f220000300800 */
[----:B------:R-:W-:Y:S02]  /*8b600*/  IMAD.MOV.U32 R56, RZ, RZ, R42 ;  /* 0x000000ffff387224 */ /* 0x000fe400078e002a */
[----:B------:R-:W-:Y:S02]  /*8b610*/  IMAD.MOV.U32 R57, RZ, RZ, R43 ;  /* 0x000000ffff397224 */ /* 0x000fe400078e002b */
[----:B------:R-:W-:Y:S02]  /*8b620*/  IMAD.MOV.U32 R54, RZ, RZ, R38 ;  /* 0x000000ffff367224 */ /* 0x000fe400078e0026 */
[----:B------:R-:W-:-:S02]  /*8b630*/  IMAD.MOV.U32 R55, RZ, RZ, R36 ;  /* 0x000000ffff377224 */ /* 0x000fc400078e0024 */
[----:B------:R-:W-:Y:S02]  /*8b640*/  IMAD.MOV.U32 R52, RZ, RZ, R37 ;  /* 0x000000ffff347224 */ /* 0x000fe400078e0025 */
[----:B------:R-:W-:Y:S01]  /*8b650*/  IMAD.MOV.U32 R53, RZ, RZ, R39 ;  /* 0x000000ffff357224 */ /* 0x000fe200078e0027 */
[C---:B--2---:R-:W-:Y:S08]  /*8b660*/  HMMA.16816.F32 R12, R28.reuse, R32, R12 ;  /* 0x000000201c0c723c */ /* 0x044ff0000000180c */
[----:B---3--:R-:W-:Y:S11]  /*8b670*/  HMMA.16816.F32 R8, R28, R34, R8 ;  /* 0x000000221c08723c */ /* 0x008ff60000001808 */
[----:B------:R1:W-:Y:S04]  /*8b680*/  STL.64 [R1+0x9b0], R12 ;  /* 0x0009b00c01007387 */ /* 0x0003e80000100a00 */
[----:B------:R2:W-:Y:S04]  /*8b690*/  STL.64 [R1+0x9b8], R14 ;  /* 0x0009b80e01007387 */ /* 0x0005e80000100a00 */
[----:B------:R-:W3:Y:S04]  /*8b6a0*/  LDL.LU R47, [R1+0x6388] ;  /* 0x00638800012f7983 */ /* 0x000ee80000300800 */
[----:B0-----:R-:W3:Y:S04]  /*8b6b0*/  LDL.LU.64 R24, [R1+0x990] ;  /* 0x0009900001187983 */ /* 0x001ee80000300a00 */
[----:B------:R-:W3:Y:S04]  /*8b6c0*/  LDL.LU.64 R26, [R1+0x998] ;  /* 0x00099800011a7983 */ /* 0x000ee80000300a00 */
[----:B------:R0:W-:Y:S04]  /*8b6d0*/  STL.64 [R1+0x9a0], R8 ;  /* 0x0009a00801007387 */ /* 0x0001e80000100a00 */
[----:B------:R0:W-:Y:S04]  /*8b6e0*/  STL.64 [R1+0x9a8], R10 ;  /* 0x0009a80a01007387 */ /* 0x0001e80000100a00 */
[----:B------:R-:W3:Y:S04]  /*8b6f0*/  LDL.LU R42, [R1+0x6384] ;  /* 0x00638400012a7983 */ /* 0x000ee80000300800 */
[----:B------:R-:W3:Y:S04]  /*8b700*/  LDL.LU R43, [R1+0x6380] ;  /* 0x00638000012b7983 */ /* 0x000ee80000300800 */
[----:B------:R-:W3:Y:S04]  /*8b710*/  LDL.LU R38, [R1+0x637c] ;  /* 0x00637c0001267983 */ /* 0x000ee80000300800 */
[----:B------:R-:W3:Y:S04]  /*8b720*/  LDL.LU R36, [R1+0x6378] ;  /* 0x0063780001247983 */ /* 0x000ee80000300800 */
[----:B------:R-:W3:Y:S04]  /*8b730*/  LDL.LU.64 R20, [R1+0x980] ;  /* 0x0009800001147983 */ /* 0x000ee80000300a00 */
[----:B------:R-:W3:Y:S04]  /*8b740*/  LDL.LU.64 R22, [R1+0x988] ;  /* 0x0009880001167983 */ /* 0x000ee80000300a00 */
[----:B------:R-:W3:Y:S04]  /*8b750*/  LDL.LU R37, [R1+0x6374] ;  /* 0x0063740001257983 */ /* 0x000ee80000300800 */
[----:B------:R-:W4:Y:S04]  /*8b760*/  LDL.LU R39, [R1+0x6370] ;  /* 0x0063700001277983 */ /* 0x000f280000300800 */
[----:B------:R-:W4:Y:S04]  /*8b770*/  LDL.LU.64 R16, [R1+0x970] ;  /* 0x0009700001107983 */ /* 0x000f280000300a00 */
[----:B------:R-:W5:Y:S04]  /*8b780*/  LDL.LU.64 R18, [R1+0x978] ;  /* 0x0009780001127983 */ /* 0x000f680000300a00 */
[----:B-1----:R-:W5:Y:S04]  /*8b790*/  LDL.LU.64 R12, [R1+0x960] ;  /* 0x00096000010c7983 */ /* 0x002f680000300a00 */
[----:B--2---:R-:W5:Y:S04]  /*8b7a0*/  LDL.LU.64 R14, [R1+0x968] ;  /* 0x00096800010e7983 */ /* 0x004f680000300a00 */
[----:B0-----:R-:W2:Y:S04]  /*8b7b0*/  LDL.LU.64 R8, [R1+0x950] ;  /* 0x0009500001087983 */ /* 0x001ea80000300a00 */
[----:B------:R-:W2:Y:S04]  /*8b7c0*/  LDL.LU.64 R10, [R1+0x958] ;  /* 0x00095800010a7983 */ /* 0x000ea80000300a00 */
[----:B------:R-:W-:Y:S04]  /*8b7d0*/  STL.64 [R1+0x61a8], R34 ;  /* 0x0061a82201007387 */ /* 0x000fe80000100a00 */
[----:B------:R-:W-:Y:S04]  /*8b7e0*/  STL.64 [R1+0x61a0], R32 ;  /* 0x0061a02001007387 */ /* 0x000fe80000100a00 */
[----:B------:R-:W2:Y:S01]  /*8b7f0*/  LDL.LU R48, [R1+0x1fb4] ;  /* 0x001fb40001307983 */ /* 0x000ea20000300800 */
[----:B------:R-:W-:-:S03]  /*8b800*/  IMAD.MOV.U32 R50, RZ, RZ, R40 ;  /* 0x000000ffff327224 */ /* 0x000fc600078e0028 */
[----:B------:R-:W2:Y:S01]  /*8b810*/  LDL.LU R49, [R1+0x1fb0] ;  /* 0x001fb00001317983 */ /* 0x000ea20000300800 */
[----:B------:R-:W-:Y:S01]  /*8b820*/  IMAD.MOV.U32 R51, RZ, RZ, R41 ;  /* 0x000000ffff337224 */ /* 0x000fe200078e0029 */
[C---:B---3--:R-:W-:Y:S08]  /*8b830*/  HMMA.16816.F32 R24, R28.reuse, R36, R24 ;  /* 0x000000241c18723c */ /* 0x048ff00000001818 */
[----:B----4-:R-:W-:Y:S11]  /*8b840*/  HMMA.16816.F32 R20, R28, R38, R20 ;  /* 0x000000261c14723c */ /* 0x010ff60000001814 */
[----:B------:R0:W-:Y:S04]  /*8b850*/  STL.64 [R1+0x990], R24 ;  /* 0x0009901801007387 */ /* 0x0001e80000100a00 */
[----:B------:R1:W-:Y:S04]  /*8b860*/  STL.64 [R1+0x998], R26 ;  /* 0x0009981a01007387 */ /* 0x0003e80000100a00 */
[----:B0-----:R-:W3:Y:S04]  /*8b870*/  LDL.LU R24, [R1+0x1fb8] ;  /* 0x001fb80001187983 */ /* 0x001ee80000300800 */
[----:B------:R-:W4:Y:S01]  /*8b880*/  LDL.LU R40, [R1+0x636c] ;  /* 0x00636c0001287983 */ /* 0x000f220000300800 */
[----:B-1----:R-:W-:-:S03]  /*8b890*/  IMAD.MOV.U32 R26, RZ, RZ, R44 ;  /* 0x000000ffff1a7224 */ /* 0x002fc600078e002c */
[----:B------:R-:W4:Y:S01]  /*8b8a0*/  LDL.LU R41, [R1+0x6368] ;  /* 0x0063680001297983 */ /* 0x000f220000300800 */
[----:B------:R-:W-:-:S03]  /*8b8b0*/  IMAD.MOV.U32 R27, RZ, RZ, R45 ;  /* 0x000000ffff1b7224 */ /* 0x000fc600078e002d */
[----:B------:R-:W2:Y:S04]  /*8b8c0*/  LDL.LU R44, [R1+0x6364] ;  /* 0x00636400012c7983 */ /* 0x000ea80000300800 */
[----:B------:R-:W-:Y:S04]  /*8b8d0*/  STL.64 [R1+0x980], R20 ;  /* 0x0009801401007387 */ /* 0x000fe80000100a00 */
[----:B------:R-:W-:Y:S04]  /*8b8e0*/  STL.64 [R1+0x988], R22 ;  /* 0x0009881601007387 */ /* 0x000fe80000100a00 */
[----:B------:R-:W2:Y:S01]  /*8b8f0*/  LDL.LU R45, [R1+0x6360] ;  /* 0x00636000012d7983 */ /* 0x000ea20000300800 */
[----:B-----5:R-:W-:Y:S03]  /*8b900*/  HMMA.16816.F32 R12, R28, R42, R12 ;  /* 0x0000002a1c0c723c */ /* 0x020fe6000000180c */
[----:B------:R0:W-:Y:S04]  /*8b910*/  STL.64 [R1+0x61b8], R38 ;  /* 0x0061b82601007387 */ /* 0x0001e80000100a00 */
[----:B0-----:R-:W3:Y:S04]  /*8b920*/  LDL.LU R39, [R1+0x1fbc] ;  /* 0x001fbc0001277983 */ /* 0x001ee80000300800 */
[----:B------:R0:W-:Y:S04]  /*8b930*/  STL.64 [R1+0x61b0], R36 ;  /* 0x0061b02401007387 */ /* 0x0001e80000100a00 */
[----:B------:R-:W-:Y:S01]  /*8b940*/  STL.64 [R1+0x61d8], R42 ;  /* 0x0061d82a01007387 */ /* 0x000fe20000100a00 */
[----:B0-----:R-:W-:-:S02]  /*8b950*/  IMAD R37, R5, 0x100, R4 ;  /* 0x0000010005257824 */ /* 0x001fc400078e0204 */
[----:B------:R-:W-:Y:S01]  /*8b960*/  IMAD R36, R7, 0x100, R6 ;  /* 0x0000010007247824 */ /* 0x000fe200078e0206 */
[C---:B----4-:R-:W-:Y:S08]  /*8b970*/  HMMA.16816.F32 R16, R28.reuse, R40, R16 ;  /* 0x000000281c10723c */ /* 0x050ff00000001810 */
[----:B--2---:R-:W-:Y:S11]  /*8b980*/  HMMA.16816.F32 R8, R28, R44, R8 ;  /* 0x0000002c1c08723c */ /* 0x004ff60000001808 */
[----:B------:R-:W-:Y:S04]  /*8b990*/  STL.64 [R1+0x970], R16 ;  /* 0x0009701001007387 */ /* 0x000fe80000100a00 */
[----:B------:R-:W-:Y:S04]  /*8b9a0*/  STL.64 [R1+0x978], R18 ;  /* 0x0009781201007387 */ /* 0x000fe80000100a00 */
[----:B------:R0:W-:Y:S04]  /*8b9b0*/  STL.64 [R1+0x61d0], R40 ;  /* 0x0061d02801007387 */ /* 0x0001e80000100a00 */
[----:B------:R1:W-:Y:S04]  /*8b9c0*/  STL.64 [R1+0x960], R12 ;  /* 0x0009600c01007387 */ /* 0x0003e80000100a00 */
[----:B------:R2:W-:Y:S04]  /*8b9d0*/  STL.64 [R1+0x968], R14 ;  /* 0x0009680e01007387 */ /* 0x0005e80000100a00 */
[----:B------:R4:W-:Y:S04]  /*8b9e0*/  STL.64 [R1+0x950], R8 ;  /* 0x0009500801007387 */ /* 0x0009e80000100a00 */
[----:B------:R5:W-:Y:S04]  /*8b9f0*/  STL.64 [R1+0x958], R10 ;  /* 0x0009580a01007387 */ /* 0x000be80000100a00 */
[----:B0-----:R-:W3:Y:S04]  /*8ba00*/  LDL.LU.64 R40, [R1+0x910] ;  /* 0x0009100001287983 */ /* 0x001ee80000300a00 */
[----:B------:R-:W3:Y:S04]  /*8ba10*/  LDL.LU.64 R42, [R1+0x918] ;  /* 0x00091800012a7983 */ /* 0x000ee80000300a00 */
[----:B------:R-:W3:Y:S04]  /*8ba20*/  LDL.LU.64 R32, [R1+0x900] ;  /* 0x0009000001207983 */ /* 0x000ee80000300a00 */
[----:B------:R-:W3:Y:S04]  /*8ba30*/  LDL.LU.64 R34, [R1+0x908] ;  /* 0x0009080001227983 */ /* 0x000ee80000300a00 */
[----:B------:R-:W3:Y:S04]  /*8ba40*/  LDL.LU.64 R20, [R1+0x8e0] ;  /* 0x0008e00001147983 */ /* 0x000ee80000300a00 */
[----:B------:R-:W3:Y:S04]  /*8ba50*/  LDL.LU.64 R22, [R1+0x8e8] ;  /* 0x0008e80001167983 */ /* 0x000ee80000300a00 */
[----:B------:R-:W3:Y:S04]  /*8ba60*/  LDL.LU.64 R16, [R1+0x8c0] ;  /* 0x0008c00001107983 */ /* 0x000ee80000300a00 */
[----:B------:R-:W3:Y:S04]  /*8ba70*/  LDL.LU.64 R18, [R1+0x8c8] ;  /* 0x0008c80001127983 */ /* 0x000ee80000300a00 */
[----:B-1----:R-:W3:Y:S04]  /*8ba80*/  LDL.LU.64 R12, [R1+0x8a0] ;  /* 0x0008a000010c7983 */ /* 0x002ee80000300a00 */
[----:B--2---:R-:W2:Y:S04]  /*8ba90*/  LDL.LU.64 R14, [R1+0x8a8] ;  /* 0x0008a800010e7983 */ /* 0x004ea80000300a00 */
[----:B----4-:R-:W4:Y:S04]  /*8baa0*/  LDL.LU.64 R8, [R1+0x880] ;  /* 0x0008800001087983 */ /* 0x010f280000300a00 */
[----:B-----5:R-:W4:Y:S04]  /*8bab0*/  LDL.LU.64 R10, [R1+0x888] ;  /* 0x00088800010a7983 */ /* 0x020f280000300a00 */
[----:B------:R-:W5:Y:S04]  /*8bac0*/  LDL.LU.64 R4, [R1+0x860] ;  /* 0x0008600001047983 */ /* 0x000f680000300a00 */
[----:B------:R-:W5:Y:S01]  /*8bad0*/  LDL.LU.64 R6, [R1+0x868] ;  /* 0x0008680001067983 */ /* 0x000f620000300a00 */
[----:B------:R-:W-:-:S02]  /*8bae0*/  IMAD R25, R49, 0x100, R48 ;  /* 0x0000010031197824 */ /* 0x000fc400078e0230 */
[----:B---3--:R-:W-:Y:S01]  /*8baf0*/  IMAD R24, R24, 0x100, R39 ;  /* 0x0000010018187824 */ /* 0x008fe200078e0227 */
[----:B------:R-:W3:Y:S04]  /*8bb00*/  LDL.LU R48, [R1+0xe8] ;  /* 0x0000e80001307983 */ /* 0x000ee80000300800 */
[----:B------:R-:W3:Y:S04]  /*8bb10*/  LDL.LU R49, [R1+0xec] ;  /* 0x0000ec0001317983 */ /* 0x000ee80000300800 */
[----:B------:R-:W-:Y:S04]  /*8bb20*/  STL.64 [R1+0x6268], R46 ;  /* 0x0062682e01007387 */ /* 0x000fe80000100a00 */
[----:B------:R-:W-:Y:S01]  /*8bb30*/  STL.64 [R1+0x6260], R44 ;  /* 0x0062602c01007387 */ /* 0x000fe20000100a00 */
[----:B------:R-:W-:-:S15]  /*8bb40*/  HMMA.16816.F32 R28, R28, R46, R40 ;  /* 0x0000002e1c1c723c */ /* 0x000fde0000001828 */
[----:B------:R-:W-:-:S04]  /*8bb50*/  NOP ;  /* 0x0000000000007918 */ /* 0x000fc80000000000 */
[----:B------:R0:W-:Y:S04]  /*8bb60*/  STL.64 [R1+0x910], R28 ;  /* 0x0009101c01007387 */ /* 0x0001e80000100a00 */
[----:B------:R1:W-:Y:S01]  /*8bb70*/  STL.64 [R1+0x918], R30 ;  /* 0x0009181e01007387 */ /* 0x0003e20000100a00 */
[----:B0-----:R-:W-:Y:S02]  /*8bb80*/  F2FP.F16.E5M2.UNPACK_B R28, R37 ;  /* 0x00000025ff1c723e */ /* 0x001fe400020004ff */
[----:B------:R-:W-:Y:S02]  /*8bb90*/  F2FP.F16.E5M2.UNPACK_B R29, R36 ;  /* 0x00000024ff1d723e */ /* 0x000fe400020004ff */
[----:B-1----:R-:W-:Y:S02]  /*8bba0*/  F2FP.F16.E5M2.UNPACK_B R30, R25 ;  /* 0x00000019ff1e723e */ /* 0x002fe400020004ff */
[----:B------:R-:W-:-:S07]  /*8bbb0*/  F2FP.F16.E5M2.UNPACK_B R31, R24 ;  /* 0x00000018ff1f723e */ /* 0x000fce00020004ff */
[C---:B------:R-:W-:Y:S08]  /*8bbc0*/  HMMA.16816.F32 R32, R28.reuse, R26, R32 ;  /* 0x0000001a1c20723c */ /* 0x040ff00000001820 */
[C---:B------:R-:W-:Y:S08]  /*8bbd0*/  HMMA.16816.F32 R24, R28.reuse, R50, R20 ;  /* 0x000000321c18723c */ /* 0x040ff00000001814 */
[C---:B------:R-:W-:Y:S08]  /*8bbe0*/  HMMA.16816.F32 R20, R28.reuse, R52, R16 ;  /* 0x000000341c14723c */ /* 0x040ff00000001810 */
[C---:B--2---:R-:W-:Y:S08]  /*8bbf0*/  HMMA.16816.F32 R16, R28.reuse, R54, R12 ;  /* 0x000000361c10723c */ /* 0x044ff0000000180c */
[C---:B----4-:R-:W-:Y:S01]  /*8bc00*/  HMMA.16816.F32 R12, R28.reuse, R56, R8 ;  /* 0x000000381c0c723c */ /* 0x050fe20000001808 */
[----:B------:R-:W-:Y:S07]  /*8bc10*/  STL.64 [R1+0x900], R32 ;  /* 0x0009002001007387 */ /* 0x000fee0000100a00 */
[C---:B-----5:R-:W-:Y:S01]  /*8bc20*/  HMMA.16816.F32 R8, R28.reuse, R58, R4 ;  /* 0x0000003a1c08723c */ /* 0x060fe20000001804 */
[----:B------:R-:W-:Y:S04]  /*8bc30*/  STL.64 [R1+0x908], R34 ;  /* 0x0009082201007387 */ /* 0x000fe80000100a00 */
[----:B------:R-:W-:Y:S04]  /*8bc40*/  STL.64 [R1+0x8e0], R24 ;  /* 0x0008e01801007387 */ /* 0x000fe80000100a00 */
[----:B------:R-:W-:Y:S04]  /*8bc50*/  STL.64 [R1+0x8e8], R26 ;  /* 0x0008e81a01007387 */ /* 0x000fe80000100a00 */
[----:B------:R-:W-:Y:S04]  /*8bc60*/  STL.64 [R1+0x8c0], R20 ;  /* 0x0008c01401007387 */ /* 0x000fe80000100a00 */
[----:B------:R-:W-:Y:S04]  /*8bc70*/  STL.64 [R1+0x8c8], R22 ;  /* 0x0008c81601007387 */ /* 0x000fe80000100a00 */
[----:B------:R-:W-:Y:S04]  /*8bc80*/  STL.64 [R1+0x8a0], R16 ;  /* 0x0008a01001007387 */ /* 0x000fe80000100a00 */
[----:B------:R-:W-:Y:S04]  /*8bc90*/  STL.64 [R1+0x8a8], R18 ;  /* 0x0008a81201007387 */ /* 0x000fe80000100a00 */
[----:B------:R-:W3:Y:S04]  /*8bca0*/  LDL.LU.64 R4, [R1+0x840] ;  /* 0x0008400001047983 */ /* 0x000ee80000300a00 */
[----:B------:R-:W-:Y:S04]  /*8bcb0*/  STL.64 [R1+0x880], R12 ;  /* 0x0008800c01007387 */ /* 0x000fe80000100a00 */
[----:B------:R0:W-:Y:S04]  /*8bcc0*/  STL.64 [R1+0x888], R14 ;  /* 0x0008880e01007387 */ /* 0x0001e80000100a00 */
[----:B------:R-:W3:Y:S04]  /*8bcd0*/  LDL.LU.64 R6, [R1+0x848] ;  /* 0x0008480001067983 */ /* 0x000ee80000300a00 */
[----:B------:R-:W-:Y:S04]  /*8bce0*/  STL.64 [R1+0x860], R8 ;  /* 0x0008600801007387 */ /* 0x000fe80000100a00 */
[----:B------:R-:W-:Y:S04]  /*8bcf0*/  STL.64 [R1+0x868], R10 ;  /* 0x0008680a01007387 */ /* 0x000fe80000100a00 */
[----:B0-----:R-:W2:Y:S04]  /*8bd00*/  LDL.LU R14, [R1+0x80] ;  /* 0x00008000010e7983 */ /* 0x001ea80000300800 */
[----:B------:R-:W2:Y:S04]  /*8bd10*/  LDL.LU R15, [R1+0x84] ;  /* 0x00008400010f7983 */ /* 0x000ea80000300800 */
[----:B------:R-:W4:Y:S04]  /*8bd20*/  LDL.LU R52, [R1+0xe0] ;  /* 0x0000e00001347983 */ /* 0x000f280000300800 */
[----:B------:R-:W4:Y:S04]  /*8bd30*/  LDL.LU R53, [R1+0xe4] ;  /* 0x0000e40001357983 */ /* 0x000f280000300800 */
[----:B------:R-:W5:Y:S04]  /*8bd40*/  LDL.LU R56, [R1+0xd8] ;  /* 0x0000d80001387983 */ /* 0x000f680000300800 */
[----:B------:R-:W5:Y:S04]  /*8bd50*/  LDL.LU R57, [R1+0xdc] ;  /* 0x0000dc0001397983 */ /* 0x000f680000300800 */
        /* <DEDUP_REMOVED lines=8> */
[C---:B---3--:R-:W-:Y:S03]  /*8bde0*/  HMMA.16816.F32 R4, R28.reuse, R48, R4 ;  /* 0x000000301c04723c */ /* 0x048fe60000001804 */
[----:B--2---:R-:W-:Y:S04]  /*8bdf0*/  STL.64 [R1+0x6318], R14 ;  /* 0x0063180e01007387 */ /* 0x004fe80000100a00 */
[----:B----4-:R0:W-:Y:S04]  /*8be00*/  STL.64 [R1+0x6310], R12 ;  /* 0x0063100c01007387 */ /* 0x0101e80000100a00 */
[----:B0-----:R-:W2:Y:S04]  /*8be10*/  LDL.LU.64 R12, [R1+0x820] ;  /* 0x00082000010c7983 */ /* 0x001ea80000300a00 */
[----:B------:R-:W2:Y:S04]  /*8be20*/  LDL.LU.64 R14, [R1+0x828] ;  /* 0x00082800010e7983 */ /* 0x000ea80000300a00 */
[----:B------:R0:W-:Y:S04]  /*8be30*/  STL.64 [R1+0x840], R4 ;  /* 0x0008400401007387 */ /* 0x0001e80000100a00 */
[----:B------:R1:W-:Y:S04]  /*8be40*/  STL.64 [R1+0x848], R6 ;  /* 0x0008480601007387 */ /* 0x0003e80000100a00 */
[----:B------:R-:W5:Y:S04]  /*8be50*/  LDL.LU.64 R16, [R1+0x800] ;  /* 0x0008000001107983 */ /* 0x000f680000300a00 */
[----:B------:R-:W5:Y:S04]  /*8be60*/  LDL.LU.64 R18, [R1+0x808] ;  /* 0x0008080001127983 */ /* 0x000f680000300a00 */
[----:B------:R-:W3:Y:S04]  /*8be70*/  LDL.LU.64 R8, [R1+0x7e0] ;  /* 0x0007e00001087983 */ /* 0x000ee80000300a00 */
[----:B------:R-:W3:Y:S04]  /*8be80*/  LDL.LU.64 R10, [R1+0x7e8] ;  /* 0x0007e800010a7983 */ /* 0x000ee80000300a00 */
[----:B------:R-:W4:Y:S04]  /*8be90*/  LDL.LU R20, [R1+0x90] ;  /* 0x0000900001147983 */ /* 0x000f280000300800 */
[----:B------:R-:W4:Y:S04]  /*8bea0*/  LDL.LU R21, [R1+0x94] ;  /* 0x0000940001157983 */ /* 0x000f280000300800 */
[----:B------:R-:W2:Y:S04]  /*8beb0*/  LDL.LU R38, [R1+0x98] ;  /* 0x0000980001267983 */ /* 0x000ea80000300800 */
[----:B------:R-:W2:Y:S04]  /*8bec0*/  LDL.LU R39, [R1+0x9c] ;  /* 0x00009c0001277983 */ /* 0x000ea80000300800 */
[----:B------:R-:W2:Y:S04]  /*8bed0*/  LDL.LU R48, [R1+0x70] ;  /* 0x0000700001307983 */ /* 0x000ea80000300800 */
[----:B------:R-:W2:Y:S04]  /*8bee0*/  LDL.LU R49, [R1+0x74] ;  /* 0x0000740001317983 */ /* 0x000ea80000300800 */
[----:B0-----:R-:W3:Y:S04]  /*8bef0*/  LDL.LU.64 R4, [R1+0x7c0] ;  /* 0x0007c00001047983 */ /* 0x001ee80000300a00 */
[----:B-1----:R-:W3:Y:S04]  /*8bf00*/  LDL.LU.64 R6, [R1+0x7c8] ;  /* 0x0007c80001067983 */ /* 0x002ee80000300a00 */
[----:B------:R-:W-:Y:S04]  /*8bf10*/  STL.64 [R1+0x6328], R50 ;  /* 0x0063283201007387 */ /* 0x000fe80000100a00 */
[----:B--2---:R-:W-:Y:S04]  /*8bf20*/  STL.64 [R1+0x6320], R48 ;  /* 0x0063203001007387 */ /* 0x004fe80000100a00 */
[----:B------:R-:W2:Y:S04]  /*8bf30*/  LDL.LU R36, [R1+0xa0] ;  /* 0x0000a00001247983 */ /* 0x000ea80000300800 */
[----:B------:R-:W2:Y:S01]  /*8bf40*/  LDL.LU R37, [R1+0xa4] ;  /* 0x0000a40001257983 */ /* 0x000ea20000300800 */
[C---:B------:R-:W-:Y:S08]  /*8bf50*/  HMMA.16816.F32 R24, R28.reuse, R52, R12 ;  /* 0x000000341c18723c */ /* 0x040ff0000000180c */
[C---:B-----5:R-:W-:Y:S01]  /*8bf60*/  HMMA.16816.F32 R16, R28.reuse, R56, R16 ;  /* 0x000000381c10723c */ /* 0x060fe20000001810 */
[----:B------:R-:W-:Y:S04]  /*8bf70*/  STL.64 [R1+0x6338], R38 ;  /* 0x0063382601007387 */ /* 0x000fe80000100a00 */
[----:B--2---:R-:W-:Y:S04]  /*8bf80*/  STL.64 [R1+0x6330], R36 ;  /* 0x0063302401007387 */ /* 0x004fe80000100a00 */
[----:B------:R-:W2:Y:S04]  /*8bf90*/  LDL.LU R14, [R1+0xa8] ;  /* 0x0000a800010e7983 */ /* 0x000ea80000300800 */
[----:B------:R-:W-:Y:S04]  /*8bfa0*/  STL.64 [R1+0x820], R24 ;  /* 0x0008201801007387 */ /* 0x000fe80000100a00 */
[----:B------:R-:W-:Y:S04]  /*8bfb0*/  STL.64 [R1+0x828], R26 ;  /* 0x0008281a01007387 */ /* 0x000fe80000100a00 */
[----:B------:R-:W2:Y:S04]  /*8bfc0*/  LDL.LU R15, [R1+0xac] ;  /* 0x0000ac00010f7983 */ /* 0x000ea80000300800 */
[----:B------:R-:W5:Y:S04]  /*8bfd0*/  LDL.LU R12, [R1+0xb0] ;  /* 0x0000b000010c7983 */ /* 0x000f680000300800 */
[----:B------:R-:W-:Y:S04]  /*8bfe0*/  STL.64 [R1+0x800], R16 ;  /* 0x0008001001007387 */ /* 0x000fe80000100a00 */
[----:B------:R-:W-:Y:S04]  /*8bff0*/  STL.64 [R1+0x808], R18 ;  /* 0x0008081201007387 */ /* 0x000fe80000100a00 */
[----:B------:R-:W5:Y:S01]  /*8c000*/  LDL.LU R13, [R1+0xb4] ;  /* 0x0000b400010d7983 */ /* 0x000f620000300800 */
[C---:B---3--:R-:W-:Y:S03]  /*8c010*/  HMMA.16816.F32 R8, R28.reuse, R54, R8 ;  /* 0x000000361c08723c */ /* 0x048fe60000001808 */
[----:B------:R-:W3:Y:S04]  /*8c020*/  LDL.LU R56, [R1+0xc0] ;  /* 0x0000c00001387983 */ /* 0x000ee80000300800 */
[----:B------:R-:W3:Y:S04]  /*8c030*/  LDL.LU R57, [R1+0xc4] ;  /* 0x0000c40001397983 */ /* 0x000ee80000300800 */
[----:B--2---:R0:W-:Y:S04]  /*8c040*/  STL.64 [R1+0x6348], R14 ;  /* 0x0063480e01007387 */ /* 0x0041e80000100a00 */
[----:B-----5:R-:W-:Y:S04]  /*8c050*/  STL.64 [R1+0x6340], R12 ;  /* 0x0063400c01007387 */ /* 0x020fe80000100a00 */
[----:B0-----:R-:W2:Y:S04]  /*8c060*/  LDL.LU R14, [R1+0xb8] ;  /* 0x0000b800010e7983 */ /* 0x001ea80000300800 */
[----:B------:R-:W-:Y:S04]  /*8c070*/  STL.64 [R1+0x7e0], R8 ;  /* 0x0007e00801007387 */ /* 0x000fe80000100a00 */
[----:B------:R0:W-:Y:S04]  /*8c080*/  STL.64 [R1+0x7e8], R10 ;  /* 0x0007e80a01007387 */ /* 0x0001e80000100a00 */
[----:B------:R-:W2:Y:S01]  /*8c090*/  LDL.LU R15, [R1+0xbc] ;  /* 0x0000bc00010f7983 */ /* 0x000ea20000300800 */
[----:B0-----:R-:W-:Y:S03]  /*8c0a0*/  HMMA.16816.F32 R8, R28, R58, R4 ;  /* 0x0000003a1c08723c */ /* 0x001fe60000001804 */
[----:B------:R-:W3:Y:S04]  /*8c0b0*/  LDL.LU.64 R4, [R1+0x7a0] ;  /* 0x0007a00001047983 */ /* 0x000ee80000300a00 */
[----:B------:R-:W3:-:S12]  /*8c0c0*/  LDL.LU.64 R6, [R1+0x7a8] ;  /* 0x0007a80001067983 */ /* 0x000ed80000300a00 */
[----:B------:R-:W-:Y:S04]  /*8c0d0*/  STL.64 [R1+0x7c0], R8 ;  /* 0x0007c00801007387 */ /* 0x000fe80000100a00 */
[----:B------:R-:W-:Y:S04]  /*8c0e0*/  STL.64 [R1+0x7c8], R10 ;  /* 0x0007c80a01007387 */ /* 0x000fe80000100a00 */
[----:B------:R-:W5:Y:S04]  /*8c0f0*/  LDL.LU R58, [R1+0x48] ;  /* 0x00004800013a7983 */ /* 0x000f680000300800 */
[----:B------:R-:W5:Y:S04]  /*8c100*/  LDL.LU R59, [R1+0x4c] ;  /* 0x00004c00013b7983 */ /* 0x000f680000300800 */
[----:B------:R-:W2:Y:S04]  /*8c110*/  LDL.LU R22, [R1+0x68] ;  /* 0x0000680001167983 */ /* 0x000ea80000300800 */
[----:B------:R-:W2:Y:S04]  /*8c120*/  LDL.LU R23, [R1+0x6c] ;  /* 0x00006c0001177983 */ /* 0x000ea80000300800 */
[----:B--2---:R-:W-:Y:S04]  /*8c130*/  STL.64 [R1+0x6358], R22 ;  /* 0x0063581601007387 */ /* 0x004fe80000100a00 */
[----:B----4-:R0:W-:Y:S04]  /*8c140*/  STL.64 [R1+0x6350], R20 ;  /* 0x0063501401007387 */ /* 0x0101e80000100a00 */
[----:B------:R-:W2:Y:S04]  /*8c150*/  LDL.LU R52, [R1+0x60] ;  /* 0x0000600001347983 */ /* 0x000ea80000300800 */
[----:B------:R-:W2:Y:S04]  /*8c160*/  LDL.LU R53, [R1+0x64] ;  /* 0x0000640001357983 */ /* 0x000ea80000300800 */
[----:B0-----:R-:W4:Y:S04]  /*8c170*/  LDL.LU.64 R20, [R1+0x780] ;  /* 0x0007800001147983 */ /* 0x001f280000300a00 */
[----:B------:R-:W4:Y:S01]  /*8c180*/  LDL.LU.64 R22, [R1+0x788] ;  /* 0x0007880001167983 */ /* 0x000f220000300a00 */
[C---:B---3--:R-:W-:Y:S03]  /*8c190*/  HMMA.16816.F32 R4, R28.reuse, R56, R4 ;  /* 0x000000381c04723c */ /* 0x048fe60000001804 */
[----:B------:R-:W3:Y:S04]  /*8c1a0*/  LDL.LU.64 R36, [R1+0x760] ;  /* 0x0007600001247983 */ /* 0x000ee80000300a00 */
[----:B------:R-:W3:Y:S04]  /*8c1b0*/  LDL.LU.64 R38, [R1+0x768] ;  /* 0x0007680001267983 */ /* 0x000ee80000300a00 */
        /* <DEDUP_REMOVED lines=14> */
[----:B------:R0:W-:Y:S04]  /*8c2a0*/  STL.64 [R1+0x7a0], R4 ;  /* 0x0007a00401007387 */ /* 0x0001e80000100a00 */
[----:B------:R1:W-:Y:S04]  /*8c2b0*/  STL.64 [R1+0x7a8], R6 ;  /* 0x0007a80601007387 */ /* 0x0003e80000100a00 */
[----:B------:R-:W2:Y:S04]  /*8c2c0*/  LDL.LU R54, [R1+0x58] ;  /* 0x0000580001367983 */ /* 0x000ea80000300800 */
[----:B------:R-:W2:Y:S04]  /*8c2d0*/  LDL.LU R55, [R1+0x5c] ;  /* 0x00005c0001377983 */ /* 0x000ea80000300800 */
[----:B0-----:R-:W2:Y:S04]  /*8c2e0*/  LDL.LU.64 R4, [R1+0x660] ;  /* 0x0006600001047983 */ /* 0x001ea80000300a00 */
[----:B-1----:R-:W2:Y:S04]  /*8c2f0*/  LDL.LU.64 R6, [R1+0x668] ;  /* 0x0006680001067983 */ /* 0x002ea80000300a00 */
[----:B------:R-:W2:Y:S04]  /*8c300*/  LDL.LU R56, [R1+0x50] ;  /* 0x0000500001387983 */ /* 0x000ea80000300800 */
[----:B------:R-:W2:Y:S01]  /*8c310*/  LDL.LU R57, [R1+0x54] ;  /* 0x0000540001397983 */ /* 0x000ea20000300800 */
[----:B----4-:R-:W-:Y:S03]  /*8c320*/  HMMA.16816.F32 R12, R28, R14, R20 ;  /* 0x0000000e1c0c723c */ /* 0x010fe60000001814 */
[----:B------:R-:W4:Y:S04]  /*8c330*/  LDL.LU.64 R22, [R1+0x6358] ;  /* 0x0063580001167983 */ /* 0x000f280000300a00 */
[----:B------:R-:W2:-:S12]  /*8c340*/  LDL.LU.64 R20, [R1+0x6350] ;  /* 0x0063500001147983 */ /* 0x000e980000300a00 */
[----:B------:R-:W-:Y:S04]  /*8c350*/  STL.64 [R1+0x780], R12 ;  /* 0x0007800c01007387 */ /* 0x000fe80000100a00 */
[----:B------:R0:W-:Y:S04]  /*8c360*/  STL.64 [R1+0x788], R14 ;  /* 0x0007880e01007387 */ /* 0x0001e80000100a00 */
[----:B0-----:R-:W2:Y:S04]  /*8c370*/  LDL.LU.64 R14, [R1+0x6348] ;  /* 0x00634800010e7983 */ /* 0x001ea80000300a00 */
[----:B------:R-:W3:Y:S02]  /*8c380*/  LDL.LU.64 R12, [R1+0x6340] ;  /* 0x00634000010c7983 */ /* 0x000ee40000300a00 */
[C---:B---3--:R-:W-:Y:S08]  /*8c390*/  HMMA.16816.F32 R36, R28.reuse, R12, R36 ;  /* 0x0000000c1c24723c */ /* 0x048ff00000001824 */
[C---:B--2---:R-:W-:Y:S11]  /*8c3a0*/  HMMA.16816.F32 R12, R28.reuse, R14, R48 ;  /* 0x0000000e1c0c723c */ /* 0x044ff60000001830 */
[----:B------:R-:W-:Y:S04]  /*8c3b0*/  STL.64 [R1+0x760], R36 ;  /* 0x0007602401007387 */ /* 0x000fe80000100a00 */
[----:B------:R0:W-:Y:S04]  /*8c3c0*/  STL.64 [R1+0x768], R38 ;  /* 0x0007682601007387 */ /* 0x0001e80000100a00 */
[----:B0-----:R-:W2:Y:S04]  /*8c3d0*/  LDL.LU.64 R38, [R1+0x6338] ;  /* 0x0063380001267983 */ /* 0x001ea80000300a00 */
[----:B------:R-:W3:Y:S04]  /*8c3e0*/  LDL.LU.64 R36, [R1+0x6330] ;  /* 0x0063300001247983 */ /* 0x000ee80000300a00 */
[----:B------:R-:W3:Y:S04]  /*8c3f0*/  LDL.LU.64 R50, [R1+0x6328] ;  /* 0x0063280001327983 */ /* 0x000ee80000300a00 */
[----:B------:R-:W4:Y:S04]  /*8c400*/  LDL.LU.64 R48, [R1+0x6320] ;  /* 0x0063200001307983 */ /* 0x000f280000300a00 */
[----:B------:R-:W-:Y:S04]  /*8c410*/  STL.64 [R1+0x740], R12 ;  /* 0x0007400c01007387 */ /* 0x000fe80000100a00 */
[----:B------:R0:W-:Y:S04]  /*8c420*/  STL.64 [R1+0x748], R14 ;  /* 0x0007480e01007387 */ /* 0x0001e80000100a00 */
[----:B0-----:R-:W4:Y:S04]  /*8c430*/  LDL.LU.64 R14, [R1+0x6318] ;  /* 0x00631800010e7983 */ /* 0x001f280000300a00 */
[----:B------:R-:W4:Y:S01]  /*8c440*/  LDL.LU.64 R12, [R1+0x6310] ;  /* 0x00631000010c7983 */ /* 0x000f220000300a00 */
[C---:B--2---:R-:W-:Y:S08]  /*8c450*/  HMMA.16816.F32 R40, R28.reuse, R38, R40 ;  /* 0x000000261c28723c */ /* 0x044ff00000001828 */
[C---:B---3--:R-:W-:Y:S08]  /*8c460*/  HMMA.16816.F32 R44, R28.reuse, R36, R44 ;  /* 0x000000241c2c723c */ /* 0x048ff0000000182c */
[C---:B------:R-:W-:Y:S08]  /*8c470*/  HMMA.16816.F32 R36, R28.reuse, R20, R32 ;  /* 0x000000141c24723c */ /* 0x040ff00000001820 */
[C---:B------:R-:W-:Y:S08]  /*8c480*/  HMMA.16816.F32 R8, R28.reuse, R50, R8 ;  /* 0x000000321c08723c */ /* 0x040ff00000001808 */
[C---:B----4-:R-:W-:Y:S08]  /*8c490*/  HMMA.16816.F32 R32, R28.reuse, R12, R24 ;  /* 0x0000000c1c20723c */ /* 0x050ff00000001818 */
[C---:B------:R-:W-:Y:S01]  /*8c4a0*/  HMMA.16816.F32 R12, R28.reuse, R14, R16 ;  /* 0x0000000e1c0c723c */ /* 0x040fe20000001810 */
[----:B------:R-:W-:Y:S04]  /*8c4b0*/  STL.64 [R1+0x720], R44 ;  /* 0x0007202c01007387 */ /* 0x000fe80000100a00 */
[----:B------:R-:W-:Y:S03]  /*8c4c0*/  STL.64 [R1+0x728], R46 ;  /* 0x0007282e01007387 */ /* 0x000fe60000100a00 */
[----:B------:R-:W-:Y:S01]  /*8c4d0*/  HMMA.16816.F32 R4, R28, R48, R4 ;  /* 0x000000301c04723c */ /* 0x000fe20000001804 */
[----:B------:R-:W-:Y:S04]  /*8c4e0*/  STL.64 [R1+0x700], R40 ;  /* 0x0007002801007387 */ /* 0x000fe80000100a00 */
[----:B------:R-:W-:Y:S04]  /*8c4f0*/  STL.64 [R1+0x708], R42 ;  /* 0x0007082a01007387 */ /* 0x000fe80000100a00 */
        /* <DEDUP_REMOVED lines=8> */
[----:B------:R-:W3:Y:S01]  /*8c580*/  LDL.LU.64 R16, [R1+0x620] ;  /* 0x0006200001107983 */ /* 0x000ee20000300a00 */
[----:B------:R-:W-:-:S03]  /*8c590*/  IMAD.MOV.U32 R51, RZ, RZ, R0 ;  /* 0x000000ffff337224 */ /* 0x000fc600078e0000 */
[----:B------:R-:W3:Y:S04]  /*8c5a0*/  LDL.LU.64 R18, [R1+0x628] ;  /* 0x0006280001127983 */ /* 0x000ee80000300a00 */
[----:B------:R4:W-:Y:S04]  /*8c5b0*/  STL.64 [R1+0x680], R8 ;  /* 0x0006800801007387 */ /* 0x0009e80000100a00 */
[----:B------:R0:W-:Y:S04]  /*8c5c0*/  STL.64 [R1+0x688], R10 ;  /* 0x0006880a01007387 */ /* 0x0001e80000100a00 */
[----:B------:R-:W5:Y:S04]  /*8c5d0*/  LDL.LU R50, [R1] ;  /* 0x0000000001327983 */ /* 0x000f680000300800 */
[----:B------:R-:W5:Y:S04]  /*8c5e0*/  LDL.LU R0, [R1+0x630c] ;  /* 0x00630c0001007983 */ /* 0x000f680000300800 */
[----:B0-----:R-:W5:Y:S04]  /*8c5f0*/  LDL.LU.64 R12, [R1+0x600] ;  /* 0x00060000010c7983 */ /* 0x001f680000300a00 */
[----:B-1----:R-:W5:Y:S04]  /*8c600*/  LDL.LU.64 R14, [R1+0x608] ;  /* 0x00060800010e7983 */ /* 0x002f680000300a00 */
[----:B------:R0:W-:Y:S04]  /*8c610*/  STL.64 [R1+0x660], R4 ;  /* 0x0006600401007387 */ /* 0x0001e80000100a00 */
[----:B------:R1:W-:Y:S04]  /*8c620*/  STL.64 [R1+0x668], R6 ;  /* 0x0006680601007387 */ /* 0x0003e80000100a00 */
[----:B----4-:R-:W4:Y:S04]  /*8c630*/  LDL.LU.64 R8, [R1+0x5e0] ;  /* 0x0005e00001087983 */ /* 0x010f280000300a00 */
[----:B------:R-:W4:Y:S04]  /*8c640*/  LDL.LU.64 R10, [R1+0x5e8] ;  /* 0x0005e800010a7983 */ /* 0x000f280000300a00 */
[----:B0-----:R-:W4:Y:S04]  /*8c650*/  LDL.LU.64 R4, [R1+0x5c0] ;  /* 0x0005c00001047983 */ /* 0x001f280000300a00 */
[----:B-1----:R-:W4:Y:S04]  /*8c660*/  LDL.LU.64 R6, [R1+0x5c8] ;  /* 0x0005c80001067983 */ /* 0x002f280000300a00 */
[----:B------:R-:W4:Y:S04]  /*8c670*/  LDL.LU R48, [R1+0x8] ;  /* 0x0000080001307983 */ /* 0x000f280000300800 */
[----:B------:R-:W4:Y:S01]  /*8c680*/  LDL.LU R49, [R1+0xc] ;  /* 0x00000c0001317983 */ /* 0x000f220000300800 */
[C---:B--2---:R-:W-:Y:S08]  /*8c690*/  HMMA.16816.F32 R24, R28.reuse, R22, R24 ;  /* 0x000000161c18723c */ /* 0x044ff00000001818 */
[----:B---3--:R-:W-:Y:S01]  /*8c6a0*/  HMMA.16816.F32 R16, R28, R52, R16 ;  /* 0x000000341c10723c */ /* 0x008fe20000001810 */
[----:B-----5:R-:W-:Y:S01]  /*8c6b0*/  STL.64 [R1+0x6278], R50 ;  /* 0x0062783201007387 */ /* 0x020fe20000100a00 */
[----:B------:R-:W-:-:S03]  /*8c6c0*/  IMAD.MOV.U32 R23, RZ, RZ, R0 ;  /* 0x000000ffff177224 */ /* 0x000fc600078e0000 */
[----:B----4-:R-:W-:Y:S04]  /*8c6d0*/  STL.64 [R1+0x6270], R48 ;  /* 0x0062703001007387 */ /* 0x010fe80000100a00 */
[----:B------:R-:W2:Y:S04]  /*8c6e0*/  LDL.LU R22, [R1+0x10] ;  /* 0x0000100001167983 */ /* 0x000ea80000300800 */
[----:B------:R-:W-:Y:S04]  /*8c6f0*/  STL.64 [R1+0x640], R24 ;  /* 0x0006401801007387 */ /* 0x000fe80000100a00 */
[----:B------:R-:W-:Y:S04]  /*8c700*/  STL.64 [R1+0x648], R26 ;  /* 0x0006481a01007387 */ /* 0x000fe80000100a00 */
[----:B------:R-:W3:Y:S04]  /*8c710*/  LDL.LU R0, [R1+0x6308] ;  /* 0x0063080001007983 */ /* 0x000ee80000300800 */
[----:B------:R-:W4:Y:S04]  /*8c720*/  LDL.LU R20, [R1+0x18] ;  /* 0x0000180001147983 */ /* 0x000f280000300800 */
[----:B------:R-:W-:Y:S04]  /*8c730*/  STL.64 [R1+0x620], R16 ;  /* 0x0006201001007387 */ /* 0x000fe80000100a00 */
[----:B------:R-:W-:Y:S04]  /*8c740*/  STL.64 [R1+0x628], R18 ;  /* 0x0006281201007387 */ /* 0x000fe80000100a00 */
[----:B------:R-:W4:Y:S04]  /*8c750*/  LDL.LU R21, [R1+0x1c] ;  /* 0x00001c0001157983 */ /* 0x000f280000300800 */
[----:B--2---:R0:W-:Y:S04]  /*8c760*/  STL.64 [R1+0x6288], R22 ;  /* 0x0062881601007387 */ /* 0x0041e80000100a00 */
[----:B----4-:R1:W-:Y:S04]  /*8c770*/  STL.64 [R1+0x6280], R20 ;  /* 0x0062801401007387 */ /* 0x0103e80000100a00 */
[----:B0-----:R-:W2:Y:S01]  /*8c780*/  LDL.LU R22, [R1+0x20] ;  /* 0x0000200001167983 */ /* 0x001ea20000300800 */
[C---:B------:R-:W-:Y:S08]  /*8c790*/  HMMA.16816.F32 R12, R28.reuse, R54, R12 ;  /* 0x000000361c0c723c */ /* 0x040ff0000000180c */
[C---:B------:R-:W-:Y:S08]  /*8c7a0*/  HMMA.16816.F32 R8, R28.reuse, R56, R8 ;  /* 0x000000381c08723c */ /* 0x040ff00000001808 */
[----:B------:R-:W-:Y:S01]  /*8c7b0*/  HMMA.16816.F32 R4, R28, R58, R4 ;  /* 0x0000003a1c04723c */ /* 0x000fe20000001804 */
[----:B---3--:R-:W-:-:S02]  /*8c7c0*/  IMAD.MOV.U32 R23, RZ, RZ, R0 ;  /* 0x000000ffff177224 */ /* 0x008fc400078e0000 */
[----:B------:R-:W-:Y:S04]  /*8c7d0*/  STL.64 [R1+0x600], R12 ;  /* 0x0006000c01007387 */ /* 0x000fe80000100a00 */
[----:B------:R-:W-:Y:S04]  /*8c7e0*/  STL.64 [R1+0x608], R14 ;  /* 0x0006080e01007387 */ /* 0x000fe80000100a00 */
[----:B------:R-:W3:Y:S04]  /*8c7f0*/  LDL.LU R0, [R1+0x6304] ;  /* 0x0063040001007983 */ /* 0x000ee80000300800 */
[----:B--2---:R3:W-:Y:S04]  /*8c800*/  STL.64 [R1+0x62a0], R22 ;  /* 0x0062a01601007387 */ /* 0x0047e80000100a00 */
[----:B-1----:R-:W2:Y:S04]  /*8c810*/  LDL.LU R20, [R1+0x28] ;  /* 0x0000280001147983 */ /* 0x002ea80000300800 */
[----:B------:R-:W-:Y:S04]  /*8c820*/  STL.64 [R1+0x5e0], R8 ;  /* 0x0005e00801007387 */ /* 0x000fe80000100a00 */
[----:B------:R-:W-:Y:S04]  /*8c830*/  STL.64 [R1+0x5e8], R10 ;  /* 0x0005e80a01007387 */ /* 0x000fe80000100a00 */
[----:B------:R-:W-:Y:S04]  /*8c840*/  STL.64 [R1+0x5c0], R4 ;  /* 0x0005c00401007387 */ /* 0x000fe80000100a00 */
[----:B------:R-:W-:Y:S04]  /*8c850*/  STL.64 [R1+0x5c8], R6 ;  /* 0x0005c80601007387 */ /* 0x000fe80000100a00 */
[----:B------:R-:W2:Y:S01]  /*8c860*/  LDL.LU R21, [R1+0x2c] ;  /* 0x00002c0001157983 */ /* 0x000ea20000300800 */
[----:B---3--:R-:W-:-:S03]  /*8c870*/  IMAD.MOV.U32 R22, RZ, RZ, R0 ;  /* 0x000000ffff167224 */ /* 0x008fc600078e0000 */
[----:B------:R-:W3:Y:S04]  /*8c880*/  LDL.LU R0, [R1+0x6300] ;  /* 0x0063000001007983 */ /* 0x000ee80000300800 */
[----:B------:R-:W4:Y:S04]  /*8c890*/  LDL.LU R23, [R1+0x34] ;  /* 0x0000340001177983 */ /* 0x000f280000300800 */
[----:B--2---:R0:W-:Y:S04]  /*8c8a0*/  STL.64 [R1+0x62b8], R20 ;  /* 0x0062b81401007387 */ /* 0x0041e80000100a00 */
[----:B0-----:R-:W2:Y:S04]  /*8c8b0*/  LDL.LU R20, [R1+0x38] ;  /* 0x0000380001147983 */ /* 0x001ea80000300800 */
[----:B------:R-:W2:Y:S04]  /*8c8c0*/  LDL.LU R21, [R1+0x3c] ;  /* 0x00003c0001157983 */ /* 0x000ea80000300800 */
[----:B----4-:R0:W-:Y:S04]  /*8c8d0*/  STL.64 [R1+0x62d0], R22 ;  /* 0x0062d01601007387 */ /* 0x0101e80000100a00 */
[----:B0-----:R-:W4:Y:S04]  /*8c8e0*/  LDL.LU R22, [R1+0x40] ;  /* 0x0000400001167983 */ /* 0x001f280000300800 */
[----:B--2---:R-:W-:Y:S04]  /*8c8f0*/  STL.64 [R1+0x62e8], R20 ;  /* 0x0062e81401007387 */ /* 0x004fe80000100a00 */
[----:B------:R-:W2:Y:S04]  /*8c900*/  LDL.LU.64 R48, [R1+0x500] ;  /* 0x0005000001307983 */ /* 0x000ea80000300a00 */
[----:B------:R-:W5:Y:S04]  /*8c910*/  LDL.LU.64 R50, [R1+0x508] ;  /* 0x0005080001327983 */ /* 0x000f680000300a00 */
[----:B-----5:R-:W-:Y:S04]  /*8c920*/  STL.64 [R1+0x6298], R50 ;  /* 0x0062983201007387 */ /* 0x020fe80000100a00 */
[----:B--2---:R0:W-:Y:S04]  /*8c930*/  STL.64 [R1+0x6290], R48 ;  /* 0x0062903001007387 */ /* 0x0041e80000100a00 */
[----:B0-----:R-:W2:Y:S04]  /*8c940*/  LDL.LU.64 R48, [R1+0x520] ;  /* 0x0005200001307983 */ /* 0x001ea80000300a00 */
        /* <DEDUP_REMOVED lines=12> */
[----:B------:R-:W5:Y:S01]  /*8ca10*/  LDL.LU.64 R50, [R1+0x588] ;  /* 0x0005880001327983 */ /* 0x000f620000300a00 */
[----:B---3--:R-:W-:-:S03]  /*8ca20*/  IMAD.MOV.U32 R23, RZ, RZ, R0 ;  /* 0x000000ffff177224 */ /* 0x008fc600078e0000 */
[----:B-----5:R-:W-:Y:S04]  /*8ca30*/  STL.64 [R1+0x62f8], R50 ;  /* 0x0062f83201007387 */ /* 0x020fe80000100a00 */
[----:B--2---:R0:W-:Y:S04]  /*8ca40*/  STL.64 [R1+0x62f0], R48 ;  /* 0x0062f03001007387 */ /* 0x0041e80000100a00 */
[----:B0-----:R-:W4:Y:S04]  /*8ca50*/  LDL.LU.64 R48, [R1+0x5a0] ;  /* 0x0005a00001307983 */ /* 0x001f280000300a00 */
[----:B------:R-:W4:Y:S04]  /*8ca60*/  LDL.LU.64 R50, [R1+0x5a8] ;  /* 0x0005a80001327983 */ /* 0x000f280000300a00 */
[----:B------:R-:W2:Y:S04]  /*8ca70*/  LDL.LU.64 R44, [R1+0x4e0] ;  /* 0x0004e000012c7983 */ /* 0x000ea80000300a00 */
[----:B------:R-:W2:Y:S04]  /*8ca80*/  LDL.LU.64 R46, [R1+0x4e8] ;  /* 0x0004e800012e7983 */ /* 0x000ea80000300a00 */
[----:B------:R-:W3:Y:S04]  /*8ca90*/  LDL.LU.64 R16, [R1+0x4c0] ;  /* 0x0004c00001107983 */ /* 0x000ee80000300a00 */
[----:B------:R-:W3:Y:S04]  /*8caa0*/  LDL.LU.64 R18, [R1+0x4c8] ;  /* 0x0004c80001127983 */ /* 0x000ee80000300a00 */
        /* <DEDUP_REMOVED lines=17> */
[----:B------:R-:W2:Y:S01]  /*8cbc0*/  LDL.LU.64 R10, [R1+0x3a8] ;  /* 0x0003a800010a7983 */ /* 0x000ea20000300a00 */
[----:B----4-:R-:W-:Y:S03]  /*8cbd0*/  HMMA.16816.F32 R20, R28, R22, R48 ;  /* 0x000000161c14723c */ /* 0x010fe60000001830 */
[----:B------:R-:W4:Y:S04]  /*8cbe0*/  LDL.LU.64 R50, [R1+0x62f8] ;  /* 0x0062f80001327983 */ /* 0x000f280000300a00 */
[----:B------:R-:W4:-:S12]  /*8cbf0*/  LDL.LU.64 R48, [R1+0x62f0] ;  /* 0x0062f00001307983 */ /* 0x000f180000300a00 */
[----:B------:R0:W-:Y:S04]  /*8cc00*/  STL.64 [R1+0x5a0], R20 ;  /* 0x0005a01401007387 */ /* 0x0001e80000100a00 */
[----:B------:R4:W-:Y:S04]  /*8cc10*/  STL.64 [R1+0x5a8], R22 ;  /* 0x0005a81601007387 */ /* 0x0009e80000100a00 */
[----:B0-----:R-:W4:Y:S02]  /*8cc20*/  LDL.LU.64 R20, [R1+0x62e8] ;  /* 0x0062e80001147983 */ /* 0x001f240000300a00 */
[----:B----4-:R-:W-:Y:S02]  /*8cc30*/  HMMA.16816.F32 R20, R28, R20, R48 ;  /* 0x000000141c14723c */ /* 0x010fe40000001830 */
[----:B------:R-:W4:Y:S04]  /*8cc40*/  LDL.LU.64 R50, [R1+0x62e0] ;  /* 0x0062e00001327983 */ /* 0x000f280000300a00 */
[----:B------:R-:W4:-:S13]  /*8cc50*/  LDL.LU.64 R48, [R1+0x62d8] ;  /* 0x0062d80001307983 */ /* 0x000f1a0000300a00 */
[----:B------:R-:W-:Y:S04]  /*8cc60*/  STL.64 [R1+0x580], R20 ;  /* 0x0005801401007387 */ /* 0x000fe80000100a00 */
[----:B------:R0:W-:Y:S04]  /*8cc70*/  STL.64 [R1+0x588], R22 ;  /* 0x0005881601007387 */ /* 0x0001e80000100a00 */
[----:B0-----:R-:W4:Y:S02]  /*8cc80*/  LDL.LU.64 R22, [R1+0x62d0] ;  /* 0x0062d00001167983 */ /* 0x001f240000300a00 */
[----:B----4-:R-:W-:Y:S02]  /*8cc90*/  HMMA.16816.F32 R20, R28, R22, R48 ;  /* 0x000000161c14723c */ /* 0x010fe40000001830 */
[----:B------:R-:W4:Y:S04]  /*8cca0*/  LDL.LU.64 R50, [R1+0x62c8] ;  /* 0x0062c80001327983 */ /* 0x000f280000300a00 */
[----:B------:R-:W4:-:S13]  /*8ccb0*/  LDL.LU.64 R48, [R1+0x62c0] ;  /* 0x0062c00001307983 */ /* 0x000f1a0000300a00 */
        /* <DEDUP_REMOVED lines=12> */
[----:B------:R-:W-:Y:S04]  /*8cd80*/  STL.64 [R1+0x520], R20 ;  /* 0x0005201401007387 */ /* 0x000fe80000100a00 */
[----:B------:R0:W-:Y:S04]  /*8cd90*/  STL.64 [R1+0x528], R22 ;  /* 0x0005281601007387 */ /* 0x0001e80000100a00 */
[----:B0-----:R-:W2:Y:S04]  /*8cda0*/  LDL.LU.64 R22, [R1+0x6288] ;  /* 0x0062880001167983 */ /* 0x001ea80000300a00 */
[----:B------:R-:W4:Y:S02]  /*8cdb0*/  LDL.LU.64 R20, [R1+0x6280] ;  /* 0x0062800001147983 */ /* 0x000f240000300a00 */
[----:B----4-:R-:W-:-:S15]  /*8cdc0*/  HMMA.16816.F32 R48, R28, R20, R48 ;  /* 0x000000141c30723c */ /* 0x010fde0000001830 */
[----:B------:R-:W-:-:S04]  /*8cdd0*/  NOP ;  /* 0x0000000000007918 */ /* 0x000fc80000000000 */
[----:B------:R-:W-:Y:S04]  /*8cde0*/  STL.64 [R1+0x500], R48 ;  /* 0x0005003001007387 */ /* 0x000fe80000100a00 */
[----:B------:R0:W-:Y:S04]  /*8cdf0*/  STL.64 [R1+0x508], R50 ;  /* 0x0005083201007387 */ /* 0x0001e80000100a00 */
[----:B0-----:R-:W5:Y:S04]  /*8ce00*/  LDL.LU.64 R50, [R1+0x6278] ;  /* 0x0062780001327983 */ /* 0x001f680000300a00 */
[----:B------:R-:W3:Y:S01]  /*8ce10*/  LDL.LU.64 R48, [R1+0x6270] ;  /* 0x0062700001307983 */ /* 0x000ee20000300a00 */
[C---:B--2---:R-:W-:Y:S03]  /*8ce20*/  HMMA.16816.F32 R20, R28.reuse, R22, R44 ;  /* 0x000000161c14723c */ /* 0x044fe6000000182c */
[----:B------:R-:W2:Y:S04]  /*8ce30*/  LDL.LU.64 R46, [R1+0x6268] ;  /* 0x00626800012e7983 */ /* 0x000ea80000300a00 */
[----:B------:R-:W4:Y:S01]  /*8ce40*/  LDL.LU.64 R44, [R1+0x6260] ;  /* 0x00626000012c7983 */ /* 0x000f220000300a00 */
[C---:B------:R-:W-:Y:S11]  /*8ce50*/  HMMA.16816.F32 R56, R28.reuse, R60, R56 ;  /* 0x0000003c1c38723c */ /* 0x040ff60000001838 */
[----:B------:R-:W-:Y:S04]  /*8ce60*/  STL.64 [R1+0x4e0], R20 ;  /* 0x0004e01401007387 */ /* 0x000fe80000100a00 */
[----:B------:R0:W-:Y:S04]  /*8ce70*/  STL.64 [R1+0x4e8], R22 ;  /* 0x0004e81601007387 */ /* 0x0001e80000100a00 */
[----:B0-----:R-:W2:Y:S04]  /*8ce80*/  LDL.LU.64 R22, [R1+0x6258] ;  /* 0x0062580001167983 */ /* 0x001ea80000300a00 */
[----:B------:R-:W2:Y:S01]  /*8ce90*/  LDL.LU.64 R20, [R1+0x6250] ;  /* 0x0062500001147983 */ /* 0x000ea20000300a00 */
[C---:B---3--:R-:W-:Y:S08]  /*8cea0*/  HMMA.16816.F32 R16, R28.reuse, R48, R16 ;  /* 0x000000301c10723c */ /* 0x048ff00000001810 */
[C---:B-----5:R-:W-:Y:S11]  /*8ceb0*/  HMMA.16816.F32 R48, R28.reuse, R50, R4 ;  /* 0x000000321c30723c */ /* 0x060ff60000001804 */
[----:B------:R-:W-:Y:S04]  /*8cec0*/  STL.64 [R1+0x4c0], R16 ;  /* 0x0004c01001007387 */ /* 0x000fe80000100a00 */
[----:B------:R0:W-:Y:S04]  /*8ced0*/  STL.64 [R1+0x4c8], R18 ;  /* 0x0004c81201007387 */ /* 0x0001e80000100a00 */
[----:B0-----:R-:W3:Y:S04]  /*8cee0*/  LDL.LU.64 R18, [R1+0x6248] ;  /* 0x0062480001127983 */ /* 0x001ee80000300a00 */
[----:B------:R-:W5:Y:S04]  /*8cef0*/  LDL.LU.64 R16, [R1+0x6240] ;  /* 0x0062400001107983 */ /* 0x000f680000300a00 */
[----:B------:R-:W2:Y:S04]  /*8cf00*/  LDL.LU.64 R6, [R1+0x6238] ;  /* 0x0062380001067983 */ /* 0x000ea80000300a00 */
[----:B------:R-:W2:Y:S04]  /*8cf10*/  LDL.LU.64 R4, [R1+0x6230] ;  /* 0x0062300001047983 */ /* 0x000ea80000300a00 */
[----:B------:R-:W-:Y:S04]  /*8cf20*/  STL.64 [R1+0x4a0], R48 ;  /* 0x0004a03001007387 */ /* 0x000fe80000100a00 */
[----:B------:R0:W-:Y:S04]  /*8cf30*/  STL.64 [R1+0x4a8], R50 ;  /* 0x0004a83201007387 */ /* 0x0001e80000100a00 */
[----:B0-----:R-:W2:Y:S04]  /*8cf40*/  LDL.LU.64 R50, [R1+0x6228] ;  /* 0x0062280001327983 */ /* 0x001ea80000300a00 */
[----:B------:R-:W2:Y:S04]  /*8cf50*/  LDL.LU.64 R48, [R1+0x6220] ;  /* 0x0062200001307983 */ /* 0x000ea80000300a00 */
[----:B------:R-:W-:Y:S04]  /*8cf60*/  STL.64 [R1+0x480], R56 ;  /* 0x0004803801007387 */ /* 0x000fe80000100a00 */
[----:B------:R0:W-:Y:S04]  /*8cf70*/  STL.64 [R1+0x488], R58 ;  /* 0x0004883a01007387 */ /* 0x0001e80000100a00 */
[----:B0-----:R-:W2:Y:S04]  /*8cf80*/  LDL.LU.64 R58, [R1+0x6218] ;  /* 0x00621800013a7983 */ /* 0x001ea80000300a00 */
[----:B------:R-:W3:Y:S01]  /*8cf90*/  LDL.LU.64 R56, [R1+0x6210] ;  /* 0x0062100001387983 */ /* 0x000ee20000300a00 */
[----:B--2---:R-:W-:-:S15]  /*8cfa0*/  HMMA.16816.F32 R52, R28, R58, R52 ;  /* 0x0000003a1c34723c */ /* 0x004fde0000001834 */
[----:B------:R-:W-:-:S04]  /*8cfb0*/  NOP ;  /* 0x0000000000007918 */ /* 0x000fc80000000000 */
[----:B------:R-:W-:Y:S04]  /*8cfc0*/  STL.64 [R1+0x460], R52 ;  /* 0x0004603401007387 */ /* 0x000fe80000100a00 */
[----:B------:R0:W-:Y:S04]  /*8cfd0*/  STL.64 [R1+0x468], R54 ;  /* 0x0004683601007387 */ /* 0x0001e80000100a00 */
[----:B0-----:R-:W2:Y:S04]  /*8cfe0*/  LDL.LU.64 R54, [R1+0x6208] ;  /* 0x0062080001367983 */ /* 0x001ea80000300a00 */
[----:B------:R-:W4:Y:S01]  /*8cff0*/  LDL.LU.64 R52, [R1+0x6200] ;  /* 0x0062000001347983 */ /* 0x000f220000300a00 */
[C---:B---3--:R-:W-:Y:S08]  /*8d000*/  HMMA.16816.F32 R56, R28.reuse, R56, R40 ;  /* 0x000000381c38723c */ /* 0x048ff00000001828 */
[C---:B------:R-:W-:Y:S11]  /*8d010*/  HMMA.16816.F32 R8, R28.reuse, R2, R8 ;  /* 0x000000021c08723c */ /* 0x040ff60000001808 */
[----:B------:R-:W-:Y:S04]  /*8d020*/  STL.64 [R1+0x440], R56 ;  /* 0x0004403801007387 */ /* 0x000fe80000100a00 */
[----:B------:R-:W-:Y:S01]  /*8d030*/  STL.64 [R1+0x448], R58 ;  /* 0x0004483a01007387 */ /* 0x000fe20000100a00 */
[C---:B--2---:R-:W-:Y:S08]  /*8d040*/  HMMA.16816.F32 R40, R28.reuse, R54, R36 ;  /* 0x000000361c28723c */ /* 0x044ff00000001824 */
[C---:B----4-:R-:W-:Y:S08]  /*8d050*/  HMMA.16816.F32 R36, R28.reuse, R52, R32 ;  /* 0x000000341c24723c */ /* 0x050ff00000001820 */
[C---:B------:R-:W-:Y:S08]  /*8d060*/  HMMA.16816.F32 R32, R28.reuse, R50, R24 ;  /* 0x000000321c20723c */ /* 0x040ff00000001818 */
[C---:B------:R-:W-:Y:S01]  /*8d070*/  HMMA.16816.F32 R24, R28.reuse, R48, R12 ;  /* 0x000000301c18723c */ /* 0x040fe2000000180c */
[----:B------:R-:W-:Y:S04]  /*8d080*/  STL.64 [R1+0x420], R40 ;  /* 0x0004202801007387 */ /* 0x000fe80000100a00 */
[----:B------:R-:W-:Y:S04]  /*8d090*/  STL.64 [R1+0x428], R42 ;  /* 0x0004282a01007387 */ /* 0x000fe80000100a00 */
        /* <DEDUP_REMOVED lines=13> */
[----:B------:R-:W4:Y:S04]  /*8d170*/  LDL.LU.64 R42, [R1+0x328] ;  /* 0x00032800012a7983 */ /* 0x000f280000300a00 */
[----:B------:R-:W4:Y:S04]  /*8d180*/  LDL.LU.64 R36, [R1+0x300] ;  /* 0x0003000001247983 */ /* 0x000f280000300a00 */
[----:B------:R-:W4:Y:S04]  /*8d190*/  LDL.LU.64 R38, [R1+0x308] ;  /* 0x0003080001267983 */ /* 0x000f280000300a00 */
[----:B------:R-:W4:Y:S04]  /*8d1a0*/  LDL.LU.64 R32, [R1+0x2e0] ;  /* 0x0002e00001207983 */ /* 0x000f280000300a00 */
[----:B------:R-:W4:Y:S04]  /*8d1b0*/  LDL.LU.64 R34, [R1+0x2e8] ;  /* 0x0002e80001227983 */ /* 0x000f280000300a00 */
[----:B------:R-:W5:Y:S04]  /*8d1c0*/  LDL.LU.64 R24, [R1+0x2c0] ;  /* 0x0002c00001187983 */ /* 0x000f680000300a00 */
[----:B------:R-:W5:Y:S04]  /*8d1d0*/  LDL.LU.64 R26, [R1+0x2c8] ;  /* 0x0002c800011a7983 */ /* 0x000f680000300a00 */
[----:B------:R-:W4:Y:S04]  /*8d1e0*/  LDL.LU.64 R48, [R1+0x2a0] ;  /* 0x0002a00001307983 */ /* 0x000f280000300a00 */
[----:B------:R-:W4:Y:S04]  /*8d1f0*/  LDL.LU.64 R50, [R1+0x2a8] ;  /* 0x0002a80001327983 */ /* 0x000f280000300a00 */
        /* <DEDUP_REMOVED lines=8> */
[C---:B--2---:R-:W-:Y:S08]  /*8d280*/  HMMA.16816.F32 R12, R28.reuse, R4, R12 ;  /* 0x000000041c0c723c */ /* 0x044ff0000000180c */
[C---:B---3--:R-:W-:Y:S11]  /*8d290*/  HMMA.16816.F32 R4, R28.reuse, R6, R8 ;  /* 0x000000061c04723c */ /* 0x048ff60000001808 */
[----:B------:R-:W-:Y:S04]  /*8d2a0*/  STL.64 [R1+0x380], R12 ;  /* 0x0003800c01007387 */ /* 0x000fe80000100a00 */
[----:B------:R0:W-:Y:S04]  /*8d2b0*/  STL.64 [R1+0x388], R14 ;  /* 0x0003880e01007387 */ /* 0x0001e80000100a00 */
[----:B0-----:R-:W2:Y:S04]  /*8d2c0*/  LDL.LU.64 R14, [R1+0x61f8] ;  /* 0x0061f800010e7983 */ /* 0x001ea80000300a00 */
[----:B------:R-:W4:Y:S04]  /*8d2d0*/  LDL.LU.64 R12, [R1+0x61f0] ;  /* 0x0061f000010c7983 */ /* 0x000f280000300a00 */
[----:B------:R-:W3:Y:S04]  /*8d2e0*/  LDL.LU.64 R10, [R1+0x61e8] ;  /* 0x0061e800010a7983 */ /* 0x000ee80000300a00 */
[----:B------:R-:W2:Y:S04]  /*8d2f0*/  LDL.LU.64 R8, [R1+0x61e0] ;  /* 0x0061e00001087983 */ /* 0x000ea80000300a00 */
[----:B------:R0:W-:Y:S04]  /*8d300*/  STL.64 [R1+0x360], R4 ;  /* 0x0003600401007387 */ /* 0x0001e80000100a00 */
[----:B------:R1:W-:Y:S04]  /*8d310*/  STL.64 [R1+0x368], R6 ;  /* 0x0003680601007387 */ /* 0x0003e80000100a00 */
[----:B0-----:R-:W2:Y:S04]  /*8d320*/  LDL.LU.64 R4, [R1+0x340] ;  /* 0x0003400001047983 */ /* 0x001ea80000300a00 */
[----:B-1----:R-:W2:Y:S01]  /*8d330*/  LDL.LU.64 R6, [R1+0x348] ;  /* 0x0003480001067983 */ /* 0x002ea20000300a00 */
[C---:B----4-:R-:W-:Y:S08]  /*8d340*/  HMMA.16816.F32 R36, R28.reuse, R12, R36 ;  /* 0x0000000c1c24723c */ /* 0x050ff00000001824 */
[----:B--2---:R-:W-:-:S15]  /*8d350*/  HMMA.16816.F32 R4, R28, R8, R4 ;  /* 0x000000081c04723c */ /* 0x004fde0000001804 */
[----:B------:R-:W-:-:S04]  /*8d360*/  NOP ;  /* 0x0000000000007918 */ /* 0x000fc80000000000 */
[----:B------:R-:W-:Y:S04]  /*8d370*/  STL.64 [R1+0x340], R4 ;  /* 0x0003400401007387 */ /* 0x000fe80000100a00 */
[----:B------:R3:W-:Y:S02]  /*8d380*/  STL.64 [R1+0x348], R6 ;  /* 0x0003480601007387 */ /* 0x0007e40000100a00 */
[C---:B---3--:R-:W-:Y:S08]  /*8d390*/  HMMA.16816.F32 R4, R28.reuse, R10, R40 ;  /* 0x0000000a1c04723c */ /* 0x048ff00000001828 */
[C---:B------:R-:W-:Y:S11]  /*8d3a0*/  HMMA.16816.F32 R8, R28.reuse, R14, R32 ;  /* 0x0000000e1c08723c */ /* 0x040ff60000001820 */
[----:B------:R-:W-:Y:S04]  /*8d3b0*/  STL.64 [R1+0x320], R4 ;  /* 0x0003200401007387 */ /* 0x000fe80000100a00 */
[----:B------:R5:W-:Y:S04]  /*8d3c0*/  STL.64 [R1+0x328], R6 ;  /* 0x0003280601007387 */ /* 0x000be80000100a00 */
[----:B------:R-:W-:Y:S04]  /*8d3d0*/  STL.64 [R1+0x300], R36 ;  /* 0x0003002401007387 */ /* 0x000fe80000100a00 */
[----:B------:R-:W-:Y:S04]  /*8d3e0*/  STL.64 [R1+0x308], R38 ;  /* 0x0003082601007387 */ /* 0x000fe80000100a00 */
[----:B------:R-:W2:Y:S01]  /*8d3f0*/  LDL.LU.64 R40, [R1+0x280] ;  /* 0x0002800001287983 */ /* 0x000ea20000300a00 */
[C---:B-----5:R-:W-:Y:S03]  /*8d400*/  HMMA.16816.F32 R4, R28.reuse, R16, R24 ;  /* 0x000000101c04723c */ /* 0x060fe60000001818 */
[----:B------:R-:W-:Y:S04]  /*8d410*/  STL.64 [R1+0x2e0], R8 ;  /* 0x0002e00801007387 */ /* 0x000fe80000100a00 */
[----:B------:R-:W-:Y:S04]  /*8d420*/  STL.64 [R1+0x2e8], R10 ;  /* 0x0002e80a01007387 */ /* 0x000fe80000100a00 */
[----:B------:R-:W2:Y:S08]  /*8d430*/  LDL.LU.64 R42, [R1+0x288] ;  /* 0x00028800012a7983 */ /* 0x000eb00000300a00 */
[----:B------:R-:W-:Y:S04]  /*8d440*/  STL.64 [R1+0x2c0], R4 ;  /* 0x0002c00401007387 */ /* 0x000fe80000100a00 */
[----:B------:R0:W-:Y:S04]  /*8d450*/  STL.64 [R1+0x2c8], R6 ;  /* 0x0002c80601007387 */ /* 0x0001e80000100a00 */
[----:B------:R-:W3:Y:S04]  /*8d460*/  LDL.LU.64 R24, [R1+0x260] ;  /* 0x0002600001187983 */ /* 0x000ee80000300a00 */
[----:B------:R-:W3:Y:S01]  /*8d470*/  LDL.LU.64 R26, [R1+0x268] ;  /* 0x00026800011a7983 */ /* 0x000ee20000300a00 */
[C---:B0-----:R-:W-:Y:S03]  /*8d480*/  HMMA.16816.F32 R4, R28.reuse, R18, R48 ;  /* 0x000000121c04723c */ /* 0x041fe60000001830 */
[----:B------:R-:W4:Y:S04]  /*8d490*/  LDL.LU.64 R36, [R1+0x240] ;  /* 0x0002400001247983 */ /* 0x000f280000300a00 */
[----:B------:R-:W4:Y:S04]  /*8d4a0*/  LDL.LU.64 R38, [R1+0x248] ;  /* 0x0002480001267983 */ /* 0x000f280000300a00 */
[----:B------:R-:W5:Y:S04]  /*8d4b0*/  LDL.LU.64 R32, [R1+0x220] ;  /* 0x0002200001207983 */ /* 0x000f680000300a00 */
[----:B------:R-:W5:Y:S04]  /*8d4c0*/  LDL.LU.64 R34, [R1+0x228] ;  /* 0x0002280001227983 */ /* 0x000f680000300a00 */
[----:B------:R-:W4:Y:S04]  /*8d4d0*/  LDL.LU.64 R8, [R1+0x200] ;  /* 0x0002000001087983 */ /* 0x000f280000300a00 */
[----:B------:R-:W4:Y:S04]  /*8d4e0*/  LDL.LU.64 R10, [R1+0x208] ;  /* 0x00020800010a7983 */ /* 0x000f280000300a00 */
[----:B------:R0:W-:Y:S04]  /*8d4f0*/  STL.64 [R1+0x2a0], R4 ;  /* 0x0002a00401007387 */ /* 0x0001e80000100a00 */
[----:B------:R1:W-:Y:S04]  /*8d500*/  STL.64 [R1+0x2a8], R6 ;  /* 0x0002a80601007387 */ /* 0x0003e80000100a00 */
[----:B------:R-:W4:Y:S04]  /*8d510*/  LDL.LU.64 R16, [R1+0x1a0] ;  /* 0x0001a00001107983 */ /* 0x000f280000300a00 */
[----:B------:R-:W4:Y:S04]  /*8d520*/  LDL.LU.64 R18, [R1+0x1a8] ;  /* 0x0001a80001127983 */ /* 0x000f280000300a00 */
[----:B------:R-:W4:Y:S04]  /*8d530*/  LDL.LU.64 R48, [R1+0x1590] ;  /* 0x0015900001307983 */ /* 0x000f280000300a00 */
[----:B------:R-:W4:Y:S04]  /*8d540*/  LDL.LU.64 R50, [R1+0x1598] ;  /* 0x0015980001327983 */ /* 0x000f280000300a00 */
[----:B------:R-:W4:Y:S04]  /*8d550*/  LDL.LU.64 R12, [R1+0x1580] ;  /* 0x00158000010c7983 */ /* 0x000f280000300a00 */
[----:B------:R-:W4:Y:S04]  /*8d560*/  LDL.LU.64 R14, [R1+0x1588] ;  /* 0x00158800010e7983 */ /* 0x000f280000300a00 */
[----:B0-----:R-:W4:Y:S04]  /*8d570*/  LDL.LU.64 R4, [R1+0x1570] ;  /* 0x0015700001047983 */ /* 0x001f280000300a00 */
[----:B-1----:R-:W4:Y:S01]  /*8d580*/  LDL.LU.64 R6, [R1+0x1578] ;  /* 0x0015780001067983 */ /* 0x002f220000300a00 */
[----:B--2---:R-:W-:-:S15]  /*8d590*/  HMMA.16816.F32 R40, R28, R20, R40 ;  /* 0x000000141c28723c */ /* 0x004fde0000001828 */
[----:B------:R-:W-:-:S04]  /*8d5a0*/  NOP ;  /* 0x0000000000007918 */ /* 0x000fc80000000000 */
[----:B------:R-:W-:Y:S01]  /*8d5b0*/  STL.64 [R1+0x280], R40 ;  /* 0x0002802801007387 */ /* 0x000fe20000100a00 */
[C---:B---3--:R-:W-:Y:S03]  /*8d5c0*/  HMMA.16816.F32 R20, R28.reuse, R22, R24 ;  /* 0x000000161c14723c */ /* 0x048fe60000001818 */
[----:B------:R0:W-:Y:S04]  /*8d5d0*/  STL.64 [R1+0x288], R42 ;  /* 0x0002882a01007387 */ /* 0x0001e80000100a00 */
[----:B0-----:R-:W2:Y:S04]  /*8d5e0*/  LDL.LU.64 R42, [R1+0x61d8] ;  /* 0x0061d800012a7983 */ /* 0x001ea80000300a00 */
[----:B------:R-:W3:Y:S04]  /*8d5f0*/  LDL.LU.64 R40, [R1+0x61d0] ;  /* 0x0061d00001287983 */ /* 0x000ee80000300a00 */
[----:B------:R-:W5:Y:S04]  /*8d600*/  LDL.LU.64 R26, [R1+0x61c8] ;  /* 0x0061c800011a7983 */ /* 0x000f680000300a00 */
[----:B------:R-:W4:Y:S04]  /*8d610*/  LDL.LU.64 R24, [R1+0x61c0] ;  /* 0x0061c00001187983 */ /* 0x000f280000300a00 */
[----:B------:R0:W-:Y:S04]  /*8d620*/  STL.64 [R1+0x260], R20 ;  /* 0x0002601401007387 */ /* 0x0001e80000100a00 */
[----:B------:R1:W-:Y:S04]  /*8d630*/  STL.64 [R1+0x268], R22 ;  /* 0x0002681601007387 */ /* 0x0003e80000100a00 */
[----:B0-----:R-:W2:Y:S04]  /*8d640*/  LDL.LU.64 R20, [R1+0x1c0] ;  /* 0x0001c00001147983 */ /* 0x001ea80000300a00 */
[----:B-1----:R-:W2:Y:S01]  /*8d650*/  LDL.LU.64 R22, [R1+0x1c8] ;  /* 0x0001c80001167983 */ /* 0x002ea20000300a00 */
[C---:B----4-:R-:W-:Y:S08]  /*8d660*/  HMMA.16816.F32 R36, R28.reuse, R24, R36 ;  /* 0x000000181c24723c */ /* 0x050ff00000001824 */
[C---:B-----5:R-:W-:Y:S11]  /*8d670*/  HMMA.16816.F32 R24, R28.reuse, R26, R32 ;  /* 0x0000001a1c18723c */ /* 0x060ff60000001820 */
[----:B------:R-:W-:Y:S04]  /*8d680*/  STL.64 [R1+0x240], R36 ;  /* 0x0002402401007387 */ /* 0x000fe80000100a00 */
[----:B------:R0:W-:Y:S04]  /*8d690*/  STL.64 [R1+0x248], R38 ;  /* 0x0002482601007387 */ /* 0x0001e80000100a00 */
[----:B0-----:R-:W4:Y:S04]  /*8d6a0*/  LDL.LU.64 R38, [R1+0x61b8] ;  /* 0x0061b80001267983 */ /* 0x001f280000300a00 */
[----:B------:R-:W2:Y:S04]  /*8d6b0*/  LDL.LU.64 R36, [R1+0x61b0] ;  /* 0x0061b00001247983 */ /* 0x000ea80000300a00 */
[----:B------:R-:W5:Y:S04]  /*8d6c0*/  LDL.LU.64 R34, [R1+0x61a8] ;  /* 0x0061a80001227983 */ /* 0x000f680000300a00 */
[----:B------:R-:W2:Y:S04]  /*8d6d0*/  LDL.LU.64 R32, [R1+0x61a0] ;  /* 0x0061a00001207983 */ /* 0x000ea80000300a00 */
[----:B------:R0:W-:Y:S04]  /*8d6e0*/  STL.64 [R1+0x220], R24 ;  /* 0x0002201801007387 */ /* 0x0001e80000100a00 */
[----:B------:R1:W-:Y:S04]  /*8d6f0*/  STL.64 [R1+0x228], R26 ;  /* 0x0002281a01007387 */ /* 0x0003e80000100a00 */
[----:B0-----:R-:W5:Y:S04]  /*8d700*/  LDL.LU.64 R24, [R1+0x1e0] ;  /* 0x0001e00001187983 */ /* 0x001f680000300a00 */
[----:B-1----:R-:W5:Y:S01]  /*8d710*/  LDL.LU.64 R26, [R1+0x1e8] ;  /* 0x0001e800011a7983 */ /* 0x002f620000300a00 */
[----:B--2---:R-:W-:-:S15]  /*8d720*/  HMMA.16816.F32 R8, R28, R32, R8 ;  /* 0x000000201c08723c */ /* 0x004fde0000001808 */
[----:B------:R-:W-:-:S04]  /*8d730*/  NOP ;  /* 0x0000000000007918 */ /* 0x000fc80000000000 */
[----:B------:R0:W-:Y:S04]  /*8d740*/  STL.64 [R1+0x200], R8 ;  /* 0x0002000801007387 */ /* 0x0001e80000100a00 */
[----:B------:R1:W-:Y:S04]  /*8d750*/  STL.64 [R1+0x208], R10 ;  /* 0x0002080a01007387 */ /* 0x0003e80000100a00 */
[----:B0-----:R-:W2:Y:S04]  /*8d760*/  LDL.LU.64 R8, [R1+0x1560] ;  /* 0x0015600001087983 */ /* 0x001ea80000300a00 */
[----:B-1----:R-:W2:Y:S01]  /*8d770*/  LDL.LU.64 R10, [R1+0x1568] ;  /* 0x00156800010a7983 */ /* 0x002ea20000300a00 */
[C---:B------:R-:W-:Y:S08]  /*8d780*/  HMMA.16816.F32 R20, R28.reuse, R36, R20 ;  /* 0x000000241c14723c */ /* 0x040ff00000001814 */
[----:B-----5:R-:W-:Y:S11]  /*8d790*/  HMMA.16816.F32 R24, R28, R34, R24 ;  /* 0x000000221c18723c */ /* 0x020ff60000001818 */
[----:B------:R-:W-:Y:S01]  /*8d7a0*/  STL.64 [R1+0x1c0], R20 ;  /* 0x0001c01401007387 */ /* 0x000fe20000100a00 */
[----:B------:R-:W-:-:S07]  /*8d7b0*/  IMAD.MOV.U32 R0, RZ, RZ, R23 ;  /* 0x000000ffff007224 */ /* 0x000fce00078e0017 */
[----:B------:R-:W-:Y:S04]  /*8d7c0*/  STL.64 [R1+0x1e0], R24 ;  /* 0x0001e01801007387 */ /* 0x000fe80000100a00 */
[----:B------:R-:W-:Y:S04]  /*8d7d0*/  STL.64 [R1+0x1e8], R26 ;  /* 0x0001e81a01007387 */ /* 0x000fe80000100a00 */
[----:B------:R4:W-:Y:S01]  /*8d7e0*/  STL [R1+0x1c8], R22 ;  /* 0x0001c81601007387 */ /* 0x0009e20000100800 */
[C---:B------:R-:W-:Y:S08]  /*8d7f0*/  HMMA.16816.F32 R4, R28.reuse, R44, R4 ;  /* 0x0000002c1c04723c */ /* 0x040ff00000001804 */
[C---:B----4-:R-:W-:Y:S08]  /*8d800*/  HMMA.16816.F32 R20, R28.reuse, R38, R16 ;  /* 0x000000261c14723c */ /* 0x050ff00000001810 */
[C---:B---3--:R-:W-:Y:S08]  /*8d810*/  HMMA.16816.F32 R16, R28.reuse, R40, R48 ;  /* 0x000000281c10723c */ /* 0x048ff00000001830 */
[----:B------:R-:W-:Y:S01]  /*8d820*/  HMMA.16816.F32 R12, R28, R42, R12 ;  /* 0x0000002a1c0c723c */ /* 0x000fe2000000180c */
[----:B------:R0:W-:Y:S10]  /*8d830*/  STL [R1+0x58a0], R0 ;  /* 0x0058a00001007387 */ /* 0x0001f40000100800 */
[----:B0-----:R-:W-:Y:S01]  /*8d840*/  IMAD.MOV.U32 R0, RZ, RZ, R19 ;  /* 0x000000ffff007224 */ /* 0x001fe200078e0013 */
[----:B------:R-:W-:Y:S04]  /*8d850*/  STL.64 [R1+0x180], R16 ;  /* 0x0001801001007387 */ /* 0x000fe80000100a00 */
[----:B------:R-:W-:Y:S04]  /*8d860*/  STL.64 [R1+0x1a0], R20 ;  /* 0x0001a01401007387 */ /* 0x000fe80000100a00 */
[----:B------:R-:W-:Y:S04]  /*8d870*/  STL.64 [R1+0x1a8], R22 ;  /* 0x0001a81601007387 */ /* 0x000fe80000100a00 */
[----:B------:R-:W-:Y:S04]  /*8d880*/  STL [R1+0x188], R18 ;  /* 0x0001881201007387 */ /* 0x000fe80000100800 */
[----:B------:R0:W-:Y:S04]  /*8d890*/  STL [R1+0x58c8], R0 ;  /* 0x0058c80001007387 */ /* 0x0001e80000100800 */
[----:B------:R1:W-:Y:S04]  /*8d8a0*/  STL.64 [R1+0x150], R4 ;  /* 0x0001500401007387 */ /* 0x0003e80000100a00 */
[----:B------:R-:W-:Y:S01]  /*8d8b0*/  STL.64 [R1+0x160], R12 ;  /* 0x0001600c01007387 */ /* 0x000fe20000100a00 */
[----:B0-----:R-:W-:-:S03]  /*8d8c0*/  IMAD.MOV.U32 R0, RZ, RZ, R7 ;  /* 0x000000ffff007224 */ /* 0x001fc600078e0007 */
[----:B------:R-:W-:Y:S01]  /*8d8d0*/  STL.64 [R1+0x168], R14 ;  /* 0x0001680e01007387 */ /* 0x000fe20000100a00 */
[----:B------:R-:W-:-:S03]  /*8d8e0*/  IMAD R3, R57, 0x100, R56 ;  /* 0x0000010039037824 */ /* 0x000fc600078e0238 */
[----:B------:R-:W-:Y:S04]  /*8d8f0*/  STL [R1+0x158], R6 ;  /* 0x0001580601007387 */ /* 0x000fe80000100800 */
[----:B------:R0:W-:Y:S01]  /*8d900*/  STL [R1+0x58cc], R0 ;  /* 0x0058cc0001007387 */ /* 0x0001e20000100800 */
[----:B-1----:R-:W-:Y:S02]  /*8d910*/  IMAD R4, R59, 0x100, R58 ;  /* 0x000001003b047824 */ /* 0x002fe400078e023a */
[----:B------:R-:W-:Y:S02]  /*8d920*/  IMAD R2, R55, 0x100, R54 ;  /* 0x0000010037027824 */ /* 0x000fe400078e0236 */
[----:B------:R-:W-:Y:S01]  /*8d930*/  IMAD R5, R61, 0x100, R60 ;  /* 0x000001003d057824 */ /* 0x000fe200078e023c */
[----:B--2---:R-:W-:-:S15]  /*8d940*/  HMMA.16816.F32 R8, R28, R46, R8 ;  /* 0x0000002e1c08723c */ /* 0x004fde0000001808 */
[----:B------:R-:W-:-:S04]  /*8d950*/  NOP ;  /* 0x0000000000007918 */ /* 0x000fc80000000000 */
[----:B------:R1:W-:Y:S04]  /*8d960*/  STL.64 [R1+0x140], R8 ;  /* 0x0001400801007387 */ /* 0x0003e80000100a00 */
[----:B------:R2:W-:Y:S04]  /*8d970*/  STL [R1+0x14c], R11 ;  /* 0x00014c0b01007387 */ /* 0x0005e80000100800 */
[----:B------:R-:W3:Y:S04]  /*8d980*/  LDL.LU R56, [R1+0x250] ;  /* 0x0002500001387983 */ /* 0x000ee80000300800 */
[----:B------:R-:W3:Y:S01]  /*8d990*/  LDL.LU R57, [R1+0x254] ;  /* 0x0002540001397983 */ /* 0x000ee20000300800 */
[----:B0-----:R-:W-:-:S03]  /*8d9a0*/  IMAD.MOV.U32 R0, RZ, RZ, R10 ;  /* 0x000000ffff007224 */ /* 0x001fc600078e000a */
[----:B------:R-:W3:Y:S04]  /*8d9b0*/  LDL.LU R58, [R1+0x258] ;  /* 0x00025800013a7983 */ /* 0x000ee80000300800 */
[----:B------:R-:W3:Y:S04]  /*8d9c0*/  LDL.LU R59, [R1+0x25c] ;  /* 0x00025c00013b7983 */ /* 0x000ee80000300800 */
[----:B-1----:R-:W4:Y:S04]  /*8d9d0*/  LDL.LU R8, [R1+0x210] ;  /* 0x0002100001087983 */ /* 0x002f280000300800 */
[----:B------:R-:W4:Y:S04]  /*8d9e0*/  LDL.LU R9, [R1+0x214] ;  /* 0x0002140001097983 */ /* 0x000f280000300800 */
[----:B------:R-:W4:Y:S04]  /*8d9f0*/  LDL.LU R10, [R1+0x218] ;  /* 0x00021800010a7983 */ /* 0x000f280000300800 */
[----:B--2---:R-:W4:Y:S04]  /*8da00*/  LDL.LU R11, [R1+0x21c] ;  /* 0x00021c00010b7983 */ /* 0x004f280000300800 */
[----:B------:R-:W2:Y:S04]  /*8da10*/  LDL.LU R12, [R1+0x1f0] ;  /* 0x0001f000010c7983 */ /* 0x000ea80000300800 */
[----:B------:R-:W2:Y:S04]  /*8da20*/  LDL.LU R13, [R1+0x1f4] ;  /* 0x0001f400010d7983 */ /* 0x000ea80000300800 */
[----:B------:R-:W2:Y:S04]  /*8da30*/  LDL.LU R14, [R1+0x1f8] ;  /* 0x0001f800010e7983 */ /* 0x000ea80000300800 */
[----:B------:R-:W2:Y:S04]  /*8da40*/  LDL.LU R15, [R1+0x1fc] ;  /* 0x0001fc00010f7983 */ /* 0x000ea80000300800 */
[----:B------:R-:W5:Y:S04]  /*8da50*/  LDL.LU R24, [R1+0x1b0] ;  /* 0x0001b00001187983 */ /* 0x000f680000300800 */
[----:B------:R-:W5:Y:S04]  /*8da60*/  LDL.LU R25, [R1+0x1b4] ;  /* 0x0001b40001197983 */ /* 0x000f680000300800 */
[----:B------:R-:W5:Y:S04]  /*8da70*/  LDL.LU R26, [R1+0x1b8] ;  /* 0x0001b800011a7983 */ /* 0x000f680000300800 */
[----:B------:R-:W5:Y:S04]  /*8da80*/  LDL.LU R27, [R1+0x1bc] ;  /* 0x0001bc00011b7983 */ /* 0x000f680000300800 */
        /* <DEDUP_REMOVED lines=9> */
[----:B------:R-:W3:Y:S04]  /*8db20*/  LDL.LU R41, [R1+0x1154] ;  /* 0x0011540001297983 */ /* 0x000ee80000300800 */
        /* <DEDUP_REMOVED lines=24> */
[----:B------:R-:W-:-:S02]  /*8dcb0*/  F2FP.F16.E5M2.UNPACK_B R28, R2 ;  /* 0x00000002ff1c723e */ /* 0x000fc400020004ff */
[----:B------:R-:W-:Y:S02]  /*8dcc0*/  F2FP.F16.E5M2.UNPACK_B R29, R3 ;  /* 0x00000003ff1d723e */ /* 0x000fe400020004ff */
[----:B------:R-:W-:Y:S02]  /*8dcd0*/  F2FP.F16.E5M2.UNPACK_B R30, R4 ;  /* 0x00000004ff1e723e */ /* 0x000fe400020004ff */
[----:B------:R-:W-:Y:S01]  /*8dce0*/  F2FP.F16.E5M2.UNPACK_B R31, R5 ;  /* 0x00000005ff1f723e */ /* 0x000fe200020004ff */
[----:B------:R-:W-:Y:S01]  /*8dcf0*/  STL [R1+0x5a30], R0 ;  /* 0x005a300001007387 */ /* 0x000fe20000100800 */
[----:B--2---:R-:W-:Y:S02]  /*8dd00*/  F2FP.F16.E5M2.UNPACK_B R40, R40.H1 ;  /* 0x00000028ff28723e */ /* 0x004fe400030004ff */
[----:B---3--:R-:W-:Y:S02]  /*8dd10*/  F2FP.F16.E5M2.UNPACK_B R41, R41.H1 ;  /* 0x00000029ff29723e */ /* 0x008fe400030004ff */
[----:B----4-:R-:W-:-:S03]  /*8dd20*/  F2FP.F16.E5M2.UNPACK_B R2, R34.H1 ;  /* 0x00000022ff02723e */ /* 0x010fc600030004ff */
[----:B------:R0:W-:Y:S01]  /*8dd30*/  STL.64 [R1+0x118], R40 ;  /* 0x0001182801007387 */ /* 0x0001e20000100a00 */
[----:B-----5:R-:W-:Y:S02]  /*8dd40*/  F2FP.F16.E5M2.UNPACK_B R3, R35.H1 ;  /* 0x00000023ff03723e */ /* 0x020fe400030004ff */
[----:B------:R-:W-:Y:S02]  /*8dd50*/  F2FP.F16.E5M2.UNPACK_B R4, R32.H1 ;  /* 0x00000020ff04723e */ /* 0x000fe400030004ff */
[----:B------:R-:W-:Y:S01]  /*8dd60*/  F2FP.F16.E5M2.UNPACK_B R5, R33.H1 ;  /* 0x00000021ff05723e */ /* 0x000fe200030004ff */
[C---:B0-----:R-:W-:Y:S08]  /*8dd70*/  HMMA.16816.F32 R40, R28.reuse, R40, R44 ;  /* 0x000000281c28723c */ /* 0x041ff0000000182c */
[C---:B------:R-:W-:Y:S08]  /*8dd80*/  HMMA.16816.F32 R36, R28.reuse, R2, R36 ;  /* 0x000000021c24723c */ /* 0x040ff00000001824 */
[----:B------:R-:W-:Y:S03]  /*8dd90*/  HMMA.16816.F32 R24, R28, R4, R24 ;  /* 0x000000041c18723c */ /* 0x000fe60000001818 */
[----:B------:R-:W-:Y:S04]  /*8dda0*/  STL.64 [R1+0x170], R40 ;  /* 0x0001702801007387 */ /* 0x000fe80000100a00 */
[----:B------:R-:W-:Y:S04]  /*8ddb0*/  STL.64 [R1+0x178], R42 ;  /* 0x0001782a01007387 */ /* 0x000fe80000100a00 */
[----:B------:R0:W-:Y:S04]  /*8ddc0*/  STL.64 [R1+0x110], R2 ;  /* 0x0001100201007387 */ /* 0x0001e80000100a00 */
[----:B------:R-:W-:Y:S04]  /*8ddd0*/  STL.64 [R1+0x190], R36 ;  /* 0x0001902401007387 */ /* 0x000fe80000100a00 */
[----:B------:R-:W-:Y:S01]  /*8dde0*/  STL.64 [R1+0x198], R38 ;  /* 0x0001982601007387 */ /* 0x000fe20000100a00 */
[----:B0-----:R-:W-:-:S02]  /*8ddf0*/  F2FP.F16.E5M2.UNPACK_B R2, R18.H1 ;  /* 0x00000012ff02723e */ /* 0x001fc400030004ff */
[----:B------:R-:W-:Y:S01]  /*8de00*/  F2FP.F16.E5M2.UNPACK_B R3, R19.H1 ;  /* 0x00000013ff03723e */ /* 0x000fe200030004ff */
[----:B------:R0:W-:Y:S04]  /*8de10*/  STL.64 [R1+0x108], R4 ;  /* 0x0001080401007387 */ /* 0x0001e80000100a00 */
[----:B------:R-:W-:Y:S02]  /*8de20*/  STL.64 [R1+0x1b0], R24 ;  /* 0x0001b01801007387 */ /* 0x000fe40000100a00 */
[----:B------:R-:W-:Y:S02]  /*8de30*/  HMMA.16816.F32 R20, R28, R2, R20 ;  /* 0x000000021c14723c */ /* 0x000fe40000001814 */
[----:B------:R-:W-:Y:S01]  /*8de40*/  STL.64 [R1+0x1b8], R26 ;  /* 0x0001b81a01007387 */ /* 0x000fe20000100a00 */
[----:B0-----:R-:W-:-:S02]  /*8de50*/  F2FP.F16.E5M2.UNPACK_B R4, R16.H1 ;  /* 0x00000010ff04723e */ /* 0x001fc400030004ff */
[----:B------:R-:W-:Y:S01]  /*8de60*/  F2FP.F16.E5M2.UNPACK_B R5, R17.H1 ;  /* 0x00000011ff05723e */ /* 0x000fe200030004ff */
[----:B------:R0:W-:Y:S06]  /*8de70*/  STL.64 [R1+0x100], R2 ;  /* 0x0001000201007387 */ /* 0x0001ec0000100a00 */
[----:B------:R-:W-:Y:S01]  /*8de80*/  HMMA.16816.F32 R12, R28, R4, R12 ;  /* 0x000000041c0c723c */ /* 0x000fe2000000180c */
[----:B0-----:R-:W-:Y:S02]  /*8de90*/  F2FP.F16.E5M2.UNPACK_B R2, R6.H1 ;  /* 0x00000006ff02723e */ /* 0x001fe400030004ff */
[----:B------:R-:W-:-:S07]  /*8dea0*/  F2FP.F16.E5M2.UNPACK_B R3, R7.H1 ;  /* 0x00000007ff03723e */ /* 0x000fce00030004ff */
[----:B------:R-:W-:Y:S01]  /*8deb0*/  HMMA.16816.F32 R8, R28, R2, R8 ;  /* 0x000000021c08723c */ /* 0x000fe20000001808 */
[----:B------:R-:W-:Y:S01]  /*8dec0*/  STL.64 [R1+0x1d0], R20 ;  /* 0x0001d01401007387 */ /* 0x000fe20000100a00 */
[----:B------:R-:W-:-:S03]  /*8ded0*/  IMAD.MOV.U32 R0, RZ, RZ, R3 ;  /* 0x000000ffff007224 */ /* 0x000fc600078e0003 */
[----:B------:R-:W-:Y:S04]  /*8dee0*/  STL.64 [R1+0x1d8], R22 ;  /* 0x0001d81601007387 */ /* 0x000fe80000100a00 */
[----:B------:R0:W-:Y:S04]  /*8def0*/  STL.64 [R1+0xf8], R4 ;  /* 0x0000f80401007387 */ /* 0x0001e80000100a00 */
[----:B------:R-:W-:Y:S04]  /*8df00*/  STL.64 [R1+0x1f0], R12 ;  /* 0x0001f00c01007387 */ /* 0x000fe80000100a00 */
[----:B------:R-:W-:Y:S01]  /*8df10*/  STL.64 [R1+0x1f8], R14 ;  /* 0x0001f80e01007387 */ /* 0x000fe20000100a00 */
[----:B0-----:R-:W-:-:S02]  /*8df20*/  F2FP.F16.E5M2.UNPACK_B R4, R52.H1 ;  /* 0x00000034ff04723e */ /* 0x001fc400030004ff */
[----:B------:R-:W-:Y:S01]  /*8df30*/  F2FP.F16.E5M2.UNPACK_B R5, R53.H1 ;  /* 0x00000035ff05723e */ /* 0x000fe200030004ff */
[----:B------:R0:W-:Y:S04]  /*8df40*/  STL.64 [R1+0xf0], R2 ;  /* 0x0000f00201007387 */ /* 0x0001e80000100a00 */
[----:B------:R-:W-:Y:S04]  /*8df50*/  STL [R1+0x6138], R0 ;  /* 0x0061380001007387 */ /* 0x000fe80000100800 */
[----:B------:R-:W-:Y:S01]  /*8df60*/  STL.64 [R1+0x210], R8 ;  /* 0x0002100801007387 */ /* 0x000fe20000100a00 */
[----:B0-----:R-:W-:-:S03]  /*8df70*/  F2FP.F16.E5M2.UNPACK_B R2, R54.H1 ;  /* 0x00000036ff02723e */ /* 0x001fc600030004ff */
[----:B------:R0:W-:Y:S01]  /*8df80*/  STL.64 [R1+0x218], R10 ;  /* 0x0002180a01007387 */ /* 0x0001e20000100a00 */
[----:B------:R-:W-:Y:S01]  /*8df90*/  F2FP.F16.E5M2.UNPACK_B R3, R55.H1 ;  /* 0x00000037ff03723e */ /* 0x000fe200030004ff */
[C---:B0-----:R-:W-:Y:S08]  /*8dfa0*/  HMMA.16816.F32 R8, R28.reuse, R4, R48 ;  /* 0x000000041c08723c */ /* 0x041ff00000001830 */
[----:B------:R-:W-:Y:S01]  /*8dfb0*/  HMMA.16816.F32 R12, R28, R2, R56 ;  /* 0x000000021c0c723c */ /* 0x000fe20000001838 */
[----:B------:R-:W-:Y:S01]  /*8dfc0*/  IMAD.MOV.U32 R0, RZ, RZ, R5 ;  /* 0x000000ffff007224 */ /* 0x000fe200078e0005 */
[----:B------:R0:W-:Y:S04]  /*8dfd0*/  STL [R1+0xe8], R4 ;  /* 0x0000e80401007387 */ /* 0x0001e80000100800 */
[----:B------:R1:W-:Y:S04]  /*8dfe0*/  STL [R1+0xec], R5 ;  /* 0x0000ec0501007387 */ /* 0x0003e80000100800 */
[----:B------:R-:W-:Y:S01]  /*8dff0*/  STL [R1+0x613c], R0 ;  /* 0x00613c0001007387 */ /* 0x000fe20000100800 */
[----:B0-----:R-:W-:-:S03]  /*8e000*/  F2FP.F16.E5M2.UNPACK_B R4, R60.H1 ;  /* 0x0000003cff04723e */ /* 0x001fc600030004ff */
[----:B------:R0:W-:Y:S04]  /*8e010*/  STL.64 [R1+0x230], R8 ;  /* 0x0002300801007387 */ /* 0x0001e80000100a00 */
[----:B------:R2:W-:Y:S01]  /*8e020*/  STL.64 [R1+0x238], R10 ;  /* 0x0002380a01007387 */ /* 0x0005e20000100a00 */
[----:B-1----:R-:W-:-:S03]  /*8e030*/  F2FP.F16.E5M2.UNPACK_B R5, R61.H1 ;  /* 0x0000003dff05723e */ /* 0x002fc600030004ff */
[----:B------:R-:W-:Y:S04]  /*8e040*/  STL [R1+0xe0], R2 ;  /* 0x0000e00201007387 */ /* 0x000fe80000100800 */
[----:B------:R-:W-:Y:S04]  /*8e050*/  STL [R1+0xe4], R3 ;  /* 0x0000e40301007387 */ /* 0x000fe80000100800 */
[----:B0-----:R-:W3:Y:S04]  /*8e060*/  LDL.LU R8, [R1+0x2f0] ;  /* 0x0002f00001087983 */ /* 0x001ee80000300800 */
[----:B------:R0:W-:Y:S04]  /*8e070*/  STL.64 [R1+0x250], R12 ;  /* 0x0002500c01007387 */ /* 0x0001e80000100a00 */
[----:B------:R1:W-:Y:S04]  /*8e080*/  STL.64 [R1+0x258], R14 ;  /* 0x0002580e01007387 */ /* 0x0003e80000100a00 */
[----:B------:R4:W-:Y:S04]  /*8e090*/  STL [R1+0xd8], R4 ;  /* 0x0000d80401007387 */ /* 0x0009e80000100800 */
[----:B------:R-:W3:Y:S04]  /*8e0a0*/  LDL.LU R9, [R1+0x2f4] ;  /* 0x0002f40001097983 */ /* 0x000ee80000300800 */
[----:B--2---:R-:W3:Y:S04]  /*8e0b0*/  LDL.LU R10, [R1+0x2f8] ;  /* 0x0002f800010a7983 */ /* 0x004ee80000300800 */
[----:B------:R-:W-:Y:S04]  /*8e0c0*/  STL [R1+0xdc], R5 ;  /* 0x0000dc0501007387 */ /* 0x000fe80000100800 */
[----:B------:R-:W3:Y:S04]  /*8e0d0*/  LDL.LU R11, [R1+0x2fc] ;  /* 0x0002fc00010b7983 */ /* 0x000ee80000300800 */
[----:B------:R-:W2:Y:S04]  /*8e0e0*/  LDL.LU R32, [R1+0x270] ;  /* 0x0002700001207983 */ /* 0x000ea80000300800 */
[----:B------:R-:W2:Y:S04]  /*8e0f0*/  LDL.LU R33, [R1+0x274] ;  /* 0x0002740001217983 */ /* 0x000ea80000300800 */
[----:B------:R-:W2:Y:S04]  /*8e100*/  LDL.LU R34, [R1+0x278] ;  /* 0x0002780001227983 */ /* 0x000ea80000300800 */
[----:B------:R-:W2:Y:S04]  /*8e110*/  LDL.LU R35, [R1+0x27c] ;  /* 0x00027c0001237983 */ /* 0x000ea80000300800 */
[----:B------:R-:W5:Y:S04]  /*8e120*/  LDL.LU R37, [R1+0x11e0] ;  /* 0x0011e00001257983 */ /* 0x000f680000300800 */
[----:B------:R-:W3:Y:S04]  /*8e130*/  LDL.LU R16, [R1+0x2b0] ;  /* 0x0002b00001107983 */ /* 0x000ee80000300800 */
[----:B------:R-:W3:Y:S04]  /*8e140*/  LDL.LU R17, [R1+0x2b4] ;  /* 0x0002b40001117983 */ /* 0x000ee80000300800 */
[----:B------:R-:W3:Y:S04]  /*8e150*/  LDL.LU R18, [R1+0x2b8] ;  /* 0x0002b80001127983 */ /* 0x000ee80000300800 */
[----:B------:R-:W3:Y:S04]  /*8e160*/  LDL.LU R19, [R1+0x2bc] ;  /* 0x0002bc0001137983 */ /* 0x000ee80000300800 */
[----:B------:R-:W3:Y:S04]  /*8e170*/  LDL.LU R22, [R1+0x11e4] ;  /* 0x0011e40001167983 */ /* 0x000ee80000300800 */
        /* <DEDUP_REMOVED lines=8> */
[----:B------:R-:W4:Y:S04]  /*8e200*/  LDL.LU R13, [R1+0x2d4] ;  /* 0x0002d400010d7983 */ /* 0x000f280000300800 */
[----:B-1----:R-:W4:Y:S04]  /*8e210*/  LDL.LU R14, [R1+0x2d8] ;  /* 0x0002d800010e7983 */ /* 0x002f280000300800 */
        /* <DEDUP_REMOVED lines=17> */
[----:B------:R-:W-:-:S05]  /*8e330*/  IMAD.MOV.U32 R0, RZ, RZ, R5 ;  /* 0x000000ffff007224 */ /* 0x000fca00078e0005 */
[----:B------:R0:W-:Y:S01]  /*8e340*/  STL [R1+0x6140], R0 ;  /* 0x0061400001007387 */ /* 0x0001e20000100800 */
[----:B--2---:R-:W-:Y:S01]  /*8e350*/  HMMA.16816.F32 R32, R28, R4, R32 ;  /* 0x000000041c20723c */ /* 0x004fe20000001820 */
[----:B-----5:R-:W-:Y:S02]  /*8e360*/  F2FP.F16.E5M2.UNPACK_B R2, R37.H1 ;  /* 0x00000025ff02723e */ /* 0x020fe400030004ff */
[----:B---3--:R-:W-:-:S15]  /*8e370*/  F2FP.F16.E5M2.UNPACK_B R3, R22.H1 ;  /* 0x00000016ff03723e */ /* 0x008fde00030004ff */
[----:B------:R-:W-:Y:S01]  /*8e380*/  NOP ;  /* 0x0000000000007918 */ /* 0x000fe20000000000 */
[----:B------:R-:W-:Y:S01]  /*8e390*/  STL.64 [R1+0x270], R32 ;  /* 0x0002702001007387 */ /* 0x000fe20000100a00 */
[----:B----4-:R-:W-:Y:S01]  /*8e3a0*/  F2FP.F16.E5M2.UNPACK_B R4, R23.H1 ;  /* 0x00000017ff04723e */ /* 0x010fe200030004ff */
[----:B0-----:R-:W-:Y:S01]  /*8e3b0*/  IMAD.MOV.U32 R0, RZ, RZ, R3 ;  /* 0x000000ffff007224 */ /* 0x001fe200078e0003 */
[----:B------:R-:W-:Y:S01]  /*8e3c0*/  HMMA.16816.F32 R24, R28, R2, R24 ;  /* 0x000000021c18723c */ /* 0x000fe20000001818 */
[----:B------:R-:W-:Y:S01]  /*8e3d0*/  STL.64 [R1+0x278], R34 ;  /* 0x0002782201007387 */ /* 0x000fe20000100a00 */
[----:B------:R-:W-:-:S03]  /*8e3e0*/  F2FP.F16.E5M2.UNPACK_B R5, R20.H1 ;  /* 0x00000014ff05723e */ /* 0x000fc600030004ff */
[----:B------:R0:W-:Y:S04]  /*8e3f0*/  STL [R1+0xd0], R2 ;  /* 0x0000d00201007387 */ /* 0x0001e80000100800 */
[----:B------:R-:W-:Y:S04]  /*8e400*/  STL [R1+0xd4], R3 ;  /* 0x0000d40301007387 */ /* 0x000fe80000100800 */
[----:B------:R1:W-:Y:S01]  /*8e410*/  STL [R1+0x6144], R0 ;  /* 0x0061440001007387 */ /* 0x0003e20000100800 */
[----:B0-----:R-:W-:Y:S01]  /*8e420*/  F2FP.F16.E5M2.UNPACK_B R2, R21.H1 ;  /* 0x00000015ff02723e */ /* 0x001fe200030004ff */
[----:B------:R-:W-:Y:S04]  /*8e430*/  HMMA.16816.F32 R16, R28, R4, R16 ;  /* 0x000000041c10723c */ /* 0x000fe80000001810 */
[----:B------:R-:W-:Y:S04]  /*8e440*/  STL.64 [R1+0x290], R24 ;  /* 0x0002901801007387 */ /* 0x000fe80000100a00 */
[----:B------:R-:W-:Y:S01]  /*8e450*/  STL.64 [R1+0x298], R26 ;  /* 0x0002981a01007387 */ /* 0x000fe20000100a00 */
[----:B-1----:R-:W-:Y:S01]  /*8e460*/  IMAD.MOV.U32 R0, RZ, RZ, R5 ;  /* 0x000000ffff007224 */ /* 0x002fe200078e0005 */
[----:B------:R-:W-:-:S02]  /*8e470*/  F2FP.F16.E5M2.UNPACK_B R3, R6.H1 ;  /* 0x00000006ff03723e */ /* 0x000fc400030004ff */
[----:B------:R0:W-:Y:S04]  /*8e480*/  STL [R1+0xc8], R4 ;  /* 0x0000c80401007387 */ /* 0x0001e80000100800 */
[----:B------:R1:W-:Y:S01]  /*8e490*/  STL [R1+0xcc], R5 ;  /* 0x0000cc0501007387 */ /* 0x0003e20000100800 */
[----:B------:R-:W-:Y:S01]  /*8e4a0*/  HMMA.16816.F32 R12, R28, R2, R12 ;  /* 0x000000021c0c723c */ /* 0x000fe2000000180c */
[----:B0-----:R-:W-:Y:S02]  /*8e4b0*/  F2FP.F16.E5M2.UNPACK_B R4, R7.H1 ;  /* 0x00000007ff04723e */ /* 0x001fe400030004ff */
[----:B-1----:R-:W-:-:S07]  /*8e4c0*/  F2FP.F16.E5M2.UNPACK_B R5, R48.H1 ;  /* 0x00000030ff05723e */ /* 0x002fce00030004ff */
[----:B------:R-:W-:Y:S01]  /*8e4d0*/  HMMA.16816.F32 R8, R28, R4, R8 ;  /* 0x000000041c08723c */ /* 0x000fe20000001808 */
[----:B------:R0:W-:Y:S04]  /*8e4e0*/  STL [R1+0x6148], R0 ;  /* 0x0061480001007387 */ /* 0x0001e80000100800 */
[----:B------:R-:W-:Y:S04]  /*8e4f0*/  STL.64 [R1+0x2b0], R16 ;  /* 0x0002b01001007387 */ /* 0x000fe80000100a00 */
[----:B------:R-:W-:Y:S01]  /*8e500*/  STL.64 [R1+0x2b8], R18 ;  /* 0x0002b81201007387 */ /* 0x000fe20000100a00 */
[----:B0-----:R-:W-:-:S03]  /*8e510*/  IMAD.MOV.U32 R0, RZ, RZ, R5 ;  /* 0x000000ffff007224 */ /* 0x001fc600078e0005 */
[----:B------:R0:W-:Y:S04]  /*8e520*/  STL [R1+0xc0], R2 ;  /* 0x0000c00201007387 */ /* 0x0001e80000100800 */
[----:B------:R1:W-:Y:S04]  /*8e530*/  STL [R1+0xc4], R3 ;  /* 0x0000c40301007387 */ /* 0x0003e80000100800 */
[----:B------:R-:W-:Y:S01]  /*8e540*/  STL.64 [R1+0x2d0], R12 ;  /* 0x0002d00c01007387 */ /* 0x000fe20000100a00 */
[----:B0-----:R-:W-:-:S03]  /*8e550*/  F2FP.F16.E5M2.UNPACK_B R2, R49.H1 ;  /* 0x00000031ff02723e */ /* 0x001fc600030004ff */
[----:B------:R-:W-:Y:S01]  /*8e560*/  STL.64 [R1+0x2d8], R14 ;  /* 0x0002d80e01007387 */ /* 0x000fe20000100a00 */
[----:B-1----:R-:W-:-:S03]  /*8e570*/  F2FP.F16.E5M2.UNPACK_B R3, R50.H1 ;  /* 0x00000032ff03723e */ /* 0x002fc600030004ff */
[----:B------:R-:W-:Y:S04]  /*8e580*/  STL.64 [R1+0xb8], R4 ;  /* 0x0000b80401007387 */ /* 0x000fe80000100a00 */
[----:B------:R-:W-:Y:S04]  /*8e590*/  STL [R1+0x614c], R0 ;  /* 0x00614c0001007387 */ /* 0x000fe80000100800 */
[----:B------:R-:W-:Y:S04]  /*8e5a0*/  STL.64 [R1+0x2f0], R8 ;  /* 0x0002f00801007387 */ /* 0x000fe80000100a00 */
[----:B------:R0:W-:Y:S02]  /*8e5b0*/  STL.64 [R1+0x2f8], R10 ;  /* 0x0002f80a01007387 */ /* 0x0001e40000100a00 */
[----:B0-----:R-:W-:Y:S01]  /*8e5c0*/  HMMA.16816.F32 R8, R28, R2, R52 ;  /* 0x000000021c08723c */ /* 0x001fe20000001834 */
[----:B------:R-:W-:Y:S01]  /*8e5d0*/  IMAD.MOV.U32 R0, RZ, RZ, R3 ;  /* 0x000000ffff007224 */ /* 0x000fe200078e0003 */
[----:B------:R-:W-:-:S02]  /*8e5e0*/  F2FP.F16.E5M2.UNPACK_B R4, R51.H1 ;  /* 0x00000033ff04723e */ /* 0x000fc400030004ff */
[----:B------:R-:W-:Y:S01]  /*8e5f0*/  F2FP.F16.E5M2.UNPACK_B R5, R60.H1 ;  /* 0x0000003cff05723e */ /* 0x000fe200030004ff */
[----:B------:R-:W-:Y:S04]  /*8e600*/  STL [R1+0xb0], R2 ;  /* 0x0000b00201007387 */ /* 0x000fe80000100800 */
[----:B------:R-:W-:Y:S04]  /*8e610*/  STL [R1+0xb4], R3 ;  /* 0x0000b40301007387 */ /* 0x000fe80000100800 */
[----:B------:R-:W-:Y:S06]  /*8e620*/  STL [R1+0x6150], R0 ;  /* 0x0061500001007387 */ /* 0x000fec0000100800 */
[----:B------:R-:W-:Y:S04]  /*8e630*/  STL.64 [R1+0x310], R8 ;  /* 0x0003100801007387 */ /* 0x000fe80000100a00 */
[----:B------:R0:W-:Y:S02]  /*8e640*/  STL.64 [R1+0x318], R10 ;  /* 0x0003180a01007387 */ /* 0x0001e40000100a00 */
[----:B0-----:R-:W-:Y:S02]  /*8e650*/  HMMA.16816.F32 R8, R28, R4, R56 ;  /* 0x000000041c08723c */ /* 0x001fe40000001838 */
[----:B------:R-:W-:Y:S01]  /*8e660*/  STL [R1+0xa8], R4 ;  /* 0x0000a80401007387 */ /* 0x000fe20000100800 */
[----:B------:R-:W-:-:S03]  /*8e670*/  F2FP.F16.E5M2.UNPACK_B R2, R61.H1 ;  /* 0x0000003dff02723e */ /* 0x000fc600030004ff */
[----:B------:R-:W-:Y:S04]  /*8e680*/  STL [R1+0xac], R5 ;  /* 0x0000ac0501007387 */ /* 0x000fe80000100800 */
[----:B------:R-:W2:Y:S09]  /*8e690*/  LDL.LU R48, [R1+0x3f0] ;  /* 0x0003f00001307983 */ /* 0x000eb20000300800 */
[----:B------:R0:W-:Y:S04]  /*8e6a0*/  STL.64 [R1+0x330], R8 ;  /* 0x0003300801007387 */ /* 0x0001e80000100a00 */
[----:B------:R1:W-:Y:S04]  /*8e6b0*/  STL.64 [R1+0x338], R10 ;  /* 0x0003380a01007387 */ /* 0x0003e80000100a00 */
[----:B------:R3:W-:Y:S04]  /*8e6c0*/  STL [R1+0xa0], R2 ;  /* 0x0000a00201007387 */ /* 0x0007e80000100800 */
[----:B------:R-:W2:Y:S04]  /*8e6d0*/  LDL.LU R49, [R1+0x3f4] ;  /* 0x0003f40001317983 */ /* 0x000ea80000300800 */
[----:B------:R-:W2:Y:S04]  /*8e6e0*/  LDL.LU R50, [R1+0x3f8] ;  /* 0x0003f80001327983 */ /* 0x000ea80000300800 */
[----:B------:R-:W2:Y:S04]  /*8e6f0*/  LDL.LU R51, [R1+0x3fc] ;  /* 0x0003fc0001337983 */ /* 0x000ea80000300800 */
[----:B------:R-:W4:Y:S04]  /*8e700*/  LDL.LU R12, [R1+0x3b0] ;  /* 0x0003b000010c7983 */ /* 0x000f280000300800 */
[----:B------:R-:W4:Y:S04]  /*8e710*/  LDL.LU R13, [R1+0x3b4] ;  /* 0x0003b400010d7983 */ /* 0x000f280000300800 */
[----:B------:R-:W4:Y:S04]  /*8e720*/  LDL.LU R14, [R1+0x3b8] ;  /* 0x0003b800010e7983 */ /* 0x000f280000300800 */
[----:B------:R-:W4:Y:S04]  /*8e730*/  LDL.LU R15, [R1+0x3bc] ;  /* 0x0003bc00010f7983 */ /* 0x000f280000300800 */
[----:B------:R-:W5:Y:S04]  /*8e740*/  LDL.LU R36, [R1+0x350] ;  /* 0x0003500001247983 */ /* 0x000f680000300800 */
[----:B------:R-:W5:Y:S04]  /*8e750*/  LDL.LU R37, [R1+0x354] ;  /* 0x0003540001257983 */ /* 0x000f680000300800 */
[----:B------:R-:W5:Y:S04]  /*8e760*/  LDL.LU R38, [R1+0x358] ;  /* 0x0003580001267983 */ /* 0x000f680000300800 */
[----:B------:R-:W5:Y:S04]  /*8e770*/  LDL.LU R39, [R1+0x35c] ;  /* 0x00035c0001277983 */ /* 0x000f680000300800 */
        /* <DEDUP_REMOVED lines=31> */
[----:B------:R-:W-:-:S05]  /*8e970*/  IMAD.MOV.U32 R0, RZ, RZ, R5 ;  /* 0x000000ffff007224 */ /* 0x000fca00078e0005 */
[----:B------:R0:W-:Y:S01]  /*8e980*/  STL [R1+0x6154], R0 ;  /* 0x0061540001007387 */ /* 0x0001e20000100800 */
[----:B--2---:R-:W-:Y:S02]  /*8e990*/  F2FP.F16.E5M2.UNPACK_B R3, R35.H1 ;  /* 0x00000023ff03723e */ /* 0x004fe400030004ff */
[----:B---3--:R-:W-:Y:S02]  /*8e9a0*/  F2FP.F16.E5M2.UNPACK_B R4, R32.H1 ;  /* 0x00000020ff04723e */ /* 0x008fe400030004ff */
[----:B----4-:R-:W-:-:S03]  /*8e9b0*/  F2FP.F16.E5M2.UNPACK_B R5, R33.H1 ;  /* 0x00000021ff05723e */ /* 0x010fc600030004ff */
[----:B-----5:R-:W-:Y:S01]  /*8e9c0*/  HMMA.16816.F32 R36, R28, R2, R36 ;  /* 0x000000021c24723c */ /* 0x020fe20000001824 */
[----:B------:R1:W-:Y:S01]  /*8e9d0*/  STL [R1+0xa4], R3 ;  /* 0x0000a40301007387 */ /* 0x0003e20000100800 */
[----:B------:R-:W-:Y:S01]  /*8e9e0*/  F2FP.F16.E5M2.UNPACK_B R2, R18.H1 ;  /* 0x00000012ff02723e */ /* 0x000fe200030004ff */
[----:B0-----:R-:W-:-:S05]  /*8e9f0*/  IMAD.MOV.U32 R0, RZ, RZ, R5 ;  /* 0x000000ffff007224 */ /* 0x001fca00078e0005 */
[----:B------:R-:W-:Y:S11]  /*8ea00*/  HMMA.16816.F32 R24, R28, R4, R24 ;  /* 0x000000041c18723c */ /* 0x000ff60000001818 */
[----:B------:R-:W-:Y:S01]  /*8ea10*/  STL.64 [R1+0x350], R36 ;  /* 0x0003502401007387 */ /* 0x000fe20000100a00 */
[----:B-1----:R-:W-:-:S03]  /*8ea20*/  F2FP.F16.E5M2.UNPACK_B R3, R19.H1 ;  /* 0x00000013ff03723e */ /* 0x002fc600030004ff */
[----:B------:R-:W-:Y:S04]  /*8ea30*/  STL.64 [R1+0x358], R38 ;  /* 0x0003582601007387 */ /* 0x000fe80000100a00 */
[----:B------:R0:W-:Y:S04]  /*8ea40*/  STL.64 [R1+0x98], R4 ;  /* 0x0000980401007387 */ /* 0x0001e80000100a00 */
[----:B------:R1:W-:Y:S04]  /*8ea50*/  STL [R1+0x6158], R0 ;  /* 0x0061580001007387 */ /* 0x0003e80000100800 */
[----:B------:R-:W-:Y:S01]  /*8ea60*/  STL.64 [R1+0x370], R24 ;  /* 0x0003701801007387 */ /* 0x000fe20000100a00 */
[----:B0-----:R-:W-:-:S03]  /*8ea70*/  F2FP.F16.E5M2.UNPACK_B R4, R16.H1 ;  /* 0x00000010ff04723e */ /* 0x001fc600030004ff */
[----:B------:R-:W-:Y:S01]  /*8ea80*/  STL.64 [R1+0x378], R26 ;  /* 0x0003781a01007387 */ /* 0x000fe20000100a00 */
[C---:B------:R-:W-:Y:S01]  /*8ea90*/  HMMA.16816.F32 R20, R28.reuse, R2, R20 ;  /* 0x000000021c14723c */ /* 0x040fe20000001814 */
[----:B-1----:R-:W-:Y:S01]  /*8eaa0*/  IMAD.MOV.U32 R0, RZ, RZ, R3 ;  /* 0x000000ffff007224 */ /* 0x002fe200078e0003 */
[----:B------:R-:W-:Y:S01]  /*8eab0*/  F2FP.F16.E5M2.UNPACK_B R5, R17.H1 ;  /* 0x00000011ff05723e */ /* 0x000fe200030004ff */
[----:B------:R0:W-:Y:S04]  /*8eac0*/  STL [R1+0x90], R2 ;  /* 0x0000900201007387 */ /* 0x0001e80000100800 */
[----:B------:R1:W-:Y:S02]  /*8ead0*/  STL [R1+0x94], R3 ;  /* 0x0000940301007387 */ /* 0x0003e40000100800 */
[----:B------:R-:W-:Y:S01]  /*8eae0*/  HMMA.16816.F32 R12, R28, R4, R12 ;  /* 0x000000041c0c723c */ /* 0x000fe2000000180c */
[----:B0-----:R-:W-:-:S02]  /*8eaf0*/  F2FP.F16.E5M2.UNPACK_B R2, R6.H1 ;  /* 0x00000006ff02723e */ /* 0x001fc400030004ff */
        /* <DEDUP_REMOVED lines=8> */
[----:B------:R-:W-:Y:S01]  /*8eb80*/  STL [R1+0x6160], R0 ;  /* 0x0061600001007387 */ /* 0x000fe20000100800 */
[----:B0-----:R-:W-:-:S03]  /*8eb90*/  F2FP.F16.E5M2.UNPACK_B R4, R52.H1 ;  /* 0x00000034ff04723e */ /* 0x001fc600030004ff */
[----:B------:R-:W-:Y:S01]  /*8eba0*/  STL.64 [R1+0x3b0], R12 ;  /* 0x0003b00c01007387 */ /* 0x000fe20000100a00 */
[----:B-1----:R-:W-:-:S03]  /*8ebb0*/  F2FP.F16.E5M2.UNPACK_B R5, R53.H1 ;  /* 0x00000035ff05723e */ /* 0x002fc600030004ff */
[----:B------:R-:W-:Y:S04]  /*8ebc0*/  STL.64 [R1+0x3b8], R14 ;  /* 0x0003b80e01007387 */ /* 0x000fe80000100a00 */
[----:B------:R0:W-:Y:S04]  /*8ebd0*/  STL [R1+0x80], R2 ;  /* 0x0000800201007387 */ /* 0x0001e80000100800 */
[----:B------:R1:W-:Y:S04]  /*8ebe0*/  STL [R1+0x84], R3 ;  /* 0x0000840301007387 */ /* 0x0003e80000100800 */
[----:B------:R-:W-:Y:S01]  /*8ebf0*/  STL.64 [R1+0x3d0], R8 ;  /* 0x0003d00801007387 */ /* 0x000fe20000100a00 */
[----:B0-----:R-:W-:-:S03]  /*8ec00*/  F2FP.F16.E5M2.UNPACK_B R2, R54.H1 ;  /* 0x00000036ff02723e */ /* 0x001fc600030004ff */
[----:B------:R0:W-:Y:S01]  /*8ec10*/  STL.64 [R1+0x3d8], R10 ;  /* 0x0003d80a01007387 */ /* 0x0001e20000100a00 */
[----:B-1----:R-:W-:Y:S01]  /*8ec20*/  F2FP.F16.E5M2.UNPACK_B R3, R55.H1 ;  /* 0x00000037ff03723e */ /* 0x002fe200030004ff */
[----:B------:R-:W-:Y:S02]  /*8ec30*/  IMAD.MOV.U32 R0, RZ, RZ, R5 ;  /* 0x000000ffff007224 */ /* 0x000fe400078e0005 */
[----:B------:R1:W-:Y:S01]  /*8ec40*/  STL.64 [R1+0x78], R4 ;  /* 0x0000780401007387 */ /* 0x0003e20000100a00 */
[C---:B0-----:R-:W-:Y:S08]  /*8ec50*/  HMMA.16816.F32 R8, R28.reuse, R4, R48 ;  /* 0x000000041c08723c */ /* 0x041ff00000001830 */
[----:B-1----:R-:W-:Y:S01]  /*8ec60*/  HMMA.16816.F32 R4, R28, R2, R56 ;  /* 0x000000021c04723c */ /* 0x002fe20000001838 */
[----:B------:R0:W-:Y:S02]  /*8ec70*/  STL [R1+0x6164], R0 ;  /* 0x0061640001007387 */ /* 0x0001e40000100800 */
[----:B0-----:R-:W-:-:S08]  /*8ec80*/  F2FP.F16.E5M2.UNPACK_B R0, R60.H1 ;  /* 0x0000003cff00723e */ /* 0x001fd000030004ff */
[----:B------:R-:W-:Y:S04]  /*8ec90*/  STL.64 [R1+0x3f0], R8 ;  /* 0x0003f00801007387 */ /* 0x000fe80000100a00 */
[----:B------:R-:W-:Y:S04]  /*8eca0*/  STL.64 [R1+0x3f8], R10 ;  /* 0x0003f80a01007387 */ /* 0x000fe80000100a00 */
[----:B------:R-:W-:Y:S04]  /*8ecb0*/  STL [R1+0x70], R2 ;  /* 0x0000700201007387 */ /* 0x000fe80000100800 */
[----:B------:R-:W-:Y:S04]  /*8ecc0*/  STL [R1+0x74], R3 ;  /* 0x0000740301007387 */ /* 0x000fe80000100800 */
[----:B------:R0:W-:Y:S04]  /*8ecd0*/  STL [R1+0x68], R0 ;  /* 0x0000680001007387 */ /* 0x0001e80000100800 */
[----:B------:R-:W2:Y:S01]  /*8ece0*/  LDL.LU R52, [R1+0x530] ;  /* 0x0005300001347983 */ /* 0x000ea20000300800 */
[----:B0-----:R-:W-:-:S03]  /*8ecf0*/  F2FP.F16.E5M2.UNPACK_B R0, R61.H1 ;  /* 0x0000003dff00723e */ /* 0x001fc600030004ff */
[----:B------:R-:W-:Y:S04]  /*8ed00*/  STL.64 [R1+0x410], R4 ;  /* 0x0004100401007387 */ /* 0x000fe80000100a00 */
[----:B------:R-:W-:Y:S04]  /*8ed10*/  STL.64 [R1+0x418], R6 ;  /* 0x0004180601007387 */ /* 0x000fe80000100a00 */
[----:B------:R-:W-:Y:S04]  /*8ed20*/  STL [R1+0x6c], R0 ;  /* 0x00006c0001007387 */ /* 0x000fe80000100800 */
[----:B------:R-:W2:Y:S04]  /*8ed30*/  LDL.LU R53, [R1+0x534] ;  /* 0x0005340001357983 */ /* 0x000ea80000300800 */
[----:B--2---:R-:W-:Y:S04]  /*8ed40*/  STL.64 [R1+0x6188], R52 ;  /* 0x0061883401007387 */ /* 0x004fe80000100a00 */
[----:B------:R-:W2:Y:S04]  /*8ed50*/  LDL.LU R54, [R1+0x538] ;  /* 0x0005380001367983 */ /* 0x000ea80000300800 */
[----:B------:R-:W2:Y:S04]  /*8ed60*/  LDL.LU R55, [R1+0x53c] ;  /* 0x00053c0001377983 */ /* 0x000ea80000300800 */
[----:B------:R-:W3:Y:S04]  /*8ed70*/  LDL.LU R8, [R1+0x510] ;  /* 0x0005100001087983 */ /* 0x000ee80000300800 */
[----:B------:R-:W3:Y:S04]  /*8ed80*/  LDL.LU R9, [R1+0x514] ;  /* 0x0005140001097983 */ /* 0x000ee80000300800 */
[----:B------:R-:W4:Y:S04]  /*8ed90*/  LDL.LU R10, [R1+0x518] ;  /* 0x00051800010a7983 */ /* 0x000f280000300800 */
[----:B------:R-:W4:Y:S04]  /*8eda0*/  LDL.LU R11, [R1+0x51c] ;  /* 0x00051c00010b7983 */ /* 0x000f280000300800 */
[----:B----4-:R-:W-:Y:S04]  /*8edb0*/  STL.64 [R1+0x6198], R10 ;  /* 0x0061980a01007387 */ /* 0x010fe80000100a00 */
[----:B---3--:R0:W-:Y:S04]  /*8edc0*/  STL.64 [R1+0x6190], R8 ;  /* 0x0061900801007387 */ /* 0x0081e80000100a00 */
        /* <DEDUP_REMOVED lines=16> */
[----:B0-----:R-:W2:Y:S04]  /*8eed0*/  LDL.LU R8, [R1+0x430] ;  /* 0x0004300001087983 */ /* 0x001ea80000300800 */
[----:B------:R-:W2:Y:S04]  /*8eee0*/  LDL.LU R9, [R1+0x434] ;  /* 0x0004340001097983 */ /* 0x000ea80000300800 */
[----:B------:R-:W2:Y:S04]  /*8eef0*/  LDL.LU R10, [R1+0x438] ;  /* 0x00043800010a7983 */ /* 0x000ea80000300800 */
[----:B------:R-:W2:Y:S04]  /*8ef00*/  LDL.LU R11, [R1+0x43c] ;  /* 0x00043c00010b7983 */ /* 0x000ea80000300800 */
[----:B------:R-:W2:Y:S04]  /*8ef10*/  LDL.LU R2, [R1+0x12c0] ;  /* 0x0012c00001027983 */ /* 0x000ea80000300800 */
[----:B------:R-:W2:Y:S04]  /*8ef20*/  LDL.64 R52, [R1+0x68] ;  /* 0x0000680001347983 */ /* 0x000ea80000100a00 */
        /* <DEDUP_REMOVED lines=30> */
[----:B--2---:R-:W-:-:S15]  /*8f110*/  HMMA.16816.F32 R8, R28, R52, R8 ;  /* 0x000000341c08723c */ /* 0x004fde0000001808 */
[----:B------:R-:W-:-:S04]  /*8f120*/  NOP ;  /* 0x0000000000007918 */ /* 0x000fc80000000000 */
[----:B------:R-:W-:Y:S04]  /*8f130*/  STL.64 [R1+0x430], R8 ;  /* 0x0004300801007387 */ /* 0x000fe80000100a00 */
[----:B------:R0:W-:Y:S04]  /*8f140*/  STL.64 [R1+0x438], R10 ;  /* 0x0004380a01007387 */ /* 0x0001e80000100a00 */
[----:B0-----:R-:W2:Y:S04]  /*8f150*/  LDL.LU.64 R10, [R1+0x6198] ;  /* 0x00619800010a7983 */ /* 0x001ea80000300a00 */
[----:B------:R-:W2:Y:S01]  /*8f160*/  LDL.LU.64 R8, [R1+0x6190] ;  /* 0x0061900001087983 */ /* 0x000ea20000300a00 */
[----:B------:R-:W-:-:S03]  /*8f170*/  IMAD.MOV.U32 R0, RZ, RZ, R53 ;  /* 0x000000ffff007224 */ /* 0x000fc600078e0035 */
[----:B------:R-:W2:Y:S01]  /*8f180*/  LDL.LU.64 R52, [R1+0x6188] ;  /* 0x0061880001347983 */ /* 0x000ea20000300a00 */
[----:B------:R-:W-:Y:S02]  /*8f190*/  F2FP.F16.E5M2.UNPACK_B R2, R2.H1 ;  /* 0x00000002ff02723e */ /* 0x000fe400030004ff */
[----:B---3--:R-:W-:-:S07]  /*8f1a0*/  F2FP.F16.E5M2.UNPACK_B R3, R3.H1 ;  /* 0x00000003ff03723e */ /* 0x008fce00030004ff */
[C---:B------:R-:W-:Y:S01]  /*8f1b0*/  HMMA.16816.F32 R44, R28.reuse, R2, R44 ;  /* 0x000000021c2c723c */ /* 0x040fe2000000182c */
[----:B------:R-:W-:Y:S02]  /*8f1c0*/  F2FP.F16.E5M2.UNPACK_B R4, R4.H1 ;  /* 0x00000004ff04723e */ /* 0x000fe400030004ff */
[----:B------:R-:W-:Y:S01]  /*8f1d0*/  F2FP.F16.E5M2.UNPACK_B R5, R38.H1 ;  /* 0x00000026ff05723e */ /* 0x000fe200030004ff */
[----:B------:R0:W-:Y:S04]  /*8f1e0*/  STL [R1+0x60], R2 ;  /* 0x0000600201007387 */ /* 0x0001e80000100800 */
[----:B------:R1:W-:Y:S02]  /*8f1f0*/  STL [R1+0x64], R3 ;  /* 0x0000640301007387 */ /* 0x0003e40000100800 */
[----:B------:R-:W-:Y:S01]  /*8f200*/  HMMA.16816.F32 R40, R28, R4, R40 ;  /* 0x000000041c28723c */ /* 0x000fe20000001828 */
[----:B0-----:R-:W-:-:S02]  /*8f210*/  F2FP.F16.E5M2.UNPACK_B R2, R39.H1 ;  /* 0x00000027ff02723e */ /* 0x001fc400030004ff */
[----:B-1----:R-:W-:-:S06]  /*8f220*/  F2FP.F16.E5M2.UNPACK_B R3, R36.H1 ;  /* 0x00000024ff03723e */ /* 0x002fcc00030004ff */
[----:B------:R-:W-:Y:S04]  /*8f230*/  STL.64 [R1+0x450], R44 ;  /* 0x0004502c01007387 */ /* 0x000fe80000100a00 */
[----:B------:R-:W-:Y:S04]  /*8f240*/  STL.64 [R1+0x458], R46 ;  /* 0x0004582e01007387 */ /* 0x000fe80000100a00 */
[----:B------:R0:W-:Y:S01]  /*8f250*/  STL.64 [R1+0x58], R4 ;  /* 0x0000580401007387 */ /* 0x0001e20000100a00 */
[----:B-----5:R-:W-:Y:S01]  /*8f260*/  HMMA.16816.F32 R32, R28, R2, R32 ;  /* 0x000000021c20723c */ /* 0x020fe20000001820 */
[----:B0-----:R-:W-:-:S02]  /*8f270*/  F2FP.F16.E5M2.UNPACK_B R4, R37.H1 ;  /* 0x00000025ff04723e */ /* 0x001fc400030004ff */
[----:B------:R-:W-:-:S07]  /*8f280*/  F2FP.F16.E5M2.UNPACK_B R5, R22.H1 ;  /* 0x00000016ff05723e */ /* 0x000fce00030004ff */
[----:B----4-:R-:W-:Y:S01]  /*8f290*/  HMMA.16816.F32 R24, R28, R4, R24 ;  /* 0x000000041c18723c */ /* 0x010fe20000001818 */
        /* <DEDUP_REMOVED lines=16> */
[----:B------:R-:W-:-:S04]  /*8f3a0*/  F2FP.F16.E5M2.UNPACK_B R3, R48.H1 ;  /* 0x00000030ff03723e */ /* 0x000fc800030004ff */
[----:B------:R-:W-:Y:S04]  /*8f3b0*/  STL.64 [R1+0x4d0], R16 ;  /* 0x0004d01001007387 */ /* 0x000fe80000100a00 */
[----:B------:R-:W-:Y:S04]  /*8f3c0*/  STL.64 [R1+0x4d8], R18 ;  /* 0x0004d81201007387 */ /* 0x000fe80000100a00 */
[----:B------:R0:W-:Y:S04]  /*8f3d0*/  STL.64 [R1+0x38], R4 ;  /* 0x0000380401007387 */ /* 0x0001e80000100a00 */
[----:B------:R-:W-:Y:S04]  /*8f3e0*/  STL.64 [R1+0x4f0], R12 ;  /* 0x0004f00c01007387 */ /* 0x000fe80000100a00 */
[----:B------:R-:W-:Y:S01]  /*8f3f0*/  STL.64 [R1+0x4f8], R14 ;  /* 0x0004f80e01007387 */ /* 0x000fe20000100a00 */
[----:B0-----:R-:W-:-:S02]  /*8f400*/  F2FP.F16.E5M2.UNPACK_B R4, R49.H1 ;  /* 0x00000031ff04723e */ /* 0x001fc400030004ff */
[----:B------:R-:W-:Y:S01]  /*8f410*/  F2FP.F16.E5M2.UNPACK_B R5, R50.H1 ;  /* 0x00000032ff05723e */ /* 0x000fe200030004ff */
[----:B------:R0:W-:Y:S01]  /*8f420*/  STL.64 [R1+0x30], R2 ;  /* 0x0000300201007387 */ /* 0x0001e20000100a00 */
[----:B--2---:R-:W-:Y:S01]  /*8f430*/  HMMA.16816.F32 R8, R28, R2, R8 ;  /* 0x000000021c08723c */ /* 0x004fe20000001808 */
[----:B0-----:R-:W-:Y:S02]  /*8f440*/  F2FP.F16.E5M2.UNPACK_B R2, R51.H1 ;  /* 0x00000033ff02723e */ /* 0x001fe400030004ff */
[----:B------:R-:W-:-:S15]  /*8f450*/  F2FP.F16.E5M2.UNPACK_B R3, R60.H1 ;  /* 0x0000003cff03723e */ /* 0x000fde00030004ff */
[----:B------:R-:W-:Y:S01]  /*8f460*/  NOP ;  /* 0x0000000000007918 */ /* 0x000fe20000000000 */
[----:B------:R-:W-:Y:S04]  /*8f470*/  STL.64 [R1+0x510], R8 ;  /* 0x0005100801007387 */ /* 0x000fe80000100a00 */
[----:B------:R0:W-:Y:S02]  /*8f480*/  STL.64 [R1+0x518], R10 ;  /* 0x0005180a01007387 */ /* 0x0001e40000100a00 */
[----:B0-----:R-:W-:Y:S02]  /*8f490*/  HMMA.16816.F32 R8, R28, R4, R52 ;  /* 0x000000041c08723c */ /* 0x001fe40000001834 */
[----:B------:R-:W-:-:S15]  /*8f4a0*/  STL.64 [R1+0x28], R4 ;  /* 0x0000280401007387 */ /* 0x000fde0000100a00 */
[----:B------:R-:W-:Y:S02]  /*8f4b0*/  NOP ;  /* 0x0000000000007918 */ /* 0x000fe40000000000 */
[----:B------:R-:W-:Y:S04]  /*8f4c0*/  STL.64 [R1+0x530], R8 ;  /* 0x0005300801007387 */ /* 0x000fe80000100a00 */
[----:B------:R0:W-:Y:S02]  /*8f4d0*/  STL.64 [R1+0x538], R10 ;  /* 0x0005380a01007387 */ /* 0x0001e40000100a00 */
[----:B0-----:R-:W-:Y:S01]  /*8f4e0*/  HMMA.16816.F32 R8, R28, R2, R56 ;  /* 0x000000021c08723c */ /* 0x001fe20000001838 */
[----:B------:R-:W-:Y:S01]  /*8f4f0*/  F2FP.F16.E5M2.UNPACK_B R4, R61.H1 ;  /* 0x0000003dff04723e */ /* 0x000fe200030004ff */
[----:B------:R-:W-:Y:S04]  /*8f500*/  STL.64 [R1+0x20], R2 ;  /* 0x0000200201007387 */ /* 0x000fe80000100a00 */
[----:B------:R-:W2:-:S13]  /*8f510*/  LDL.LU R12, [R1+0x650] ;  /* 0x00065000010c7983 */ /* 0x000e9a0000300800 */
[----:B------:R-:W-:Y:S04]  /*8f520*/  STL.64 [R1+0x550], R8 ;  /* 0x0005500801007387 */ /* 0x000fe80000100a00 */
[----:B------:R-:W-:Y:S04]  /*8f530*/  STL.64 [R1+0x558], R10 ;  /* 0x0005580a01007387 */ /* 0x000fe80000100a00 */
[----:B------:R-:W2:Y:S04]  /*8f540*/  LDL.LU R13, [R1+0x654] ;  /* 0x00065400010d7983 */ /* 0x000ea80000300800 */
[----:B------:R-:W-:Y:S04]  /*8f550*/  STL [R1+0x18], R4 ;  /* 0x0000180401007387 */ /* 0x000fe80000100800 */
[----:B------:R-:W3:Y:S04]  /*8f560*/  LDL.LU R14, [R1+0x658] ;  /* 0x00065800010e7983 */ /* 0x000ee80000300800 */
[----:B------:R-:W3:Y:S04]  /*8f570*/  LDL.LU R15, [R1+0x65c] ;  /* 0x00065c00010f7983 */ /* 0x000ee80000300800 */
[----:B---3--:R-:W-:Y:S04]  /*8f580*/  STL.64 [R1+0x6180], R14 ;  /* 0x0061800e01007387 */ /* 0x008fe80000100a00 */
[----:B--2---:R0:W-:Y:S04]  /*8f590*/  STL.64 [R1+0x6178], R12 ;  /* 0x0061780c01007387 */ /* 0x0041e80000100a00 */
[----:B------:R-:W2:Y:S04]  /*8f5a0*/  LDL.LU R20, [R1+0x610] ;  /* 0x0006100001147983 */ /* 0x000ea80000300800 */
[----:B------:R-:W2:Y:S04]  /*8f5b0*/  LDL.LU R21, [R1+0x614] ;  /* 0x0006140001157983 */ /* 0x000ea80000300800 */
[----:B------:R-:W2:Y:S04]  /*8f5c0*/  LDL.LU R22, [R1+0x618] ;  /* 0x0006180001167983 */ /* 0x000ea80000300800 */
[----:B------:R-:W2:Y:S04]  /*8f5d0*/  LDL.LU R23, [R1+0x61c] ;  /* 0x00061c0001177983 */ /* 0x000ea80000300800 */
        /* <DEDUP_REMOVED lines=13> */
[----:B0-----:R-:W3:Y:S04]  /*8f6b0*/  LDL.LU R12, [R1+0x570] ;  /* 0x00057000010c7983 */ /* 0x001ee80000300800 */
        /* <DEDUP_REMOVED lines=32> */
[----:B--2---:R-:W-:-:S03]  /*8f8c0*/  F2FP.F16.E5M2.UNPACK_B R5, R51.H1 ;  /* 0x00000033ff05723e */ /* 0x004fc600030004ff */
[----:B------:R-:W2:Y:S04]  /*8f8d0*/  LDL.LU R51, [R1+0x13e4] ;  /* 0x0013e40001337983 */ /* 0x000ea80000300800 */
[----:B---3--:R-:W-:Y:S01]  /*8f8e0*/  HMMA.16816.F32 R12, R28, R4, R12 ;  /* 0x000000041c0c723c */ /* 0x008fe2000000180c */
[----:B------:R-:W-:-:S15]  /*8f8f0*/  STL [R1+0x1c], R5 ;  /* 0x00001c0501007387 */ /* 0x000fde0000100800 */
[----:B------:R-:W-:-:S03]  /*8f900*/  NOP ;  /* 0x0000000000007918 */ /* 0x000fc60000000000 */
[----:B------:R-:W-:Y:S04]  /*8f910*/  STL.64 [R1+0x570], R12 ;  /* 0x0005700c01007387 */ /* 0x000fe80000100a00 */
[----:B------:R0:W-:Y:S04]  /*8f920*/  STL.64 [R1+0x578], R14 ;  /* 0x0005780e01007387 */ /* 0x0001e80000100a00 */
[----:B0-----:R-:W3:Y:S04]  /*8f930*/  LDL.LU.64 R14, [R1+0x6180] ;  /* 0x00618000010e7983 */ /* 0x001ee80000300a00 */
[----:B------:R-:W3:Y:S01]  /*8f940*/  LDL.LU.64 R12, [R1+0x6178] ;  /* 0x00617800010c7983 */ /* 0x000ee20000300a00 */
[----:B----4-:R-:W-:-:S02]  /*8f950*/  F2FP.F16.E5M2.UNPACK_B R2, R44.H1 ;  /* 0x0000002cff02723e */ /* 0x010fc400030004ff */
[----:B------:R-:W-:-:S07]  /*8f960*/  F2FP.F16.E5M2.UNPACK_B R3, R45.H1 ;  /* 0x0000002dff03723e */ /* 0x000fce00030004ff */
[----:B-----5:R-:W-:Y:S01]  /*8f970*/  HMMA.16816.F32 R40, R28, R2, R40 ;  /* 0x000000021c28723c */ /* 0x020fe20000001828 */
[----:B------:R-:W-:Y:S02]  /*8f980*/  F2FP.F16.E5M2.UNPACK_B R4, R6.H1 ;  /* 0x00000006ff04723e */ /* 0x000fe400030004ff */
[----:B------:R-:W-:Y:S01]  /*8f990*/  F2FP.F16.E5M2.UNPACK_B R5, R7.H1 ;  /* 0x00000007ff05723e */ /* 0x000fe200030004ff */
[----:B------:R-:W-:-:S15]  /*8f9a0*/  STL.64 [R1+0x10], R2 ;  /* 0x0000100201007387 */ /* 0x000fde0000100a00 */
[----:B------:R-:W-:Y:S04]  /*8f9b0*/  STL.64 [R1+0x590], R40 ;  /* 0x0005902801007387 */ /* 0x000fe80000100a00 */
[----:B------:R-:W-:Y:S04]  /*8f9c0*/  STL.64 [R1+0x598], R42 ;  /* 0x0005982a01007387 */ /* 0x000fe80000100a00 */
[----:B------:R0:W-:Y:S02]  /*8f9d0*/  STL.64 [R1+0x8], R4 ;  /* 0x0000080401007387 */ /* 0x0001e40000100a00 */
[----:B0-----:R-:W-:Y:S01]  /*8f9e0*/  HMMA.16816.F32 R4, R28, R4, R36 ;  /* 0x000000041c04723c */ /* 0x001fe20000001824 */
[----:B------:R-:W-:-:S02]  /*8f9f0*/  F2FP.F16.E5M2.UNPACK_B R2, R48.H1 ;  /* 0x00000030ff02723e */ /* 0x000fc400030004ff */
[----:B------:R-:W-:-:S15]  /*8fa00*/  F2FP.F16.E5M2.UNPACK_B R3, R49.H1 ;  /* 0x00000031ff03723e */ /* 0x000fde00030004ff */
[----:B------:R-:W-:Y:S01]  /*8fa10*/  NOP ;  /* 0x0000000000007918 */ /* 0x000fe20000000000 */
[----:B------:R-:W-:Y:S04]  /*8fa20*/  STL.64 [R1+0x5b0], R4 ;  /* 0x0005b00401007387 */ /* 0x000fe80000100a00 */
[----:B------:R0:W-:Y:S02]  /*8fa30*/  STL.64 [R1+0x5b8], R6 ;  /* 0x0005b80601007387 */ /* 0x0001e40000100a00 */
[----:B0-----:R-:W-:Y:S01]  /*8fa40*/  HMMA.16816.F32 R4, R28, R2, R32 ;  /* 0x000000021c04723c */ /* 0x001fe20000001820 */
[----:B------:R-:W-:Y:S02]  /*8fa50*/  F2FP.F16.E5M2.UNPACK_B R60, R60.H1 ;  /* 0x0000003cff3c723e */ /* 0x000fe400030004ff */
[----:B------:R-:W-:Y:S01]  /*8fa60*/  F2FP.F16.E5M2.UNPACK_B R61, R61.H1 ;  /* 0x0000003dff3d723e */ /* 0x000fe200030004ff */
[----:B------:R-:W-:-:S15]  /*8fa70*/  STL.64 [R1], R2 ;  /* 0x0000000201007387 */ /* 0x000fde0000100a00 */
[----:B------:R-:W-:Y:S04]  /*8fa80*/  STL.64 [R1+0x5d0], R4 ;  /* 0x0005d00401007387 */ /* 0x000fe80000100a00 */
[----:B------:R0:W-:Y:S02]  /*8fa90*/  STL.64 [R1+0x5d8], R6 ;  /* 0x0005d80601007387 */ /* 0x0001e40000100a00 */
[----:B0-----:R-:W-:Y:S01]  /*8faa0*/  HMMA.16816.F32 R4, R28, R60, R24 ;  /* 0x0000003c1c04723c */ /* 0x001fe20000001818 */
[----:B------:R-:W-:Y:S02]  /*8fab0*/  F2FP.F16.E5M2.UNPACK_B R58, R58.H1 ;  /* 0x0000003aff3a723e */ /* 0x000fe400030004ff */
[----:B------:R-:W-:Y:S01]  /*8fac0*/  F2FP.F16.E5M2.UNPACK_B R59, R59.H1 ;  /* 0x0000003bff3b723e */ /* 0x000fe200030004ff */
[----:B------:R-:W-:-:S15]  /*8fad0*/  STL.64 [R1+0x5f68], R60 ;  /* 0x005f683c01007387 */ /* 0x000fde0000100a00 */
[----:B------:R-:W-:Y:S04]  /*8fae0*/  STL.64 [R1+0x5f0], R4 ;  /* 0x0005f00401007387 */ /* 0x000fe80000100a00 */
[----:B------:R0:W-:Y:S02]  /*8faf0*/  STL.64 [R1+0x5f8], R6 ;  /* 0x0005f80601007387 */ /* 0x0001e40000100a00 */
[----:B0-----:R-:W-:Y:S01]  /*8fb00*/  HMMA.16816.F32 R4, R28, R58, R20 ;  /* 0x0000003a1c04723c */ /* 0x001fe20000001814 */
[----:B------:R-:W-:Y:S02]  /*8fb10*/  F2FP.F16.E5M2.UNPACK_B R56, R56.H1 ;  /* 0x00000038ff38723e */ /* 0x000fe400030004ff */
[----:B------:R-:W-:-:S15]  /*8fb20*/  F2FP.F16.E5M2.UNPACK_B R57, R57.H1 ;  /* 0x00000039ff39723e */ /* 0x000fde00030004ff */
[----:B------:R-:W-:Y:S01]  /*8fb30*/  NOP ;  /* 0x0000000000007918 */ /* 0x000fe20000000000 */
[----:B------:R-:W-:Y:S04]  /*8fb40*/  STL.64 [R1+0x610], R4 ;  /* 0x0006100401007387 */ /* 0x000fe80000100a00 */
[----:B------:R0:W-:Y:S02]  /*8fb50*/  STL.64 [R1+0x618], R6 ;  /* 0x0006180601007387 */ /* 0x0001e40000100a00 */
[----:B0-----:R-:W-:Y:S01]  /*8fb60*/  HMMA.16816.F32 R4, R28, R56, R16 ;  /* 0x000000381c04723c */ /* 0x001fe20000001810 */
[----:B------:R-:W-:Y:S02]  /*8fb70*/  F2FP.F16.E5M2.UNPACK_B R54, R54.H1 ;  /* 0x00000036ff36723e */ /* 0x000fe400030004ff */
[----:B------:R-:W-:Y:S01]  /*8fb80*/  F2FP.F16.E5M2.UNPACK_B R55, R55.H1 ;  /* 0x00000037ff37723e */ /* 0x000fe200030004ff */
[----:B------:R-:W-:Y:S04]  /*8fb90*/  STL.64 [R1+0x5f00], R58 ;  /* 0x005f003a01007387 */ /* 0x000fe80000100a00 */
[----:B------:R-:W-:Y:S11]  /*8fba0*/  STL.64 [R1+0x5ef8], R56 ;  /* 0x005ef83801007387 */ /* 0x000ff60000100a00 */
[----:B------:R-:W-:Y:S04]  /*8fbb0*/  STL.64 [R1+0x630], R4 ;  /* 0x0006300401007387 */ /* 0x000fe80000100a00 */
[----:B------:R3:W-:Y:S01]  /*8fbc0*/  STL.64 [R1+0x638], R6 ;  /* 0x0006380601007387 */ /* 0x0007e20000100a00 */
[----:B------:R-:W-:-:S02]  /*8fbd0*/  F2FP.F16.E5M2.UNPACK_B R52, R52.H1 ;  /* 0x00000034ff34723e */ /* 0x000fc400030004ff */
[----:B------:R-:W-:Y:S01]  /*8fbe0*/  F2FP.F16.E5M2.UNPACK_B R53, R53.H1 ;  /* 0x00000035ff35723e */ /* 0x000fe200030004ff */
[----:B---3--:R-:W-:-:S15]  /*8fbf0*/  HMMA.16816.F32 R4, R28, R54, R12 ;  /* 0x000000361c04723c */ /* 0x008fde000000180c */
[----:B------:R-:W-:-:S04]  /*8fc00*/  NOP ;  /* 0x0000000000007918 */ /* 0x000fc80000000000 */
[----:B------:R-:W-:Y:S04]  /*8fc10*/  STL.64 [R1+0x650], R4 ;  /* 0x0006500401007387 */ /* 0x000fe80000100a00 */
[----:B------:R0:W-:Y:S02]  /*8fc20*/  STL.64 [R1+0x658], R6 ;  /* 0x0006580601007387 */ /* 0x0001e40000100a00 */
[----:B0-----:R-:W-:Y:S02]  /*8fc30*/  HMMA.16816.F32 R4, R28, R52, R8 ;  /* 0x000000341c04723c */ /* 0x001fe40000001808 */
[----:B------:R-:W-:Y:S04]  /*8fc40*/  STL.64 [R1+0x5f10], R54 ;  /* 0x005f103601007387 */ /* 0x000fe80000100a00 */
[----:B------:R-:W-:-:S13]  /*8fc50*/  STL.64 [R1+0x5f08], R52 ;  /* 0x005f083401007387 */ /* 0x000fda0000100a00 */
[----:B------:R-:W-:Y:S04]  /*8fc60*/  STL.64 [R1+0x670], R4 ;  /* 0x0006700401007387 */ /* 0x000fe80000100a00 */
[----:B------:R-:W-:Y:S04]  /*8fc70*/  STL.64 [R1+0x678], R6 ;  /* 0x0006780601007387 */ /* 0x000fe80000100a00 */
        /* <DEDUP_REMOVED lines=46> */
[----:B------:R-:W-:-:S02]  /*8ff60*/  F2FP.F16.E5M2.UNPACK_B R50, R50.H1 ;  /* 0x00000032ff32723e */ /* 0x000fc400030004ff */
[----:B--2---:R-:W-:Y:S01]  /*8ff70*/  F2FP.F16.E5M2.UNPACK_B R51, R51.H1 ;  /* 0x00000033ff33723e */ /* 0x004fe200030004ff */
        /* <DEDUP_REMOVED lines=9> */
[----:B---3--:R-:W-:-:S15]  /*90010*/  HMMA.16816.F32 R20, R28, R50, R20 ;  /* 0x000000321c14723c */ /* 0x008fde0000001814 */
[----:B------:R-:W-:-:S04]  /*90020*/  NOP ;  /* 0x0000000000007918 */ /* 0x000fc80000000000 */
[----:B------:R-:W-:Y:S04]  /*90030*/  STL.64 [R1+0x690], R20 ;  /* 0x0006901401007387 */ /* 0x000fe80000100a00 */
[----:B------:R0:W-:Y:S04]  /*90040*/  STL.64 [R1+0x698], R22 ;  /* 0x0006981601007387 */ /* 0x0001e80000100a00 */
[----:B0-----:R-:W3:Y:S04]  /*90050*/  LDL.LU.64 R22, [R1+0x6170] ;  /* 0x0061700001167983 */ /* 0x001ee80000300a00 */
[----:B------:R-:W3:Y:S01]  /*90060*/  LDL.LU.64 R20, [R1+0x6168] ;  /* 0x0061680001147983 */ /* 0x000ee20000300a00 */
[----:B----4-:R-:W-:-:S02]  /*90070*/  F2FP.F16.E5M2.UNPACK_B R48, R48.H1 ;  /* 0x00000030ff30723e */ /* 0x010fc400030004ff */
[----:B------:R-:W-:Y:S02]  /*90080*/  F2FP.F16.E5M2.UNPACK_B R49, R49.H1 ;  /* 0x00000031ff31723e */ /* 0x000fe400030004ff */
[----:B------:R-:W-:Y:S02]  /*90090*/  F2FP.F16.E5M2.UNPACK_B R2, R2.H1 ;  /* 0x00000002ff02723e */ /* 0x000fe400030004ff */
[----:B------:R-:W-:Y:S02]  /*900a0*/  F2FP.F16.E5M2.UNPACK_B R3, R18.H1 ;  /* 0x00000012ff03723e */ /* 0x000fe400030004ff */
[----:B------:R-:W-:Y:S02]  /*900b0*/  F2FP.F16.E5M2.UNPACK_B R4, R19.H1 ;  /* 0x00000013ff04723e */ /* 0x000fe400030004ff */
[----:B------:R-:W-:Y:S01]  /*900c0*/  F2FP.F16.E5M2.UNPACK_B R5, R16.H1 ;  /* 0x00000010ff05723e */ /* 0x000fe200030004ff */
[C---:B------:R-:W-:Y:S01]  /*900d0*/  HMMA.16816.F32 R52, R28.reuse, R48, R52 ;  /* 0x000000301c34723c */ /* 0x040fe20000001834 */
[----:B------:R-:W-:Y:S04]  /*900e0*/  STL.64 [R1+0x5f20], R50 ;  /* 0x005f203201007387 */ /* 0x000fe80000100a00 */
[----:B------:R0:W-:Y:S03]  /*900f0*/  STL.64 [R1+0x5f18], R48 ;  /* 0x005f183001007387 */ /* 0x0001e60000100a00 */
[C---:B-----5:R-:W-:Y:S08]  /*90100*/  HMMA.16816.F32 R44, R28.reuse, R4, R44 ;  /* 0x000000041c2c723c */ /* 0x060ff0000000182c */
[----:B0-----:R-:W-:Y:S01]  /*90110*/  HMMA.16816.F32 R48, R28, R2, R56 ;  /* 0x000000021c30723c */ /* 0x001fe20000001838 */
[----:B------:R-:W-:-:S02]  /*90120*/  F2FP.F16.E5M2.UNPACK_B R6, R6.H1 ;  /* 0x00000006ff06723e */ /* 0x000fc400030004ff */
[----:B------:R-:W-:Y:S01]  /*90130*/  STL.64 [R1+0x6b0], R52 ;  /* 0x0006b03401007387 */ /* 0x000fe20000100a00 */
[----:B------:R-:W-:Y:S02]  /*90140*/  F2FP.F16.E5M2.UNPACK_B R7, R7.H1 ;  /* 0x00000007ff07723e */ /* 0x000fe400030004ff */
[----:B------:R-:W-:Y:S01]  /*90150*/  F2FP.F16.E5M2.UNPACK_B R8, R8.H1 ;  /* 0x00000008ff08723e */ /* 0x000fe200030004ff */
[----:B------:R-:W-:Y:S01]  /*90160*/  STL.64 [R1+0x6b8], R54 ;  /* 0x0006b83601007387 */ /* 0x000fe20000100a00 */
[----:B------:R-:W-:-:S03]  /*90170*/  F2FP.F16.E5M2.UNPACK_B R9, R9.H1 ;  /* 0x00000009ff09723e */ /* 0x000fc600030004ff */
[C---:B------:R-:W-:Y:S08]  /*90180*/  HMMA.16816.F32 R40, R28.reuse, R6, R40 ;  /* 0x000000061c28723c */ /* 0x040ff00000001828 */
[----:B------:R-:W-:Y:S04]  /*90190*/  STL.64 [R1+0x6d0], R48 ;  /* 0x0006d03001007387 */ /* 0x000fe80000100a00 */
[----:B------:R-:W-:Y:S04]  /*901a0*/  STL.64 [R1+0x6d8], R50 ;  /* 0x0006d83201007387 */ /* 0x000fe80000100a00 */
[----:B------:R-:W-:Y:S04]  /*901b0*/  STL.64 [R1+0x6f0], R44 ;  /* 0x0006f02c01007387 */ /* 0x000fe80000100a00 */
[----:B------:R-:W-:Y:S04]  /*901c0*/  STL.64 [R1+0x6f8], R46 ;  /* 0x0006f82e01007387 */ /* 0x000fe80000100a00 */
[----:B------:R-:W-:Y:S04]  /*901d0*/  STL.64 [R1+0x5ef0], R6 ;  /* 0x005ef00601007387 */ /* 0x000fe80000100a00 */
[----:B------:R0:W-:Y:S02]  /*901e0*/  STL.64 [R1+0x5ee8], R4 ;  /* 0x005ee80401007387 */ /* 0x0001e40000100a00 */
[----:B0-----:R-:W-:Y:S01]  /*901f0*/  HMMA.16816.F32 R4, R28, R8, R36 ;  /* 0x000000081c04723c */ /* 0x001fe20000001824 */
[----:B------:R-:W-:-:S02]  /*90200*/  F2FP.F16.E5M2.UNPACK_B R10, R10.H1 ;  /* 0x0000000aff0a723e */ /* 0x000fc400030004ff */
[----:B------:R-:W-:Y:S01]  /*90210*/  F2FP.F16.E5M2.UNPACK_B R11, R11.H1 ;  /* 0x0000000bff0b723e */ /* 0x000fe200030004ff */
[----:B------:R-:W-:Y:S04]  /*90220*/  STL.64 [R1+0x710], R40 ;  /* 0x0007102801007387 */ /* 0x000fe80000100a00 */
[----:B------:R-:W-:Y:S11]  /*90230*/  STL.64 [R1+0x718], R42 ;  /* 0x0007182a01007387 */ /* 0x000ff60000100a00 */
[----:B------:R-:W-:Y:S04]  /*90240*/  STL.64 [R1+0x730], R4 ;  /* 0x0007300401007387 */ /* 0x000fe80000100a00 */
[----:B------:R0:W-:Y:S02]  /*90250*/  STL.64 [R1+0x738], R6 ;  /* 0x0007380601007387 */ /* 0x0001e40000100a00 */
[----:B0-----:R-:W-:Y:S01]  /*90260*/  HMMA.16816.F32 R4, R28, R10, R32 ;  /* 0x0000000a1c04723c */ /* 0x001fe20000001820 */
[----:B--2---:R-:W-:-:S02]  /*90270*/  F2FP.F16.E5M2.UNPACK_B R12, R12.H1 ;  /* 0x0000000cff0c723e */ /* 0x004fc400030004ff */
[----:B------:R-:W-:Y:S01]  /*90280*/  F2FP.F16.E5M2.UNPACK_B R13, R13.H1 ;  /* 0x0000000dff0d723e */ /* 0x000fe200030004ff */
[----:B------:R-:W-:Y:S04]  /*90290*/  STL.64 [R1+0x5ee0], R10 ;  /* 0x005ee00a01007387 */ /* 0x000fe80000100a00 */
[----:B------:R-:W-:Y:S11]  /*902a0*/  STL.64 [R1+0x5ed8], R8 ;  /* 0x005ed80801007387 */ /* 0x000ff60000100a00 */
[----:B------:R-:W-:Y:S04]  /*902b0*/  STL.64 [R1+0x750], R4 ;  /* 0x0007500401007387 */ /* 0x000fe80000100a00 */
[----:B------:R0:W-:Y:S02]  /*902c0*/  STL.64 [R1+0x758], R6 ;  /* 0x0007580601007387 */ /* 0x0001e40000100a00 */
[----:B0-----:R-:W-:Y:S01]  /*902d0*/  HMMA.16816.F32 R4, R28, R12, R24 ;  /* 0x0000000c1c04723c */ /* 0x001fe20000001818 */
[----:B------:R-:W-:-:S02]  /*902e0*/  F2FP.F16.E5M2.UNPACK_B R14, R14.H1 ;  /* 0x0000000eff0e723e */ /* 0x000fc400030004ff */
[----:B------:R-:W-:-:S15]  /*902f0*/  F2FP.F16.E5M2.UNPACK_B R15, R15.H1 ;  /* 0x0000000fff0f723e */ /* 0x000fde00030004ff */
[----:B------:R-:W-:Y:S01]  /*90300*/  NOP ;  /* 0x0000000000007918 */ /* 0x000fe20000000000 */
[----:B------:R-:W-:Y:S04]  /*90310*/  STL.64 [R1+0x770], R4 ;  /* 0x0007700401007387 */ /* 0x000fe80000100a00 */
[----:B------:R3:W-:Y:S04]  /*90320*/  STL.64 [R1+0x778], R6 ;  /* 0x0007780601007387 */ /* 0x0007e80000100a00 */
[----:B------:R-:W2:Y:S01]  /*90330*/  LDL.LU R40, [R1+0x890] ;  /* 0x0008900001287983 */ /* 0x000ea20000300800 */
[----:B------:R-:W-:Y:S01]  /*90340*/  F2FP.F16.E5M2.UNPACK_B R16, R17.H1 ;  /* 0x00000011ff10723e */ /* 0x000fe200030004ff */
[----:B---3--:R-:W-:-:S15]  /*90350*/  HMMA.16816.F32 R4, R28, R14, R20 ;  /* 0x0000000e1c04723c */ /* 0x008fde0000001814 */
[----:B------:R-:W-:-:S04]  /*90360*/  NOP ;  /* 0x0000000000007918 */ /* 0x000fc80000000000 */
[----:B------:R0:W-:Y:S04]  /*90370*/  STL.64 [R1+0x790], R4 ;  /* 0x0007900401007387 */ /* 0x0001e80000100a00 */
[----:B------:R1:W-:Y:S04]  /*90380*/  STL.64 [R1+0x798], R6 ;  /* 0x0007980601007387 */ /* 0x0003e80000100a00 */
        /* <DEDUP_REMOVED lines=43> */
[----:B------:R-:W-:Y:S04]  /*90640*/  STL.64 [R1+0x5ec8], R14 ;  /* 0x005ec80e01007387 */ /* 0x000fe80000100a00 */
[----:B------:R0:W-:Y:S04]  /*90650*/  STL.64 [R1+0x5ec0], R12 ;  /* 0x005ec00c01007387 */ /* 0x0001e80000100a00 */
[----:B0-----:R-:W5:Y:S04]  /*90660*/  LDL.LU R12, [R1+0x7b0] ;  /* 0x0007b000010c7983 */ /* 0x001f680000300800 */
[----:B------:R-:W5:Y:S04]  /*90670*/  LDL.LU R13, [R1+0x7b4] ;  /* 0x0007b400010d7983 */ /* 0x000f680000300800 */
[----:B------:R-:W5:Y:S04]  /*90680*/  LDL.LU R14, [R1+0x7b8] ;  /* 0x0007b800010e7983 */ /* 0x000f680000300800 */
[----:B------:R-:W5:Y:S04]  /*90690*/  LDL.LU R15, [R1+0x7bc] ;  /* 0x0007bc00010f7983 */ /* 0x000f680000300800 */
[----:B------:R-:W5:Y:S01]  /*906a0*/  LDL.LU R37, [R1+0x14f4] ;  /* 0x0014f40001257983 */ /* 0x000f620000300800 */
[----:B--2---:R-:W-:-:S02]  /*906b0*/  F2FP.F16.E5M2.UNPACK_B R17, R17.H1 ;  /* 0x00000011ff11723e */ /* 0x004fc400030004ff */
[----:B---3--:R-:W-:Y:S02]  /*906c0*/  F2FP.F16.E5M2.UNPACK_B R18, R18.H1 ;  /* 0x00000012ff12723e */ /* 0x008fe400030004ff */
[----:B----4-:R-:W-:Y:S02]  /*906d0*/  F2FP.F16.E5M2.UNPACK_B R19, R19.H1 ;  /* 0x00000013ff13723e */ /* 0x010fe400030004ff */
[----:B-----5:R-:W-:-:S05]  /*906e0*/  F2FP.F16.E5M2.UNPACK_B R20, R20.H1 ;  /* 0x00000014ff14723e */ /* 0x020fca00030004ff */
[----:B------:R-:W-:Y:S01]  /*906f0*/  HMMA.16816.F32 R8, R28, R18, R8 ;  /* 0x000000121c08723c */ /* 0x000fe20000001808 */
[----:B------:R-:W-:-:S07]  /*90700*/  F2FP.F16.E5M2.UNPACK_B R21, R21.H1 ;  /* 0x00000015ff15723e */ /* 0x000fce00030004ff */
[C---:B------:R-:W-:Y:S01]  /*90710*/  HMMA.16816.F32 R4, R28.reuse, R20, R4 ;  /* 0x000000141c04723c */ /* 0x040fe20000001804 */
[----:B------:R-:W-:Y:S02]  /*90720*/  F2FP.F16.E5M2.UNPACK_B R22, R22.H1 ;  /* 0x00000016ff16723e */ /* 0x000fe400030004ff */
[----:B------:R-:W-:Y:S02]  /*90730*/  F2FP.F16.E5M2.UNPACK_B R23, R23.H1 ;  /* 0x00000017ff17723e */ /* 0x000fe400030004ff */
[----:B------:R-:W-:Y:S02]  /*90740*/  F2FP.F16.E5M2.UNPACK_B R24, R24.H1 ;  /* 0x00000018ff18723e */ /* 0x000fe400030004ff */
[----:B------:R-:W-:Y:S02]  /*90750*/  F2FP.F16.E5M2.UNPACK_B R25, R25.H1 ;  /* 0x00000019ff19723e */ /* 0x000fe400030004ff */
[----:B------:R-:W-:Y:S02]  /*90760*/  F2FP.F16.E5M2.UNPACK_B R26, R26.H1 ;  /* 0x0000001aff1a723e */ /* 0x000fe400030004ff */
[----:B------:R-:W-:Y:S01]  /*90770*/  F2FP.F16.E5M2.UNPACK_B R27, R27.H1 ;  /* 0x0000001bff1b723e */ /* 0x000fe200030004ff */
[----:B------:R-:W-:-:S15]  /*90780*/  HMMA.16816.F32 R12, R28, R16, R12 ;  /* 0x000000101c0c723c */ /* 0x000fde000000180c */
[----:B------:R-:W-:-:S04]  /*90790*/  NOP ;  /* 0x0000000000007918 */ /* 0x000fc80000000000 */
[----:B------:R-:W-:Y:S04]  /*907a0*/  STL.64 [R1+0x7b0], R12 ;  /* 0x0007b00c01007387 */ /* 0x000fe80000100a00 */
[----:B------:R-:W-:Y:S04]  /*907b0*/  STL.64 [R1+0x7b8], R14 ;  /* 0x0007b80e01007387 */ /* 0x000fe80000100a00 */
[----:B------:R-:W-:Y:S04]  /*907c0*/  STL.64 [R1+0x5ea8], R18 ;  /* 0x005ea81201007387 */ /* 0x000fe80000100a00 */
[----:B------:R-:W-:Y:S04]  /*907d0*/  STL.64 [R1+0x5ea0], R16 ;  /* 0x005ea01001007387 */ /* 0x000fe80000100a00 */
[----:B------:R-:W-:Y:S04]  /*907e0*/  STL.64 [R1+0x7d0], R8 ;  /* 0x0007d00801007387 */ /* 0x000fe80000100a00 */
[----:B------:R-:W-:Y:S04]  /*907f0*/  STL.64 [R1+0x7d8], R10 ;  /* 0x0007d80a01007387 */ /* 0x000fe80000100a00 */
[----:B------:R-:W-:Y:S04]  /*90800*/  STL.64 [R1+0x7f0], R4 ;  /* 0x0007f00401007387 */ /* 0x000fe80000100a00 */
[----:B------:R0:W-:Y:S02]  /*90810*/  STL.64 [R1+0x7f8], R6 ;  /* 0x0007f80601007387 */ /* 0x0001e40000100a00 */
[----:B0-----:R-:W-:Y:S02]  /*90820*/  HMMA.16816.F32 R4, R28, R22, R48 ;  /* 0x000000161c04723c */ /* 0x001fe40000001830 */
[----:B------:R-:W-:Y:S04]  /*90830*/  STL.64 [R1+0x5e88], R22 ;  /* 0x005e881601007387 */ /* 0x000fe80000100a00 */
[----:B------:R-:W-:-:S13]  /*90840*/  STL.64 [R1+0x5e80], R20 ;  /* 0x005e801401007387 */ /* 0x000fda0000100a00 */
        /* <DEDUP_REMOVED lines=22> */
[----:B------:R0:W-:Y:S04]  /*909b0*/  STL.64 [R1+0x890], R4 ;  /* 0x0008900401007387 */ /* 0x0001e80000100a00 */
[----:B------:R1:W-:Y:S04]  /*909c0*/  STL.64 [R1+0x898], R6 ;  /* 0x0008980601007387 */ /* 0x0003e80000100a00 */
        /* <DEDUP_REMOVED lines=27> */
[----:B------:R-:W3:Y:S01]  /*90b80*/  LDL.LU R45, [R1+0x1534] ;  /* 0x00153400012d7983 */ /* 0x000ee20000300800 */
[----:B------:R-:W-:-:S02]  /*90b90*/  F2FP.F16.E5M2.UNPACK_B R36, R36.H1 ;  /* 0x00000024ff24723e */ /* 0x000fc400030004ff */
[----:B------:R-:W-:Y:S01]  /*90ba0*/  F2FP.F16.E5M2.UNPACK_B R37, R37.H1 ;  /* 0x00000025ff25723e */ /* 0x000fe200030004ff */
[----:B------:R-:W3:Y:S04]  /*90bb0*/  LDL.LU R46, [R1+0x1540] ;  /* 0x00154000012e7983 */ /* 0x000ee80000300800 */
[----:B------:R-:W3:Y:S04]  /*90bc0*/  LDL.LU R47, [R1+0x1544] ;  /* 0x00154400012f7983 */ /* 0x000ee80000300800 */
[----:B0-----:R-:W3:Y:S04]  /*90bd0*/  LDL.LU R4, [R1+0x1fe4] ;  /* 0x001fe40001047983 */ /* 0x001ee80000300800 */
[----:B-1----:R-:W3:Y:S04]  /*90be0*/  LDL.LU R7, [R1+0x1fe0] ;  /* 0x001fe00001077983 */ /* 0x002ee80000300800 */
        /* <DEDUP_REMOVED lines=10> */
[----:B-----5:R-:W-:Y:S03]  /*90c90*/  HMMA.16816.F32 R24, R28, R36, R56 ;  /* 0x000000241c18723c */ /* 0x020fe60000001838 */
[----:B------:R-:W5:-:S15]  /*90ca0*/  LDL.LU R56, [R1+0x1120] ;  /* 0x0011200001387983 */ /* 0x000f5e0000300800 */
[----:B------:R-:W-:Y:S01]  /*90cb0*/  NOP ;  /* 0x0000000000007918 */ /* 0x000fe20000000000 */
[----:B------:R-:W-:Y:S04]  /*90cc0*/  STL.64 [R1+0x8b0], R24 ;  /* 0x0008b01801007387 */ /* 0x000fe80000100a00 */
[----:B------:R-:W-:Y:S04]  /*90cd0*/  STL.64 [R1+0x8b8], R26 ;  /* 0x0008b81a01007387 */ /* 0x000fe80000100a00 */
[----:B------:R-:W5:Y:S04]  /*90ce0*/  LDL.LU R57, [R1+0x1124] ;  /* 0x0011240001397983 */ /* 0x000f680000300800 */
[----:B------:R-:W5:Y:S04]  /*90cf0*/  LDL.LU R58, [R1+0x1128] ;  /* 0x00112800013a7983 */ /* 0x000f680000300800 */
[----:B------:R-:W5:Y:S04]  /*90d00*/  LDL.LU R59, [R1+0x112c] ;  /* 0x00112c00013b7983 */ /* 0x000f680000300800 */
[----:B------:R-:W5:Y:S01]  /*90d10*/  LDL.64 R60, [R1+0x118] ;  /* 0x00011800013c7983 */ /* 0x000f620000100a00 */
[----:B----4-:R-:W-:-:S02]  /*90d20*/  F2FP.F16.E5M2.UNPACK_B R38, R38.H1 ;  /* 0x00000026ff26723e */ /* 0x010fc400030004ff */
[----:B--2---:R-:W-:Y:S02]  /*90d30*/  F2FP.F16.E5M2.UNPACK_B R39, R39.H1 ;  /* 0x00000027ff27723e */ /* 0x004fe400030004ff */
[----:B------:R-:W-:Y:S02]  /*90d40*/  F2FP.F16.E5M2.UNPACK_B R40, R40.H1 ;  /* 0x00000028ff28723e */ /* 0x000fe400030004ff */
[----:B---3--:R-:W-:Y:S02]  /*90d50*/  F2FP.F16.E5M2.UNPACK_B R41, R41.H1 ;  /* 0x00000029ff29723e */ /* 0x008fe400030004ff */
[----:B------:R-:W-:Y:S01]  /*90d60*/  F2FP.F16.E5M2.UNPACK_B R42, R42.H1 ;  /* 0x0000002aff2a723e */ /* 0x000fe200030004ff */
[----:B------:R-:W-:Y:S01]  /*90d70*/  HMMA.16816.F32 R20, R28, R38, R20 ;  /* 0x000000261c14723c */ /* 0x000fe20000001814 */
[----:B------:R-:W-:Y:S02]  /*90d80*/  F2FP.F16.E5M2.UNPACK_B R43, R43.H1 ;  /* 0x0000002bff2b723e */ /* 0x000fe400030004ff */
[----:B------:R-:W-:-:S05]  /*90d90*/  F2FP.F16.E5M2.UNPACK_B R44, R44.H1 ;  /* 0x0000002cff2c723e */ /* 0x000fca00030004ff */
[----:B------:R-:W-:Y:S01]  /*90da0*/  HMMA.16816.F32 R16, R28, R40, R16 ;  /* 0x000000281c10723c */ /* 0x000fe20000001810 */
[----:B------:R-:W-:-:S07]  /*90db0*/  F2FP.F16.E5M2.UNPACK_B R45, R45.H1 ;  /* 0x0000002dff2d723e */ /* 0x000fce00030004ff */
[C---:B------:R-:W-:Y:S01]  /*90dc0*/  HMMA.16816.F32 R12, R28.reuse, R42, R12 ;  /* 0x0000002a1c0c723c */ /* 0x040fe2000000180c */
[----:B------:R-:W-:Y:S07]  /*90dd0*/  STL.64 [R1+0x5eb8], R38 ;  /* 0x005eb82601007387 */ /* 0x000fee0000100a00 */
[----:B------:R-:W-:Y:S01]  /*90de0*/  HMMA.16816.F32 R8, R28, R44, R8 ;  /* 0x0000002c1c08723c */ /* 0x000fe20000001808 */
[----:B------:R-:W-:Y:S04]  /*90df0*/  STL.64 [R1+0x5eb0], R36 ;  /* 0x005eb02401007387 */ /* 0x000fe80000100a00 */
[----:B------:R-:W-:Y:S04]  /*90e00*/  STL.64 [R1+0x8d0], R20 ;  /* 0x0008d01401007387 */ /* 0x000fe80000100a00 */
[----:B------:R-:W-:Y:S01]  /*90e10*/  STL.64 [R1+0x8d8], R22 ;  /* 0x0008d81601007387 */ /* 0x000fe20000100a00 */
[----:B------:R-:W-:-:S03]  /*90e20*/  F2FP.F16.E5M2.UNPACK_B R46, R46.H1 ;  /* 0x0000002eff2e723e */ /* 0x000fc600030004ff */
[----:B------:R-:W-:Y:S01]  /*90e30*/  STL [R1+0x5e64], R40 ;  /* 0x005e642801007387 */ /* 0x000fe20000100800 */
[----:B------:R-:W-:-:S03]  /*90e40*/  F2FP.F16.E5M2.UNPACK_B R47, R47.H1 ;  /* 0x0000002fff2f723e */ /* 0x000fc600030004ff */
[----:B------:R-:W-:Y:S01]  /*90e50*/  STL [R1+0x5e60], R41 ;  /* 0x005e602901007387 */ /* 0x000fe20000100800 */
[----:B------:R-:W-:-:S03]  /*90e60*/  IMAD R7, R7, 0x100, R4 ;  /* 0x0000010007077824 */ /* 0x000fc600078e0204 */
[----:B------:R-:W-:Y:S01]  /*90e70*/  STL.64 [R1+0x8f0], R16 ;  /* 0x0008f01001007387 */ /* 0x000fe20000100a00 */
[----:B------:R-:W-:-:S03]  /*90e80*/  IMAD R6, R6, 0x100, R5 ;  /* 0x0000010006067824 */ /* 0x000fc600078e0205 */
[----:B------:R-:W-:Y:S01]  /*90e90*/  STL.64 [R1+0x8f8], R18 ;  /* 0x0008f81201007387 */ /* 0x000fe20000100a00 */
[----:B------:R-:W-:-:S03]  /*90ea0*/  IMAD R5, R49, 0x100, R48 ;  /* 0x0000010031057824 */ /* 0x000fc600078e0230 */
[----:B------:R-:W-:Y:S01]  /*90eb0*/  STL [R1+0x5e6c], R42 ;  /* 0x005e6c2a01007387 */ /* 0x000fe20000100800 */
[----:B------:R-:W-:-:S03]  /*90ec0*/  IMAD R4, R51, 0x100, R50 ;  /* 0x0000010033047824 */ /* 0x000fc600078e0232 */
[----:B------:R-:W-:Y:S04]  /*90ed0*/  STL [R1+0x5e68], R43 ;  /* 0x005e682b01007387 */ /* 0x000fe80000100800 */
[----:B------:R-:W-:Y:S04]  /*90ee0*/  STL.64 [R1+0x940], R12 ;  /* 0x0009400c01007387 */ /* 0x000fe80000100a00 */
[----:B------:R-:W-:Y:S04]  /*90ef0*/  STL.64 [R1+0x948], R14 ;  /* 0x0009480e01007387 */ /* 0x000fe80000100a00 */
[----:B------:R-:W-:Y:S04]  /*90f00*/  STL.64 [R1+0x1130], R8 ;  /* 0x0011300801007387 */ /* 0x000fe80000100a00 */
[----:B------:R0:W-:Y:S02]  /*90f10*/  STL.64 [R1+0x1138], R10 ;  /* 0x0011380a01007387 */ /* 0x0001e40000100a00 */
[----:B0-----:R-:W-:Y:S01]  /*90f20*/  HMMA.16816.F32 R8, R28, R46, R52 ;  /* 0x0000002e1c08723c */ /* 0x001fe20000001834 */
[----:B------:R-:W-:-:S02]  /*90f30*/  F2FP.F16.E5M2.UNPACK_B R28, R7 ;  /* 0x00000007ff1c723e */ /* 0x000fc400020004ff */
[----:B------:R-:W-:Y:S02]  /*90f40*/  F2FP.F16.E5M2.UNPACK_B R29, R6 ;  /* 0x00000006ff1d723e */ /* 0x000fe400020004ff */
[----:B------:R-:W-:Y:S02]  /*90f50*/  F2FP.F16.E5M2.UNPACK_B R30, R5 ;  /* 0x00000005ff1e723e */ /* 0x000fe400020004ff */
[----:B------:R-:W-:Y:S01]  /*90f60*/  F2FP.F16.E5M2.UNPACK_B R31, R4 ;  /* 0x00000004ff1f723e */ /* 0x000fe200020004ff */
[----:B------:R-:W-:Y:S04]  /*90f70*/  STL.64 [R1+0x5e48], R46 ;  /* 0x005e482e01007387 */ /* 0x000fe80000100a00 */
[----:B------:R-:W-:Y:S07]  /*90f80*/  STL.64 [R1+0x5e40], R44 ;  /* 0x005e402c01007387 */ /* 0x000fee0000100a00 */
[----:B------:R-:W-:Y:S04]  /*90f90*/  STL.64 [R1+0x930], R8 ;  /* 0x0009300801007387 */ /* 0x000fe80000100a00 */
[----:B------:R-:W-:Y:S01]  /*90fa0*/  STL.64 [R1+0x938], R10 ;  /* 0x0009380a01007387 */ /* 0x000fe20000100a00 */
[----:B-----5:R-:W-:Y:S01]  /*90fb0*/  HMMA.16816.F32 R4, R28, R60, R56 ;  /* 0x0000003c1c04723c */ /* 0x020fe20000001838 */
[----:B------:R-:W-:-:S02]  /*90fc0*/  IMAD.MOV.U32 R42, RZ, RZ, R60 ;  /* 0x000000ffff2a7224 */ /* 0x000fc400078e003c */
[----:B------:R-:W-:Y:S02]  /*90fd0*/  IMAD.MOV.U32 R43, RZ, RZ, R61 ;  /* 0x000000ffff2b7224 */ /* 0x000fe400078e003d */
[----:B------:R-:W-:-:S14]  /*90fe0*/  IMAD.MOV.U32 R61, RZ, RZ, R0 ;  /* 0x000000ffff3d7224 */ /* 0x000fdc00078e0000 */
[----:B------:R0:W-:Y:S04]  /*90ff0*/  STL.64 [R1+0x1120], R4 ;  /* 0x0011200401007387 */ /* 0x0001e80000100a00 */
[----:B------:R1:W-:Y:S04]  /*91000*/  STL.64 [R1+0x1128], R6 ;  /* 0x0011280601007387 */ /* 0x0003e80000100a00 */
[----:B------:R-:W-:Y:S04]  /*91010*/  STL.64 [R1+0x60f0], R42 ;  /* 0x0060f02a01007387 */ /* 0x000fe80000100a00 */
[----:B------:R-:W2:Y:S04]  /*91020*/  LDL R60, [R1+0x68] ;  /* 0x00006800013c7983 */ /* 0x000ea80000100800 */
[----:B------:R-:W3:Y:S04]  /*91030*/  LDL.LU R0, [R1+0x6164] ;  /* 0x0061640001007983 */ /* 0x000ee80000300800 */
[----:B------:R-:W4:Y:S04]  /*91040*/  LDL.LU R48, [R1+0xfd0] ;  /* 0x000fd00001307983 */ /* 0x000f280000300800 */
[----:B------:R-:W4:Y:S04]  /*91050*/  LDL.LU R49, [R1+0xfd4] ;  /* 0x000fd40001317983 */ /* 0x000f280000300800 */
[----:B------:R-:W5:Y:S04]  /*91060*/  LDL.LU R50, [R1+0xfd8] ;  /* 0x000fd80001327983 */ /* 0x000f680000300800 */
[----:B------:R-:W5:Y:S01]  /*91070*/  LDL.LU R51, [R1+0xfdc] ;  /* 0x000fdc0001337983 */ /* 0x000f620000300800 */
[----:B---3--:R-:W-:-:S03]  /*91080*/  IMAD.MOV.U32 R53, RZ, RZ, R0 ;  /* 0x000000ffff357224 */ /* 0x008fc600078e0000 */
[----:B-----5:R3:W-:Y:S04]  /*91090*/  STL.64 [R1+0x6018], R50 ;  /* 0x0060183201007387 */ /* 0x0207e80000100a00 */
[----:B----4-:R-:W-:Y:S04]  /*910a0*/  STL.64 [R1+0x6010], R48 ;  /* 0x0060103001007387 */ /* 0x010fe80000100a00 */
[----:B------:R-:W4:Y:S04]  /*910b0*/  LDL R52, [R1+0x78] ;  /* 0x0000780001347983 */ /* 0x000f280000100800 */
[----:B------:R-:W5:Y:S04]  /*910c0*/  LDL.LU R0, [R1+0x6160] ;  /* 0x0061600001007983 */ /* 0x000f680000300800 */
[----:B0-----:R-:W2:Y:S04]  /*910d0*/  LDL.LU R4, [R1+0xfe0] ;  /* 0x000fe00001047983 */ /* 0x001ea80000300800 */
[----:B------:R-:W2:Y:S04]  /*910e0*/  LDL.LU R5, [R1+0xfe4] ;  /* 0x000fe40001057983 */ /* 0x000ea80000300800 */
[----:B-1----:R-:W2:Y:S04]  /*910f0*/  LDL.LU R6, [R1+0xfe8] ;  /* 0x000fe80001067983 */ /* 0x002ea80000300800 */
[----:B------:R-:W2:Y:S04]  /*91100*/  LDL.LU R7, [R1+0xfec] ;  /* 0x000fec0001077983 */ /* 0x000ea80000300800 */
[----:B--2---:R-:W-:Y:S04]  /*91110*/  STL.64 [R1+0x6028], R6 ;  /* 0x0060280601007387 */ /* 0x004fe80000100a00 */
[----:B------:R0:W-:Y:S04]  /*91120*/  STL.64 [R1+0x6020], R4 ;  /* 0x0060200401007387 */ /* 0x0001e80000100a00 */
[----:B------:R-:W2:Y:S04]  /*91130*/  LDL R10, [R1+0x80] ;  /* 0x00008000010a7983 */ /* 0x000ea80000100800 */
[----:B------:R-:W2:Y:S04]  /*91140*/  LDL R11, [R1+0x84] ;  /* 0x00008400010b7983 */ /* 0x000ea80000100800 */
[----:B------:R-:W3:Y:S01]  /*91150*/  LDL R8, [R1+0x88] ;  /* 0x0000880001087983 */ /* 0x000ee20000100800 */
[----:B-----5:R-:W-:-:S03]  /*91160*/  IMAD.MOV.U32 R9, RZ, RZ, R0 ;  /* 0x000000ffff097224 */ /* 0x020fc600078e0000 */
[----:B------:R-:W5:Y:S04]  /*91170*/  LDL.LU R0, [R1+0x615c] ;  /* 0x00615c0001007983 */ /* 0x000f680000300800 */
[----:B--2---:R-:W-:Y:S04]  /*91180*/  STL.64 [R1+0x6038], R10 ;  /* 0x0060380a01007387 */ /* 0x004fe80000100a00 */
[----:B---3--:R1:W-:Y:S04]  /*91190*/  STL.64 [R1+0x6030], R8 ;  /* 0x0060300801007387 */ /* 0x0083e80000100a00 */
[----:B------:R-:W2:Y:S04]  /*911a0*/  LDL.LU R16, [R1+0x1000] ;  /* 0x0010000001107983 */ /* 0x000ea80000300800 */
[----:B------:R-:W2:Y:S04]  /*911b0*/  LDL.LU R17, [R1+0x1004] ;  /* 0x0010040001117983 */ /* 0x000ea80000300800 */
[----:B------:R-:W3:Y:S04]  /*911c0*/  LDL.LU R18, [R1+0x1008] ;  /* 0x0010080001127983 */ /* 0x000ee80000300800 */
[----:B------:R-:W3:Y:S01]  /*911d0*/  LDL.LU R19, [R1+0x100c] ;  /* 0x00100c0001137983 */ /* 0x000ee20000300800 */
[----:B-----5:R-:W-:-:S03]  /*911e0*/  IMAD.MOV.U32 R23, RZ, RZ, R0 ;  /* 0x000000ffff177224 */ /* 0x020fc600078e0000 */
[----:B---3--:R-:W-:Y:S04]  /*911f0*/  STL.64 [R1+0x6048], R18 ;  /* 0x0060481201007387 */ /* 0x008fe80000100a00 */
[----:B--2---:R2:W-:Y:S04]  /*91200*/  STL.64 [R1+0x6040], R16 ;  /* 0x0060401001007387 */ /* 0x0045e80000100a00 */
[----:B------:R-:W3:Y:S04]  /*91210*/  LDL R22, [R1+0x90] ;  /* 0x0000900001167983 */ /* 0x000ee80000100800 */
[----:B------:R-:W5:Y:S04]  /*91220*/  LDL.LU R0, [R1+0x6158] ;  /* 0x0061580001007983 */ /* 0x000f680000300800 */
[----:B------:R-:W2:Y:S04]  /*91230*/  LDL.LU R24, [R1+0x1010] ;  /* 0x0010100001187983 */ /* 0x000ea80000300800 */
[----:B------:R-:W2:Y:S04]  /*91240*/  LDL.LU R25, [R1+0x1014] ;  /* 0x0010140001197983 */ /* 0x000ea80000300800 */
[----:B------:R-:W2:Y:S04]  /*91250*/  LDL.LU R26, [R1+0x1018] ;  /* 0x00101800011a7983 */ /* 0x000ea80000300800 */
[----:B------:R-:W2:Y:S04]  /*91260*/  LDL.LU R27, [R1+0x101c] ;  /* 0x00101c00011b7983 */ /* 0x000ea80000300800 */
[----:B--2---:R-:W-:Y:S04]  /*91270*/  STL.64 [R1+0x6058], R26 ;  /* 0x0060581a01007387 */ /* 0x004fe80000100a00 */
[----:B------:R-:W-:Y:S04]  /*91280*/  STL.64 [R1+0x6050], R24 ;  /* 0x0060501801007387 */ /* 0x000fe80000100a00 */
[----:B------:R-:W2:Y:S01]  /*91290*/  LDL R20, [R1+0x98] ;  /* 0x0000980001147983 */ /* 0x000ea20000100800 */
[----:B-----5:R-:W-:-:S03]  /*912a0*/  IMAD.MOV.U32 R21, RZ, RZ, R0 ;  /* 0x000000ffff157224 */ /* 0x020fc600078e0000 */
[----:B------:R-:W5:Y:S04]  /*912b0*/  LDL.LU R0, [R1+0x6154] ;  /* 0x0061540001007983 */ /* 0x000f680000300800 */
[----:B---3--:R-:W-:Y:S04]  /*912c0*/  STL.64 [R1+0x6068], R22 ;  /* 0x0060681601007387 */ /* 0x008fe80000100a00 */
[----:B--2---:R2:W-:Y:S04]  /*912d0*/  STL.64 [R1+0x6060], R20 ;  /* 0x0060601401007387 */ /* 0x0045e80000100a00 */
[----:B------:R-:W3:Y:S04]  /*912e0*/  LDL.LU R32, [R1+0x1020] ;  /* 0x0010200001207983 */ /* 0x000ee80000300800 */
[----:B------:R-:W3:Y:S04]  /*912f0*/  LDL.LU R33, [R1+0x1024] ;  /* 0x0010240001217983 */ /* 0x000ee80000300800 */
[----:B------:R-:W2:Y:S04]  /*91300*/  LDL.LU R34, [R1+0x1028] ;  /* 0x0010280001227983 */ /* 0x000ea80000300800 */
[----:B------:R-:W2:Y:S01]  /*91310*/  LDL.LU R35, [R1+0x102c] ;  /* 0x00102c0001237983 */ /* 0x000ea20000300800 */
[----:B-----5:R-:W-:-:S03]  /*91320*/  IMAD.MOV.U32 R37, RZ, RZ, R0 ;  /* 0x000000ffff257224 */ /* 0x020fc600078e0000 */
[----:B--2---:R2:W-:Y:S04]  /*91330*/  STL.64 [R1+0x6078], R34 ;  /* 0x0060782201007387 */ /* 0x0045e80000100a00 */
[----:B---3--:R-:W-:Y:S04]  /*91340*/  STL.64 [R1+0x6070], R32 ;  /* 0x0060702001007387 */ /* 0x008fe80000100a00 */
[----:B------:R-:W3:Y:S04]  /*91350*/  LDL R38, [R1+0xa0] ;  /* 0x0000a00001267983 */ /* 0x000ee80000100800 */
[----:B------:R-:W3:Y:S04]  /*91360*/  LDL R39, [R1+0xa4] ;  /* 0x0000a40001277983 */ /* 0x000ee80000100800 */
[----:B------:R-:W5:Y:S04]  /*91370*/  LDL R36, [R1+0xa8] ;  /* 0x0000a80001247983 */ /* 0x000f680000100800 */
[----:B------:R-:W2:Y:S04]  /*91380*/  LDL.LU R0, [R1+0x6150] ;  /* 0x0061500001007983 */ /* 0x000ea80000300800 */
[----:B---3--:R-:W-:Y:S04]  /*91390*/  STL.64 [R1+0x6088], R38 ;  /* 0x0060882601007387 */ /* 0x008fe80000100a00 */
[----:B-----5:R3:W-:Y:S04]  /*913a0*/  STL.64 [R1+0x6080], R36 ;  /* 0x0060802401007387 */ /* 0x0207e80000100a00 */
[----:B------:R-:W5:Y:S04]  /*913b0*/  LDL.LU R12, [R1+0xff0] ;  /* 0x000ff000010c7983 */ /* 0x000f680000300800 */
[----:B------:R-:W5:Y:S04]  /*913c0*/  LDL.LU R13, [R1+0xff4] ;  /* 0x000ff400010d7983 */ /* 0x000f680000300800 */
[----:B------:R-:W3:Y:S04]  /*913d0*/  LDL.LU R14, [R1+0xff8] ;  /* 0x000ff800010e7983 */ /* 0x000ee80000300800 */
[----:B------:R-:W3:Y:S01]  /*913e0*/  LDL.LU R15, [R1+0xffc] ;  /* 0x000ffc00010f7983 */ /* 0x000ee20000300800 */
[----:B--2---:R-:W-:-:S03]  /*913f0*/  IMAD.MOV.U32 R51, RZ, RZ, R0 ;  /* 0x000000ffff337224 */ /* 0x004fc600078e0000 */
[----:B---3--:R-:W-:Y:S04]  /*91400*/  STL.64 [R1+0x6098], R14 ;  /* 0x0060980e01007387 */ /* 0x008fe80000100a00 */
[----:B-----5:R2:W-:Y:S04]  /*91410*/  STL.64 [R1+0x6090], R12 ;  /* 0x0060900c01007387 */ /* 0x0205e80000100a00 */
[----:B------:R-:W3:Y:S04]  /*91420*/  LDL R50, [R1+0xb0] ;  /* 0x0000b00001327983 */ /* 0x000ee80000100800 */
[----:B------:R-:W5:Y:S04]  /*91430*/  LDL.LU R0, [R1+0x614c] ;  /* 0x00614c0001007983 */ /* 0x000f680000300800 */
[----:B0-----:R-:W2:Y:S04]  /*91440*/  LDL.LU R4, [R1+0x1050] ;  /* 0x0010500001047983 */ /* 0x001ea80000300800 */
[----:B------:R-:W2:Y:S04]  /*91450*/  LDL.LU R5, [R1+0x1054] ;  /* 0x0010540001057983 */ /* 0x000ea80000300800 */
[----:B------:R-:W2:Y:S04]  /*91460*/  LDL.LU R6, [R1+0x1058] ;  /* 0x0010580001067983 */ /* 0x000ea80000300800 */
[----:B------:R-:W2:Y:S04]  /*91470*/  LDL.LU R7, [R1+0x105c] ;  /* 0x00105c0001077983 */ /* 0x000ea80000300800 */
[----:B--2---:R-:W-:Y:S04]  /*91480*/  STL.64 [R1+0x60a8], R6 ;  /* 0x0060a80601007387 */ /* 0x004fe80000100a00 */
[----:B------:R0:W-:Y:S04]  /*91490*/  STL.64 [R1+0x60a0], R4 ;  /* 0x0060a00401007387 */ /* 0x0001e80000100a00 */
[----:B------:R-:W2:Y:S01]  /*914a0*/  LDL R48, [R1+0xb8] ;  /* 0x0000b80001307983 */ /* 0x000ea20000100800 */
[----:B-----5:R-:W-:-:S03]  /*914b0*/  IMAD.MOV.U32 R49, RZ, RZ, R0 ;  /* 0x000000ffff317224 */ /* 0x020fc600078e0000 */
[----:B------:R-:W5:Y:S04]  /*914c0*/  LDL.LU R0, [R1+0x6148] ;  /* 0x0061480001007983 */ /* 0x000f680000300800 */
[----:B---3--:R-:W-:Y:S04]  /*914d0*/  STL.64 [R1+0x60b8], R50 ;  /* 0x0060b83201007387 */ /* 0x008fe80000100a00 */
[----:B--2---:R-:W-:Y:S04]  /*914e0*/  STL.64 [R1+0x60b0], R48 ;  /* 0x0060b03001007387 */ /* 0x004fe80000100a00 */
[----:B-1----:R-:W2:Y:S04]  /*914f0*/  LDL.LU R8, [R1+0x1060] ;  /* 0x0010600001087983 */ /* 0x002ea80000300800 */
[----:B------:R-:W2:Y:S04]  /*91500*/  LDL.LU R9, [R1+0x1064] ;  /* 0x0010640001097983 */ /* 0x000ea80000300800 */
[----:B------:R-:W3:Y:S04]  /*91510*/  LDL.LU R10, [R1+0x1068] ;  /* 0x00106800010a7983 */ /* 0x000ee80000300800 */
[----:B------:R-:W3:Y:S01]  /*91520*/  LDL.LU R11, [R1+0x106c] ;  /* 0x00106c00010b7983 */ /* 0x000ee20000300800 */
[----:B-----5:R-:W-:-:S03]  /*91530*/  IMAD.MOV.U32 R17, RZ, RZ, R0 ;  /* 0x000000ffff117224 */ /* 0x020fc600078e0000 */
[----:B---3--:R-:W-:Y:S04]  /*91540*/  STL.64 [R1+0x60c8], R10 ;  /* 0x0060c80a01007387 */ /* 0x008fe80000100a00 */
[----:B--2---:R-:W-:Y:S04]  /*91550*/  STL.64 [R1+0x60c0], R8 ;  /* 0x0060c00801007387 */ /* 0x004fe80000100a00 */
[----:B------:R-:W2:Y:S04]  /*91560*/  LDL R18, [R1+0xc0] ;  /* 0x0000c00001127983 */ /* 0x000ea80000100800 */
[----:B------:R-:W2:Y:S04]  /*91570*/  LDL R19, [R1+0xc4] ;  /* 0x0000c40001137983 */ /* 0x000ea80000100800 */
[----:B------:R-:W3:Y:S04]  /*91580*/  LDL R16, [R1+0xc8] ;  /* 0x0000c80001107983 */ /* 0x000ee80000100800 */
[----:B------:R-:W5:Y:S04]  /*91590*/  LDL.LU R0, [R1+0x6144] ;  /* 0x0061440001007983 */ /* 0x000f680000300800 */
[----:B--2---:R-:W-:Y:S04]  /*915a0*/  STL.64 [R1+0x60d8], R18 ;  /* 0x0060d81201007387 */ /* 0x004fe80000100a00 */
[----:B---3--:R-:W-:Y:S04]  /*915b0*/  STL.64 [R1+0x60d0], R16 ;  /* 0x0060d01001007387 */ /* 0x008fe80000100a00 */
[----:B------:R-:W2:Y:S04]  /*915c0*/  LDL.LU R20, [R1+0x1080] ;  /* 0x0010800001147983 */ /* 0x000ea80000300800 */
[----:B------:R-:W2:Y:S04]  /*915d0*/  LDL.LU R21, [R1+0x1084] ;  /* 0x0010840001157983 */ /* 0x000ea80000300800 */
[----:B------:R-:W3:Y:S04]  /*915e0*/  LDL.LU R22, [R1+0x1088] ;  /* 0x0010880001167983 */ /* 0x000ee80000300800 */
[----:B------:R-:W3:Y:S01]  /*915f0*/  LDL.LU R23, [R1+0x108c] ;  /* 0x00108c0001177983 */ /* 0x000ee20000300800 */
[----:B-----5:R-:W-:-:S03]  /*91600*/  IMAD.MOV.U32 R35, RZ, RZ, R0 ;  /* 0x000000ffff237224 */ /* 0x020fc600078e0000 */
[----:B---3--:R-:W-:Y:S04]  /*91610*/  STL.64 [R1+0x60e8], R22 ;  /* 0x0060e81601007387 */ /* 0x008fe80000100a00 */
[----:B--2---:R-:W-:Y:S04]  /*91620*/  STL.64 [R1+0x60e0], R20 ;  /* 0x0060e01401007387 */ /* 0x004fe80000100a00 */
[----:B------:R-:W2:Y:S04]  /*91630*/  LDL R34, [R1+0xd0] ;  /* 0x0000d00001227983 */ /* 0x000ea80000100800 */
[----:B------:R-:W3:Y:S04]  /*91640*/  LDL.LU R0, [R1+0x6140] ;  /* 0x0061400001007983 */ /* 0x000ee80000300800 */
[----:B------:R-:W5:Y:S04]  /*91650*/  LDL.LU R36, [R1+0x1090] ;  /* 0x0010900001247983 */ /* 0x000f680000300800 */
[----:B------:R-:W5:Y:S04]  /*91660*/  LDL.LU R37, [R1+0x1094] ;  /* 0x0010940001257983 */ /* 0x000f680000300800 */
[----:B------:R-:W2:Y:S04]  /*91670*/  LDL.LU R38, [R1+0x1098] ;  /* 0x0010980001267983 */ /* 0x000ea80000300800 */
[----:B------:R-:W2:Y:S04]  /*91680*/  LDL.LU R39, [R1+0x109c] ;  /* 0x00109c0001277983 */ /* 0x000ea80000300800 */
[----:B--2---:R-:W-:Y:S04]  /*91690*/  STL.64 [R1+0x6100], R38 ;  /* 0x0061002601007387 */ /* 0x004fe80000100a00 */
[----:B-----5:R-:W-:Y:S04]  /*916a0*/  STL.64 [R1+0x60f8], R36 ;  /* 0x0060f82401007387 */ /* 0x020fe80000100a00 */
[----:B------:R-:W2:Y:S01]  /*916b0*/  LDL R32, [R1+0xd8] ;  /* 0x0000d80001207983 */ /* 0x000ea20000100800 */
[----:B---3--:R-:W-:-:S03]  /*916c0*/  IMAD.MOV.U32 R33, RZ, RZ, R0 ;  /* 0x000000ffff217224 */ /* 0x008fc600078e0000 */
[----:B------:R-:W0:Y:S04]  /*916d0*/  LDL.LU R0, [R1+0x613c] ;  /* 0x00613c0001007983 */ /* 0x000e280000300800 */
[----:B------:R-:W-:Y:S04]  /*916e0*/  STL.64 [R1+0x6110], R34 ;  /* 0x0061102201007387 */ /* 0x000fe80000100a00 */
[----:B--2---:R-:W-:Y:S04]  /*916f0*/  STL.64 [R1+0x6108], R32 ;  /* 0x0061082001007387 */ /* 0x004fe80000100a00 */
[----:B------:R-:W2:Y:S04]  /*91700*/  LDL.LU R12, [R1+0x10a0] ;  /* 0x0010a000010c7983 */ /* 0x000ea80000300800 */
[----:B------:R-:W2:Y:S04]  /*91710*/  LDL.LU R13, [R1+0x10a4] ;  /* 0x0010a400010d7983 */ /* 0x000ea80000300800 */
[----:B------:R-:W3:Y:S04]  /*91720*/  LDL.LU R14, [R1+0x10a8] ;  /* 0x0010a800010e7983 */ /* 0x000ee80000300800 */
[----:B------:R-:W3:Y:S01]  /*91730*/  LDL.LU R15, [R1+0x10ac] ;  /* 0x0010ac00010f7983 */ /* 0x000ee20000300800 */
[----:B0-----:R-:W-:-:S03]  /*91740*/  IMAD.MOV.U32 R5, RZ, RZ, R0 ;  /* 0x000000ffff057224 */ /* 0x001fc600078e0000 */
[----:B---3--:R-:W-:Y:S04]  /*91750*/  STL.64 [R1+0x6120], R14 ;  /* 0x0061200e01007387 */ /* 0x008fe80000100a00 */
[----:B--2---:R0:W-:Y:S04]  /*91760*/  STL.64 [R1+0x6118], R12 ;  /* 0x0061180c01007387 */ /* 0x0041e80000100a00 */
[----:B------:R-:W2:Y:S04]  /*91770*/  LDL R6, [R1+0xe0] ;  /* 0x0000e00001067983 */ /* 0x000ea80000100800 */
[----:B------:R-:W2:Y:S04]  /*91780*/  LDL R7, [R1+0xe4] ;  /* 0x0000e40001077983 */ /* 0x000ea80000100800 */
[----:B------:R-:W3:Y:S04]  /*91790*/  LDL R4, [R1+0xe8] ;  /* 0x0000e80001047983 */ /* 0x000ee80000100800 */
[----:B------:R-:W5:Y:S04]  /*917a0*/  LDL.LU R0, [R1+0x6138] ;  /* 0x0061380001007983 */ /* 0x000f680000300800 */
[----:B--2---:R-:W-:Y:S04]  /*917b0*/  STL.64 [R1+0x6130], R6 ;  /* 0x0061300601007387 */ /* 0x004fe80000100a00 */
[----:B---3--:R1:W-:Y:S04]  /*917c0*/  STL.64 [R1+0x6128], R4 ;  /* 0x0061280401007387 */ /* 0x0083e80000100a00 */
[----:B------:R-:W2:Y:S04]  /*917d0*/  LDL.LU R40, [R1+0x10e0] ;  /* 0x0010e00001287983 */ /* 0x000ea80000300800 */
[----:B------:R-:W2:Y:S04]  /*917e0*/  LDL.LU R41, [R1+0x10e4] ;  /* 0x0010e40001297983 */ /* 0x000ea80000300800 */
[----:B------:R-:W2:Y:S04]  /*917f0*/  LDL.LU R42, [R1+0x10e8] ;  /* 0x0010e800012a7983 */ /* 0x000ea80000300800 */
[----:B------:R-:W2:Y:S04]  /*91800*/  LDL.LU R43, [R1+0x10ec] ;  /* 0x0010ec00012b7983 */ /* 0x000ea80000300800 */
[----:B0-----:R-:W3:Y:S04]  /*91810*/  LDL.LU R12, [R1+0x1100] ;  /* 0x00110000010c7983 */ /* 0x001ee80000300800 */
[----:B------:R-:W3:Y:S04]  /*91820*/  LDL.LU R13, [R1+0x1104] ;  /* 0x00110400010d7983 */ /* 0x000ee80000300800 */
[----:B------:R-:W3:Y:S04]  /*91830*/  LDL.LU R14, [R1+0x1108] ;  /* 0x00110800010e7983 */ /* 0x000ee80000300800 */
[----:B------:R-:W3:Y:S04]  /*91840*/  LDL.LU R15, [R1+0x110c] ;  /* 0x00110c00010f7983 */ /* 0x000ee80000300800 */
[----:B------:R-:W2:Y:S04]  /*91850*/  LDL R44, [R1+0x110] ;  /* 0x00011000012c7983 */ /* 0x000ea80000100800 */
[----:B------:R-:W2:Y:S04]  /*91860*/  LDL R45, [R1+0x114] ;  /* 0x00011400012d7983 */ /* 0x000ea80000100800 */
[----:B-1----:R-:W2:Y:S04]  /*91870*/  LDL.LU R4, [R1+0x1110] ;  /* 0x0011100001047983 */ /* 0x002ea80000300800 */
[----:B------:R-:W2:Y:S04]  /*91880*/  LDL.LU R5, [R1+0x1114] ;  /* 0x0011140001057983 */ /* 0x000ea80000300800 */
[----:B------:R-:W2:Y:S04]  /*91890*/  LDL.LU R6, [R1+0x1118] ;  /* 0x0011180001067983 */ /* 0x000ea80000300800 */
[----:B------:R-:W2:Y:S04]  /*918a0*/  LDL.LU R7, [R1+0x111c] ;  /* 0x00111c0001077983 */ /* 0x000ea80000300800 */
[----:B------:R-:W3:Y:S04]  /*918b0*/  LDL.64 R46, [R1+0x108] ;  /* 0x00010800012e7983 */ /* 0x000ee80000100a00 */
[----:B------:R-:W3:Y:S04]  /*918c0*/  LDL R38, [R1+0x100] ;  /* 0x0001000001267983 */ /* 0x000ee80000100800 */
[----:B------:R-:W4:Y:S04]  /*918d0*/  LDL R39, [R1+0x104] ;  /* 0x0001040001277983 */ /* 0x000f280000100800 */
[----:B------:R-:W4:Y:S04]  /*918e0*/  LDL.LU R32, [R1+0x10f0] ;  /* 0x0010f00001207983 */ /* 0x000f280000300800 */
[----:B------:R-:W4:Y:S04]  /*918f0*/  LDL.LU R33, [R1+0x10f4] ;  /* 0x0010f40001217983 */ /* 0x000f280000300800 */
[----:B------:R-:W4:Y:S04]  /*91900*/  LDL.LU R34, [R1+0x10f8] ;  /* 0x0010f80001227983 */ /* 0x000f280000300800 */
[----:B------:R-:W4:Y:S04]  /*91910*/  LDL.LU R35, [R1+0x10fc] ;  /* 0x0010fc0001237983 */ /* 0x000f280000300800 */
[----:B------:R-:W5:Y:S04]  /*91920*/  LDL.64 R16, [R1+0xf8] ;  /* 0x0000f80001107983 */ /* 0x000f680000100a00 */
[----:B------:R-:W5:Y:S04]  /*91930*/  LDL.LU R8, [R1+0x10c0] ;  /* 0x0010c00001087983 */ /* 0x000f680000300800 */
[----:B------:R-:W5:Y:S04]  /*91940*/  LDL.LU R9, [R1+0x10c4] ;  /* 0x0010c40001097983 */ /* 0x000f680000300800 */
[----:B------:R-:W5:Y:S04]  /*91950*/  LDL.LU R10, [R1+0x10c8] ;  /* 0x0010c800010a7983 */ /* 0x000f680000300800 */
[----:B------:R-:W5:Y:S04]  /*91960*/  LDL.LU R11, [R1+0x10cc] ;  /* 0x0010cc00010b7983 */ /* 0x000f680000300800 */
[----:B------:R-:W5:Y:S04]  /*91970*/  LDL R18, [R1+0xf0] ;  /* 0x0000f00001127983 */ /* 0x000f680000100800 */
        /* <DEDUP_REMOVED lines=12> */
[----:B------:R-:W5:Y:S04]  /*91a40*/  LDL.64 R54, [R1+0x70] ;  /* 0x0000700001367983 */ /* 0x000f680000100a00 */
[----:B------:R-:W5:Y:S04]  /*91a50*/  LDL.LU R56, [R1+0xfc0] ;  /* 0x000fc00001387983 */ /* 0x000f680000300800 */
[----:B------:R-:W5:Y:S04]  /*91a60*/  LDL.LU R57, [R1+0xfc4] ;  /* 0x000fc40001397983 */ /* 0x000f680000300800 */
[----:B------:R-:W5:Y:S04]  /*91a70*/  LDL.LU R58, [R1+0xfc8] ;  /* 0x000fc800013a7983 */ /* 0x000f680000300800 */
[----:B------:R-:W5:Y:S01]  /*91a80*/  LDL.LU R59, [R1+0xfcc] ;  /* 0x000fcc00013b7983 */ /* 0x000f620000300800 */
[C---:B--2---:R-:W-:Y:S08]  /*91a90*/  HMMA.16816.F32 R4, R28.reuse, R44, R4 ;  /* 0x0000002c1c04723c */ /* 0x044ff00000001804 */
[----:B---3--:R-:W-:Y:S01]  /*91aa0*/  HMMA.16816.F32 R12, R28, R46, R12 ;  /* 0x0000002e1c0c723c */ /* 0x008fe2000000180c */
[----:B------:R-:W-:-:S02]  /*91ab0*/  IMAD.MOV.U32 R45, RZ, RZ, R46 ;  /* 0x000000ffff2d7224 */ /* 0x000fc400078e002e */
[----:B------:R-:W-:-:S08]  /*91ac0*/  IMAD.MOV.U32 R44, RZ, RZ, R47 ;  /* 0x000000ffff2c7224 */ /* 0x000fd000078e002f */
[----:B------:R-:W-:Y:S04]  /*91ad0*/  STL.64 [R1+0x1110], R4 ;  /* 0x0011100401007387 */ /* 0x000fe80000100a00 */
[----:B------:R0:W-:Y:S01]  /*91ae0*/  STL.64 [R1+0x1118], R6 ;  /* 0x0011180601007387 */ /* 0x0001e20000100a00 */
[C---:B----4-:R-:W-:Y:S03]  /*91af0*/  HMMA.16816.F32 R36, R28.reuse, R38, R32 ;  /* 0x000000261c24723c */ /* 0x050fe60000001820 */
[----:B0-----:R-:W2:Y:S05]  /*91b00*/  LDL.LU.64 R6, [R1+0x6130] ;  /* 0x0061300001067983 */ /* 0x001eaa0000300a00 */
[----:B-----5:R-:W-:Y:S01]  /*91b10*/  HMMA.16816.F32 R40, R28, R16, R40 ;  /* 0x000000101c28723c */ /* 0x020fe20000001828 */
[----:B------:R-:W3:Y:S04]  /*91b20*/  LDL.LU.64 R4, [R1+0x6128] ;  /* 0x0061280001047983 */ /* 0x000ee80000300a00 */
[----:B------:R-:W-:Y:S04]  /*91b30*/  STL.64 [R1+0x1100], R12 ;  /* 0x0011000c01007387 */ /* 0x000fe80000100a00 */
[----:B------:R0:W-:Y:S04]  /*91b40*/  STL.64 [R1+0x1108], R14 ;  /* 0x0011080e01007387 */ /* 0x0001e80000100a00 */
[----:B0-----:R-:W4:Y:S04]  /*91b50*/  LDL.LU.64 R14, [R1+0x6120] ;  /* 0x00612000010e7983 */ /* 0x001f280000300a00 */
[----:B------:R-:W4:Y:S04]  /*91b60*/  LDL.LU.64 R12, [R1+0x6118] ;  /* 0x00611800010c7983 */ /* 0x000f280000300a00 */
[----:B------:R0:W-:Y:S04]  /*91b70*/  STL.64 [R1+0x5ed0], R44 ;  /* 0x005ed02c01007387 */ /* 0x0001e80000100a00 */
[----:B0-----:R-:W5:Y:S04]  /*91b80*/  LDL.LU R44, [R1+0x1030] ;  /* 0x00103000012c7983 */ /* 0x001f680000300800 */
[----:B------:R-:W5:Y:S04]  /*91b90*/  LDL.LU R45, [R1+0x1034] ;  /* 0x00103400012d7983 */ /* 0x000f680000300800 */
[----:B------:R-:W5:Y:S04]  /*91ba0*/  LDL.LU R46, [R1+0x1038] ;  /* 0x00103800012e7983 */ /* 0x000f680000300800 */
[----:B------:R-:W5:Y:S04]  /*91bb0*/  LDL.LU R47, [R1+0x103c] ;  /* 0x00103c00012f7983 */ /* 0x000f680000300800 */
[----:B------:R-:W4:Y:S04]  /*91bc0*/  LDL.LU.64 R34, [R1+0x6110] ;  /* 0x0061100001227983 */ /* 0x000f280000300a00 */
[----:B------:R-:W4:Y:S04]  /*91bd0*/  LDL.LU.64 R32, [R1+0x6108] ;  /* 0x0061080001207983 */ /* 0x000f280000300a00 */
[----:B------:R-:W-:Y:S04]  /*91be0*/  STL.64 [R1+0x10f0], R36 ;  /* 0x0010f02401007387 */ /* 0x000fe80000100a00 */
[----:B------:R0:W-:Y:S04]  /*91bf0*/  STL.64 [R1+0x10f8], R38 ;  /* 0x0010f82601007387 */ /* 0x0001e80000100a00 */
[----:B0-----:R-:W4:Y:S04]  /*91c00*/  LDL.LU.64 R38, [R1+0x6100] ;  /* 0x0061000001267983 */ /* 0x001f280000300a00 */
[----:B------:R-:W4:Y:S04]  /*91c10*/  LDL.LU.64 R36, [R1+0x60f8] ;  /* 0x0060f80001247983 */ /* 0x000f280000300a00 */
[----:B------:R-:W-:Y:S04]  /*91c20*/  STL.64 [R1+0x10e0], R40 ;  /* 0x0010e02801007387 */ /* 0x000fe80000100a00 */
[----:B------:R0:W-:Y:S04]  /*91c30*/  STL.64 [R1+0x10e8], R42 ;  /* 0x0010e82a01007387 */ /* 0x0001e80000100a00 */
[----:B0-----:R-:W4:Y:S01]  /*91c40*/  LDL.LU.64 R42, [R1+0x60f0] ;  /* 0x0060f000012a7983 */ /* 0x001f220000300a00 */
[----:B------:R-:W-:-:S02]  /*91c50*/  IMAD.MOV.U32 R19, RZ, RZ, R0 ;  /* 0x000000ffff137224 */ /* 0x000fc400078e0000 */
[----:B------:R-:W-:Y:S02]  /*91c60*/  IMAD.MOV.U32 R40, RZ, RZ, R16 ;  /* 0x000000ffff287224 */ /* 0x000fe400078e0010 */
[----:B------:R-:W-:-:S03]  /*91c70*/  IMAD.MOV.U32 R41, RZ, RZ, R17 ;  /* 0x000000ffff297224 */ /* 0x000fc600078e0011 */
[C---:B------:R-:W-:Y:S08]  /*91c80*/  HMMA.16816.F32 R16, R28.reuse, R18, R20 ;  /* 0x000000121c10723c */ /* 0x040ff00000001814 */
[C---:B---3--:R-:W-:Y:S08]  /*91c90*/  HMMA.16816.F32 R8, R28.reuse, R4, R8 ;  /* 0x000000041c08723c */ /* 0x048ff00000001808 */
[C---:B--2---:R-:W-:Y:S01]  /*91ca0*/  HMMA.16816.F32 R4, R28.reuse, R6, R48 ;  /* 0x000000061c04723c */ /* 0x044fe20000001830 */
[----:B----4-:R-:W-:Y:S04]  /*91cb0*/  STL.64 [R1+0x5f30], R42 ;  /* 0x005f302a01007387 */ /* 0x010fe80000100a00 */
[----:B------:R0:W-:Y:S04]  /*91cc0*/  STL.64 [R1+0x5f28], R40 ;  /* 0x005f282801007387 */ /* 0x0001e80000100a00 */
[----:B0-----:R-:W2:Y:S04]  /*91cd0*/  LDL.LU R40, [R1+0x1040] ;  /* 0x0010400001287983 */ /* 0x001ea80000300800 */
[----:B------:R-:W2:Y:S04]  /*91ce0*/  LDL.LU R41, [R1+0x1044] ;  /* 0x0010440001297983 */ /* 0x000ea80000300800 */
[----:B------:R-:W2:Y:S04]  /*91cf0*/  LDL.LU R42, [R1+0x1048] ;  /* 0x00104800012a7983 */ /* 0x000ea80000300800 */
[----:B------:R-:W2:Y:S04]  /*91d00*/  LDL.LU R43, [R1+0x104c] ;  /* 0x00104c00012b7983 */ /* 0x000ea80000300800 */
[----:B------:R-:W3:Y:S04]  /*91d10*/  LDL.LU.64 R22, [R1+0x60e8] ;  /* 0x0060e80001167983 */ /* 0x000ee80000300a00 */
[----:B------:R-:W3:Y:S04]  /*91d20*/  LDL.LU.64 R20, [R1+0x60e0] ;  /* 0x0060e00001147983 */ /* 0x000ee80000300a00 */
[----:B------:R-:W-:Y:S04]  /*91d30*/  STL.64 [R1+0x10d0], R16 ;  /* 0x0010d01001007387 */ /* 0x000fe80000100a00 */
[----:B------:R0:W-:Y:S04]  /*91d40*/  STL.64 [R1+0x10d8], R18 ;  /* 0x0010d81201007387 */ /* 0x0001e80000100a00 */
[----:B0-----:R-:W4:Y:S04]  /*91d50*/  LDL.LU.64 R18, [R1+0x60d8] ;  /* 0x0060d80001127983 */ /* 0x001f280000300a00 */
[----:B------:R-:W3:Y:S04]  /*91d60*/  LDL.LU.64 R16, [R1+0x60d0] ;  /* 0x0060d00001107983 */ /* 0x000ee80000300a00 */
[----:B------:R-:W-:Y:S04]  /*91d70*/  STL.64 [R1+0x10c0], R8 ;  /* 0x0010c00801007387 */ /* 0x000fe80000100a00 */
[----:B------:R0:W-:Y:S04]  /*91d80*/  STL.64 [R1+0x10c8], R10 ;  /* 0x0010c80a01007387 */ /* 0x0001e80000100a00 */
[----:B0-----:R-:W2:Y:S04]  /*91d90*/  LDL.LU.64 R10, [R1+0x60c8] ;  /* 0x0060c800010a7983 */ /* 0x001ea80000300a00 */
[----:B------:R-:W2:Y:S04]  /*91da0*/  LDL.LU.64 R8, [R1+0x60c0] ;  /* 0x0060c00001087983 */ /* 0x000ea80000300a00 */
[----:B------:R-:W2:Y:S04]  /*91db0*/  LDL.LU.64 R50, [R1+0x60b8] ;  /* 0x0060b80001327983 */ /* 0x000ea80000300a00 */
[----:B------:R-:W2:Y:S04]  /*91dc0*/  LDL.LU.64 R48, [R1+0x60b0] ;  /* 0x0060b00001307983 */ /* 0x000ea80000300a00 */
[----:B------:R-:W-:Y:S04]  /*91dd0*/  STL.64 [R1+0x10b0], R4 ;  /* 0x0010b00401007387 */ /* 0x000fe80000100a00 */
[----:B------:R0:W-:Y:S04]  /*91de0*/  STL.64 [R1+0x10b8], R6 ;  /* 0x0010b80601007387 */ /* 0x0001e80000100a00 */
[----:B0-----:R-:W5:Y:S04]  /*91df0*/  LDL.LU.64 R6, [R1+0x60a8] ;  /* 0x0060a80001067983 */ /* 0x001f680000300a00 */
[----:B------:R-:W5:Y:S01]  /*91e00*/  LDL.LU.64 R4, [R1+0x60a0] ;  /* 0x0060a00001047983 */ /* 0x000f620000300a00 */
[C---:B------:R-:W-:Y:S08]  /*91e10*/  HMMA.16816.F32 R12, R28.reuse, R32, R12 ;  /* 0x000000201c0c723c */ /* 0x040ff0000000180c */
[C---:B------:R-:W-:Y:S11]  /*91e20*/  HMMA.16816.F32 R32, R28.reuse, R34, R36 ;  /* 0x000000221c20723c */ /* 0x040ff60000001824 */
[----:B------:R-:W-:Y:S04]  /*91e30*/  STL.64 [R1+0x10a0], R12 ;  /* 0x0010a00c01007387 */ /* 0x000fe80000100a00 */
[----:B------:R0:W-:Y:S04]  /*91e40*/  STL.64 [R1+0x10a8], R14 ;  /* 0x0010a80e01007387 */ /* 0x0001e80000100a00 */
[----:B0-----:R-:W5:Y:S04]  /*91e50*/  LDL.LU.64 R14, [R1+0x6098] ;  /* 0x00609800010e7983 */ /* 0x001f680000300a00 */
[----:B------:R-:W5:Y:S04]  /*91e60*/  LDL.LU.64 R12, [R1+0x6090] ;  /* 0x00609000010c7983 */ /* 0x000f680000300a00 */
[----:B------:R-:W5:Y:S04]  /*91e70*/  LDL.LU.64 R38, [R1+0x6088] ;  /* 0x0060880001267983 */ /* 0x000f680000300a00 */
[----:B------:R-:W5:Y:S04]  /*91e80*/  LDL.LU.64 R36, [R1+0x6080] ;  /* 0x0060800001247983 */ /* 0x000f680000300a00 */
[----:B------:R-:W-:Y:S04]  /*91e90*/  STL.64 [R1+0x1090], R32 ;  /* 0x0010902001007387 */ /* 0x000fe80000100a00 */
[----:B------:R0:W-:Y:S04]  /*91ea0*/  STL.64 [R1+0x1098], R34 ;  /* 0x0010982201007387 */ /* 0x0001e80000100a00 */
[----:B0-----:R-:W5:Y:S04]  /*91eb0*/  LDL.LU.64 R34, [R1+0x6078] ;  /* 0x0060780001227983 */ /* 0x001f680000300a00 */
[----:B------:R-:W5:Y:S01]  /*91ec0*/  LDL.LU.64 R32, [R1+0x6070] ;  /* 0x0060700001207983 */ /* 0x000f620000300a00 */
[C---:B---3--:R-:W-:Y:S08]  /*91ed0*/  HMMA.16816.F32 R20, R28.reuse, R16, R20 ;  /* 0x000000101c14723c */ /* 0x048ff00000001814 */
[C---:B----4-:R-:W-:Y:S11]  /*91ee0*/  HMMA.16816.F32 R16, R28.reuse, R18, R24 ;  /* 0x000000121c10723c */ /* 0x050ff60000001818 */
[----:B------:R-:W-:Y:S01]  /*91ef0*/  STL.64 [R1+0x1080], R20 ;  /* 0x0010801401007387 */ /* 0x000fe20000100a00 */
[C---:B--2---:R-:W-:Y:S03]  /*91f00*/  HMMA.16816.F32 R8, R28.reuse, R48, R8 ;  /* 0x000000301c08723c */ /* 0x044fe60000001808 */
[----:B------:R0:W-:Y:S04]  /*91f10*/  STL.64 [R1+0x1088], R22 ;  /* 0x0010881601007387 */ /* 0x0001e80000100a00 */
[----:B0-----:R-:W2:Y:S04]  /*91f20*/  LDL.LU.64 R22, [R1+0x6068] ;  /* 0x0060680001167983 */ /* 0x001ea80000300a00 */
[----:B------:R-:W3:Y:S04]  /*91f30*/  LDL.LU.64 R20, [R1+0x6060] ;  /* 0x0060600001147983 */ /* 0x000ee80000300a00 */
[----:B------:R-:W2:Y:S01]  /*91f40*/  LDL.LU.64 R26, [R1+0x6058] ;  /* 0x00605800011a7983 */ /* 0x000ea20000300a00 */
[C---:B-----5:R-:W-:Y:S03]  /*91f50*/  HMMA.16816.F32 R48, R28.reuse, R50, R4 ;  /* 0x000000321c30723c */ /* 0x060fe60000001804 */
[----:B------:R-:W2:Y:S04]  /*91f60*/  LDL.LU.64 R24, [R1+0x6050] ;  /* 0x0060500001187983 */ /* 0x000ea80000300a00 */
[----:B------:R-:W-:Y:S04]  /*91f70*/  STL.64 [R1+0x1070], R16 ;  /* 0x0010701001007387 */ /* 0x000fe80000100a00 */
[----:B------:R0:W-:Y:S04]  /*91f80*/  STL.64 [R1+0x1078], R18 ;  /* 0x0010781201007387 */ /* 0x0001e80000100a00 */
[----:B0-----:R-:W4:Y:S04]  /*91f90*/  LDL.LU.64 R18, [R1+0x6048] ;  /* 0x0060480001127983 */ /* 0x001f280000300a00 */
[----:B------:R-:W4:Y:S04]  /*91fa0*/  LDL.LU.64 R16, [R1+0x6040] ;  /* 0x0060400001107983 */ /* 0x000f280000300a00 */
        /* <DEDUP_REMOVED lines=10> */
[C---:B------:R-:W-:Y:S08]  /*92050*/  HMMA.16816.F32 R40, R28.reuse, R36, R40 ;  /* 0x000000241c28723c */ /* 0x040ff00000001828 */
[----:B------:R-:W-:Y:S01]  /*92060*/  HMMA.16816.F32 R36, R28, R38, R44 ;  /* 0x000000261c24723c */ /* 0x000fe2000000182c */
[----:B------:R-:W-:-:S10]  /*92070*/  IMAD.MOV.U32 R0, RZ, RZ, R55 ;  /* 0x000000ffff007224 */ /* 0x000fd400078e0037 */
[----:B------:R-:W-:Y:S04]  /*92080*/  STL.64 [R1+0x1040], R40 ;  /* 0x0010402801007387 */ /* 0x000fe80000100a00 */
[----:B------:R-:W-:Y:S04]  /*92090*/  STL.64 [R1+0x1048], R42 ;  /* 0x0010482a01007387 */ /* 0x000fe80000100a00 */
[----:B------:R-:W-:Y:S04]  /*920a0*/  STL.64 [R1+0x1030], R36 ;  /* 0x0010302401007387 */ /* 0x000fe80000100a00 */
[----:B------:R-:W-:Y:S01]  /*920b0*/  STL.64 [R1+0x1038], R38 ;  /* 0x0010382601007387 */ /* 0x000fe20000100a00 */
[C---:B---3--:R-:W-:Y:S08]  /*920c0*/  HMMA.16816.F32 R32, R28.reuse, R20, R32 ;  /* 0x000000141c20723c */ /* 0x048ff00000001820 */
[C---:B--2---:R-:W-:Y:S11]  /*920d0*/  HMMA.16816.F32 R20, R28.reuse, R22, R24 ;  /* 0x000000161c14723c */ /* 0x044ff60000001818 */
[----:B------:R-:W-:Y:S04]  /*920e0*/  STL.64 [R1+0x1020], R32 ;  /* 0x0010202001007387 */ /* 0x000fe80000100a00 */
[----:B------:R-:W-:Y:S04]  /*920f0*/  STL.64 [R1+0x1028], R34 ;  /* 0x0010282201007387 */ /* 0x000fe80000100a00 */
[----:B------:R-:W-:Y:S04]  /*92100*/  STL.64 [R1+0x1010], R20 ;  /* 0x0010101401007387 */ /* 0x000fe80000100a00 */
[----:B------:R-:W-:Y:S01]  /*92110*/  STL.64 [R1+0x1018], R22 ;  /* 0x0010181601007387 */ /* 0x000fe20000100a00 */
[C---:B-----5:R-:W-:Y:S08]  /*92120*/  HMMA.16816.F32 R12, R28.reuse, R10, R12 ;  /* 0x0000000a1c0c723c */ /* 0x060ff0000000180c */
[C---:B----4-:R-:W-:Y:S08]  /*92130*/  HMMA.16816.F32 R16, R28.reuse, R8, R16 ;  /* 0x000000081c10723c */ /* 0x050ff00000001810 */
[C---:B------:R-:W-:Y:S08]  /*92140*/  HMMA.16816.F32 R8, R28.reuse, R52, R4 ;  /* 0x000000341c08723c */ /* 0x040ff00000001804 */
[C---:B------:R-:W-:Y:S03]  /*92150*/  HMMA.16816.F32 R4, R28.reuse, R54, R48 ;  /* 0x000000361c04723c */ /* 0x040fe60000001830 */
[----:B------:R-:W-:Y:S04]  /*92160*/  STL.64 [R1+0x1000], R16 ;  /* 0x0010001001007387 */ /* 0x000fe80000100a00 */
[----:B------:R-:W-:Y:S04]  /*92170*/  STL.64 [R1+0x1008], R18 ;  /* 0x0010081201007387 */ /* 0x000fe80000100a00 */
[----:B------:R-:W-:Y:S04]  /*92180*/  STL.64 [R1+0xff0], R12 ;  /* 0x000ff00c01007387 */ /* 0x000fe80000100a00 */
[----:B------:R-:W-:Y:S04]  /*92190*/  STL.64 [R1+0xff8], R14 ;  /* 0x000ff80e01007387 */ /* 0x000fe80000100a00 */
[----:B------:R0:W-:Y:S04]  /*921a0*/  STL.64 [R1+0xfe0], R8 ;  /* 0x000fe00801007387 */ /* 0x0001e80000100a00 */
[----:B------:R-:W-:Y:S04]  /*921b0*/  STL.64 [R1+0xfe8], R10 ;  /* 0x000fe80a01007387 */ /* 0x000fe80000100a00 */
[----:B------:R-:W-:Y:S04]  /*921c0*/  STL [R1+0x5dd8], R0 ;  /* 0x005dd80001007387 */ /* 0x000fe80000100800 */
[----:B------:R-:W-:Y:S04]  /*921d0*/  STL.64 [R1+0xfd0], R4 ;  /* 0x000fd00401007387 */ /* 0x000fe80000100a00 */
[----:B------:R1:W-:Y:S04]  /*921e0*/  STL.64 [R1+0xfd8], R6 ;  /* 0x000fd80601007387 */ /* 0x0003e80000100a00 */
[----:B0-----:R-:W2:Y:S01]  /*921f0*/  LDL.LU R8, [R1+0xe90] ;  /* 0x000e900001087983 */ /* 0x001ea20000300800 */
[----:B-1----:R-:W-:-:S15]  /*92200*/  HMMA.16816.F32 R4, R28, R60, R56 ;  /* 0x0000003c1c04723c */ /* 0x002fde0000001838 */
[----:B------:R-:W-:-:S04]  /*92210*/  NOP ;  /* 0x0000000000007918 */ /* 0x000fc80000000000 */
[----:B------:R-:W-:Y:S04]  /*92220*/  STL.64 [R1+0xfc0], R4 ;  /* 0x000fc00401007387 */ /* 0x000fe80000100a00 */
[----:B------:R-:W-:Y:S04]  /*92230*/  STL.64 [R1+0xfc8], R6 ;  /* 0x000fc80601007387 */ /* 0x000fe80000100a00 */
[----:B------:R-:W2:Y:S04]  /*92240*/  LDL.LU R9, [R1+0xe94] ;  /* 0x000e940001097983 */ /* 0x000ea80000300800 */
[----:B------:R-:W3:Y:S04]  /*92250*/  LDL.LU R10, [R1+0xe98] ;  /* 0x000e9800010a7983 */ /* 0x000ee80000300800 */
[----:B------:R-:W3:Y:S04]  /*92260*/  LDL.LU R11, [R1+0xe9c] ;  /* 0x000e9c00010b7983 */ /* 0x000ee80000300800 */
[----:B---3--:R0:W-:Y:S04]  /*92270*/  STL.64 [R1+0x5f40], R10 ;  /* 0x005f400a01007387 */ /* 0x0081e80000100a00 */
[----:B--2---:R-:W-:Y:S04]  /*92280*/  STL.64 [R1+0x5f38], R8 ;  /* 0x005f380801007387 */ /* 0x004fe80000100a00 */
[----:B------:R-:W2:Y:S04]  /*92290*/  LDL.LU R16, [R1+0xeb0] ;  /* 0x000eb00001107983 */ /* 0x000ea80000300800 */
[----:B------:R-:W2:Y:S04]  /*922a0*/  LDL.LU R17, [R1+0xeb4] ;  /* 0x000eb40001117983 */ /* 0x000ea80000300800 */
[----:B------:R-:W3:Y:S04]  /*922b0*/  LDL.LU R18, [R1+0xeb8] ;  /* 0x000eb80001127983 */ /* 0x000ee80000300800 */
[----:B------:R-:W3:Y:S04]  /*922c0*/  LDL.LU R19, [R1+0xebc] ;  /* 0x000ebc0001137983 */ /* 0x000ee80000300800 */
[----:B---3--:R-:W-:Y:S04]  /*922d0*/  STL.64 [R1+0x5f50], R18 ;  /* 0x005f501201007387 */ /* 0x008fe80000100a00 */
[----:B--2---:R1:W-:Y:S04]  /*922e0*/  STL.64 [R1+0x5f48], R16 ;  /* 0x005f481001007387 */ /* 0x0043e80000100a00 */
[----:B------:R-:W2:Y:S04]  /*922f0*/  LDL.LU R24, [R1+0xed0] ;  /* 0x000ed00001187983 */ /* 0x000ea80000300800 */
[----:B------:R-:W2:Y:S04]  /*92300*/  LDL.LU R25, [R1+0xed4] ;  /* 0x000ed40001197983 */ /* 0x000ea80000300800 */
[----:B------:R-:W3:Y:S04]  /*92310*/  LDL.LU R26, [R1+0xed8] ;  /* 0x000ed800011a7983 */ /* 0x000ee80000300800 */
[----:B------:R-:W3:Y:S04]  /*92320*/  LDL.LU R27, [R1+0xedc] ;  /* 0x000edc00011b7983 */ /* 0x000ee80000300800 */
[----:B---3--:R-:W-:Y:S04]  /*92330*/  STL.64 [R1+0x5f60], R26 ;  /* 0x005f601a01007387 */ /* 0x008fe80000100a00 */
[----:B--2---:R-:W-:Y:S04]  /*92340*/  STL.64 [R1+0x5f58], R24 ;  /* 0x005f581801007387 */ /* 0x004fe80000100a00 */
[----:B------:R-:W2:Y:S04]  /*92350*/  LDL.LU R32, [R1+0xee0] ;  /* 0x000ee00001207983 */ /* 0x000ea80000300800 */
[----:B------:R-:W2:Y:S04]  /*92360*/  LDL.LU R33, [R1+0xee4] ;  /* 0x000ee40001217983 */ /* 0x000ea80000300800 */
[----:B------:R-:W3:Y:S04]  /*92370*/  LDL.LU R34, [R1+0xee8] ;  /* 0x000ee80001227983 */ /* 0x000ee80000300800 */
[----:B------:R-:W3:Y:S04]  /*92380*/  LDL.LU R35, [R1+0xeec] ;  /* 0x000eec0001237983 */ /* 0x000ee80000300800 */
[----:B---3--:R-:W-:Y:S04]  /*92390*/  STL.64 [R1+0x5f78], R34 ;  /* 0x005f782201007387 */ /* 0x008fe80000100a00 */
[----:B--2---:R2:W-:Y:S04]  /*923a0*/  STL.64 [R1+0x5f70], R32 ;  /* 0x005f702001007387 */ /* 0x0045e80000100a00 */
[----:B------:R-:W3:Y:S04]  /*923b0*/  LDL R38, [R1] ;  /* 0x0000000001267983 */ /* 0x000ee80000100800 */
[----:B------:R-:W3:Y:S04]  /*923c0*/  LDL R39, [R1+0x4] ;  /* 0x0000040001277983 */ /* 0x000ee80000100800 */
[----:B------:R-:W4:Y:S04]  /*923d0*/  LDL.LU R44, [R1+0xef0] ;  /* 0x000ef000012c7983 */ /* 0x000f280000300800 */
[----:B------:R-:W4:Y:S04]  /*923e0*/  LDL.LU R45, [R1+0xef4] ;  /* 0x000ef400012d7983 */ /* 0x000f280000300800 */
[----:B------:R-:W5:Y:S04]  /*923f0*/  LDL.LU R46, [R1+0xef8] ;  /* 0x000ef800012e7983 */ /* 0x000f680000300800 */
[----:B------:R-:W5:Y:S04]  /*92400*/  LDL.LU R47, [R1+0xefc] ;  /* 0x000efc00012f7983 */ /* 0x000f680000300800 */
[----:B-----5:R5:W-:Y:S04]  /*92410*/  STL.64 [R1+0x5f88], R46 ;  /* 0x005f882e01007387 */ /* 0x020be80000100a00 */
[----:B----4-:R-:W-:Y:S04]  /*92420*/  STL.64 [R1+0x5f80], R44 ;  /* 0x005f802c01007387 */ /* 0x010fe80000100a00 */
[----:B------:R-:W4:Y:S04]  /*92430*/  LDL R58, [R1+0x8] ;  /* 0x00000800013a7983 */ /* 0x000f280000100800 */
[----:B------:R-:W4:Y:S04]  /*92440*/  LDL R59, [R1+0xc] ;  /* 0x00000c00013b7983 */ /* 0x000f280000100800 */
[----:B------:R-:W2:Y:S04]  /*92450*/  LDL R56, [R1+0x10] ;  /* 0x0000100001387983 */ /* 0x000ea80000100800 */
[----:B------:R-:W2:Y:S04]  /*92460*/  LDL R57, [R1+0x14] ;  /* 0x0000140001397983 */ /* 0x000ea80000100800 */
[----:B----4-:R-:W-:Y:S04]  /*92470*/  STL.64 [R1+0x5f98], R58 ;  /* 0x005f983a01007387 */ /* 0x010fe80000100a00 */
[----:B--2---:R-:W-:Y:S04]  /*92480*/  STL.64 [R1+0x5f90], R56 ;  /* 0x005f903801007387 */ /* 0x004fe80000100a00 */
[----:B------:R-:W2:Y:S04]  /*92490*/  LDL.LU R48, [R1+0xf10] ;  /* 0x000f100001307983 */ /* 0x000ea80000300800 */
[----:B------:R-:W2:Y:S04]  /*924a0*/  LDL.LU R49, [R1+0xf14] ;  /* 0x000f140001317983 */ /* 0x000ea80000300800 */
[----:B------:R-:W4:Y:S04]  /*924b0*/  LDL.LU R50, [R1+0xf18] ;  /* 0x000f180001327983 */ /* 0x000f280000300800 */
[----:B------:R-:W4:Y:S04]  /*924c0*/  LDL.LU R51, [R1+0xf1c] ;  /* 0x000f1c0001337983 */ /* 0x000f280000300800 */
[----:B----4-:R-:W-:Y:S04]  /*924d0*/  STL.64 [R1+0x5fa8], R50 ;  /* 0x005fa83201007387 */ /* 0x010fe80000100a00 */
[----:B--2---:R2:W-:Y:S04]  /*924e0*/  STL.64 [R1+0x5fa0], R48 ;  /* 0x005fa03001007387 */ /* 0x0045e80000100a00 */
[----:B------:R-:W4:Y:S04]  /*924f0*/  LDL R36, [R1+0x18] ;  /* 0x0000180001247983 */ /* 0x000f280000100800 */
[----:B------:R-:W4:Y:S04]  /*92500*/  LDL R37, [R1+0x1c] ;  /* 0x00001c0001257983 */ /* 0x000f280000100800 */
[----:B---3--:R3:W-:Y:S04]  /*92510*/  STL.64 [R1+0x5fb8], R38 ;  /* 0x005fb82601007387 */ /* 0x0087e80000100a00 */
[----:B----4-:R-:W-:Y:S04]  /*92520*/  STL.64 [R1+0x5fb0], R36 ;  /* 0x005fb02401007387 */ /* 0x010fe80000100a00 */
[----:B------:R-:W4:Y:S04]  /*92530*/  LDL.LU R40, [R1+0xf20] ;  /* 0x000f200001287983 */ /* 0x000f280000300800 */
[----:B------:R-:W4:Y:S04]  /*92540*/  LDL.LU R41, [R1+0xf24] ;  /* 0x000f240001297983 */ /* 0x000f280000300800 */
[----:B------:R-:W2:Y:S04]  /*92550*/  LDL.LU R42, [R1+0xf28] ;  /* 0x000f2800012a7983 */ /* 0x000ea80000300800 */
[----:B------:R-:W2:Y:S04]  /*92560*/  LDL.LU R43, [R1+0xf2c] ;  /* 0x000f2c00012b7983 */ /* 0x000ea80000300800 */
[----:B--2---:R-:W-:Y:S04]  /*92570*/  STL.64 [R1+0x5fc8], R42 ;  /* 0x005fc82a01007387 */ /* 0x004fe80000100a00 */
[----:B----4-:R2:W-:Y:S04]  /*92580*/  STL.64 [R1+0x5fc0], R40 ;  /* 0x005fc02801007387 */ /* 0x0105e80000100a00 */
[----:B0-----:R-:W4:Y:S04]  /*92590*/  LDL R10, [R1+0x20] ;  /* 0x00002000010a7983 */ /* 0x001f280000100800 */
[----:B------:R-:W4:Y:S04]  /*925a0*/  LDL R11, [R1+0x24] ;  /* 0x00002400010b7983 */ /* 0x000f280000100800 */
[----:B-1----:R-:W2:Y:S04]  /*925b0*/  LDL.LU R16, [R1+0xf30] ;  /* 0x000f300001107983 */ /* 0x002ea80000300800 */
[----:B------:R-:W2:Y:S04]  /*925c0*/  LDL.LU R17, [R1+0xf34] ;  /* 0x000f340001117983 */ /* 0x000ea80000300800 */
[----:B------:R-:W2:Y:S04]  /*925d0*/  LDL.LU R18, [R1+0xf38] ;  /* 0x000f380001127983 */ /* 0x000ea80000300800 */
[----:B------:R-:W2:Y:S04]  /*925e0*/  LDL.LU R19, [R1+0xf3c] ;  /* 0x000f3c0001137983 */ /* 0x000ea80000300800 */
[----:B--2---:R-:W-:Y:S04]  /*925f0*/  STL.64 [R1+0x5fd8], R18 ;  /* 0x005fd81201007387 */ /* 0x004fe80000100a00 */
[----:B------:R0:W-:Y:S04]  /*92600*/  STL.64 [R1+0x5fd0], R16 ;  /* 0x005fd01001007387 */ /* 0x0001e80000100a00 */
[----:B------:R-:W2:Y:S04]  /*92610*/  LDL R8, [R1+0x28] ;  /* 0x0000280001087983 */ /* 0x000ea80000100800 */
[----:B------:R-:W2:Y:S04]  /*92620*/  LDL R9, [R1+0x2c] ;  /* 0x00002c0001097983 */ /* 0x000ea80000100800 */
[----:B----4-:R1:W-:Y:S04]  /*92630*/  STL.64 [R1+0x5fe8], R10 ;  /* 0x005fe80a01007387 */ /* 0x0103e80000100a00 */
[----:B--2---:R-:W-:Y:S04]  /*92640*/  STL.64 [R1+0x5fe0], R8 ;  /* 0x005fe00801007387 */ /* 0x004fe80000100a00 */
[----:B------:R-:W2:Y:S04]  /*92650*/  LDL.LU R32, [R1+0xf50] ;  /* 0x000f500001207983 */ /* 0x000ea80000300800 */
[----:B------:R-:W2:Y:S04]  /*92660*/  LDL.LU R33, [R1+0xf54] ;  /* 0x000f540001217983 */ /* 0x000ea80000300800 */
[----:B------:R-:W4:Y:S04]  /*92670*/  LDL.LU R34, [R1+0xf58] ;  /* 0x000f580001227983 */ /* 0x000f280000300800 */
[----:B------:R-:W4:Y:S04]  /*92680*/  LDL.LU R35, [R1+0xf5c] ;  /* 0x000f5c0001237983 */ /* 0x000f280000300800 */
[----:B----4-:R-:W-:Y:S04]  /*92690*/  STL.64 [R1+0x5ff8], R34 ;  /* 0x005ff82201007387 */ /* 0x010fe80000100a00 */
[----:B--2---:R-:W-:Y:S04]  /*926a0*/  STL.64 [R1+0x5ff0], R32 ;  /* 0x005ff02001007387 */ /* 0x004fe80000100a00 */
[----:B-----5:R-:W2:Y:S04]  /*926b0*/  LDL R46, [R1+0x38] ;  /* 0x00003800012e7983 */ /* 0x020ea80000100800 */
[----:B------:R-:W2:Y:S04]  /*926c0*/  LDL R47, [R1+0x3c] ;  /* 0x00003c00012f7983 */ /* 0x000ea80000100800 */
[----:B------:R-:W4:Y:S04]  /*926d0*/  LDL.LU R48, [R1+0xf70] ;  /* 0x000f700001307983 */ /* 0x000f280000300800 */
[----:B------:R-:W4:Y:S04]  /*926e0*/  LDL.LU R49, [R1+0xf74] ;  /* 0x000f740001317983 */ /* 0x000f280000300800 */
[----:B------:R-:W5:Y:S04]  /*926f0*/  LDL.LU R50, [R1+0xf78] ;  /* 0x000f780001327983 */ /* 0x000f680000300800 */
[----:B------:R-:W5:Y:S04]  /*92700*/  LDL.LU R51, [R1+0xf7c] ;  /* 0x000f7c0001337983 */ /* 0x000f680000300800 */
[----:B-----5:R-:W-:Y:S04]  /*92710*/  STL.64 [R1+0x6008], R50 ;  /* 0x0060083201007387 */ /* 0x020fe80000100a00 */
[----:B----4-:R4:W-:Y:S04]  /*92720*/  STL.64 [R1+0x6000], R48 ;  /* 0x0060003001007387 */ /* 0x0109e80000100a00 */
[----:B---3--:R-:W3:Y:S04]  /*92730*/  LDL R38, [R1+0x48] ;  /* 0x0000480001267983 */ /* 0x008ee80000100800 */
[----:B------:R-:W3:Y:S04]  /*92740*/  LDL R39, [R1+0x4c] ;  /* 0x00004c0001277983 */ /* 0x000ee80000100800 */
[----:B------:R-:W3:Y:S04]  /*92750*/  LDL.LU R40, [R1+0xf80] ;  /* 0x000f800001287983 */ /* 0x000ee80000300800 */
[----:B------:R-:W3:Y:S04]  /*92760*/  LDL.LU R41, [R1+0xf84] ;  /* 0x000f840001297983 */ /* 0x000ee80000300800 */
[----:B------:R-:W3:Y:S04]  /*92770*/  LDL.LU R42, [R1+0xf88] ;  /* 0x000f8800012a7983 */ /* 0x000ee80000300800 */
[----:B------:R-:W3:Y:S04]  /*92780*/  LDL.LU R43, [R1+0xf8c] ;  /* 0x000f8c00012b7983 */ /* 0x000ee80000300800 */
[----:B0-----:R-:W5:Y:S04]  /*92790*/  LDL.LU R16, [R1+0xf90] ;  /* 0x000f900001107983 */ /* 0x001f680000300800 */
[----:B------:R-:W5:Y:S04]  /*927a0*/  LDL.LU R17, [R1+0xf94] ;  /* 0x000f940001117983 */ /* 0x000f680000300800 */
[----:B------:R-:W5:Y:S04]  /*927b0*/  LDL.LU R18, [R1+0xf98] ;  /* 0x000f980001127983 */ /* 0x000f680000300800 */
[----:B------:R-:W5:Y:S04]  /*927c0*/  LDL.LU R19, [R1+0xf9c] ;  /* 0x000f9c0001137983 */ /* 0x000f680000300800 */
[----:B-1----:R-:W2:Y:S04]  /*927d0*/  LDL R10, [R1+0x58] ;  /* 0x00005800010a7983 */ /* 0x002ea80000100800 */
[----:B------:R-:W2:Y:S04]  /*927e0*/  LDL R11, [R1+0x5c] ;  /* 0x00005c00010b7983 */ /* 0x000ea80000100800 */
[----:B----4-:R-:W4:Y:S04]  /*927f0*/  LDL.LU R48, [R1+0xfb0] ;  /* 0x000fb00001307983 */ /* 0x010f280000300800 */
[----:B------:R-:W4:Y:S04]  /*92800*/  LDL.LU R49, [R1+0xfb4] ;  /* 0x000fb40001317983 */ /* 0x000f280000300800 */
[----:B------:R-:W4:Y:S04]  /*92810*/  LDL.LU R50, [R1+0xfb8] ;  /* 0x000fb80001327983 */ /* 0x000f280000300800 */
[----:B------:R-:W4:Y:S04]  /*92820*/  LDL.LU R51, [R1+0xfbc] ;  /* 0x000fbc0001337983 */ /* 0x000f280000300800 */
[----:B------:R-:W4:Y:S04]  /*92830*/  LDL.64 R8, [R1+0x60] ;  /* 0x0000600001087983 */ /* 0x000f280000100a00 */
[----:B------:R-:W2:Y:S04]  /*92840*/  LDL.LU R32, [R1+0xfa0] ;  /* 0x000fa00001207983 */ /* 0x000ea80000300800 */
[----:B------:R-:W2:Y:S04]  /*92850*/  LDL.LU R33, [R1+0xfa4] ;  /* 0x000fa40001217983 */ /* 0x000ea80000300800 */
[----:B------:R-:W2:Y:S04]  /*92860*/  LDL.LU R34, [R1+0xfa8] ;  /* 0x000fa80001227983 */ /* 0x000ea80000300800 */
[----:B------:R-:W2:Y:S04]  /*92870*/  LDL.LU R35, [R1+0xfac] ;  /* 0x000fac0001237983 */ /* 0x000ea80000300800 */
[----:B------:R-:W5:Y:S04]  /*92880*/  LDL.64 R36, [R1+0x50] ;  /* 0x0000500001247983 */ /* 0x000f680000100a00 */
[----:B------:R-:W2:Y:S04]  /*92890*/  LDL.64 R44, [R1+0x40] ;  /* 0x00004000012c7983 */ /* 0x000ea80000100a00 */
[----:B------:R-:W2:Y:S04]  /*928a0*/  LDL.LU R56, [R1+0xf60] ;  /* 0x000f600001387983 */ /* 0x000ea80000300800 */
[----:B------:R-:W2:Y:S04]  /*928b0*/  LDL.LU R57, [R1+0xf64] ;  /* 0x000f640001397983 */ /* 0x000ea80000300800 */
[----:B------:R-:W2:Y:S04]  /*928c0*/  LDL.LU R58, [R1+0xf68] ;  /* 0x000f6800013a7983 */ /* 0x000ea80000300800 */
[----:B------:R-:W2:Y:S04]  /*928d0*/  LDL.LU R59, [R1+0xf6c] ;  /* 0x000f6c00013b7983 */ /* 0x000ea80000300800 */
[----:B------:R-:W3:Y:S04]  /*928e0*/  LDL.64 R60, [R1+0x30] ;  /* 0x00003000013c7983 */ /* 0x000ee80000100a00 */
        /* <DEDUP_REMOVED lines=20> */
[----:B----4-:R-:W-:-:S15]  /*92a30*/  HMMA.16816.F32 R48, R28, R8, R48 ;  /* 0x000000081c30723c */ /* 0x010fde0000001830 */
[----:B------:R-:W-:-:S04]  /*92a40*/  NOP ;  /* 0x0000000000007918 */ /* 0x000fc80000000000 */
[----:B------:R-:W-:Y:S04]  /*92a50*/  STL.64 [R1+0xfb0], R48 ;  /* 0x000fb03001007387 */ /* 0x000fe80000100a00 */
[----:B------:R0:W-:Y:S04]  /*92a60*/  STL.64 [R1+0xfb8], R50 ;  /* 0x000fb83201007387 */ /* 0x0001e80000100a00 */
[----:B0-----:R-:W4:Y:S04]  /*92a70*/  LDL.LU.64 R50, [R1+0x6008] ;  /* 0x0060080001327983 */ /* 0x001f280000300a00 */
[----:B------:R-:W4:Y:S01]  /*92a80*/  LDL.LU.64 R48, [R1+0x6000] ;  /* 0x0060000001307983 */ /* 0x000f220000300a00 */
[----:B------:R-:W-:-:S02]  /*92a90*/  IMAD.MOV.U32 R0, RZ, RZ, R9 ;  /* 0x000000ffff007224 */ /* 0x000fc400078e0009 */
[C---:B--2---:R-:W-:Y:S03]  /*92aa0*/  HMMA.16816.F32 R8, R28.reuse, R10, R32 ;  /* 0x0000000a1c08723c */ /* 0x044fe60000001820 */
[----:B------:R0:W-:Y:S04]  /*92ab0*/  STL [R1+0x5ddc], R0 ;  /* 0x005ddc0001007387 */ /* 0x0001e80000100800 */
[----:B------:R-:W2:Y:S01]  /*92ac0*/  LDL.LU.64 R34, [R1+0x5ff8] ;  /* 0x005ff80001227983 */ /* 0x000ea20000300a00 */
[----:B-----5:R-:W-:Y:S03]  /*92ad0*/  HMMA.16816.F32 R16, R28, R36, R16 ;  /* 0x000000241c10723c */ /* 0x020fe60000001810 */
[----:B------:R-:W2:Y:S01]  /*92ae0*/  LDL.LU.64 R32, [R1+0x5ff0] ;  /* 0x005ff00001207983 */ /* 0x000ea20000300a00 */
[----:B0-----:R-:W-:-:S04]  /*92af0*/  IMAD.MOV.U32 R0, RZ, RZ, R37 ;  /* 0x000000ffff007224 */ /* 0x001fc800078e0025 */
[----:B---3--:R-:W-:Y:S03]  /*92b00*/  HMMA.16816.F32 R36, R28, R38, R40 ;  /* 0x000000261c24723c */ /* 0x008fe60000001828 */
[----:B------:R-:W-:Y:S04]  /*92b10*/  STL.64 [R1+0xfa0], R8 ;  /* 0x000fa00801007387 */ /* 0x000fe80000100a00 */
[----:B------:R0:W-:Y:S04]  /*92b20*/  STL.64 [R1+0xfa8], R10 ;  /* 0x000fa80a01007387 */ /* 0x0001e80000100a00 */
[----:B0-----:R-:W3:Y:S04]  /*92b30*/  LDL.LU.64 R10, [R1+0x5fe8] ;  /* 0x005fe800010a7983 */ /* 0x001ee80000300a00 */
[----:B------:R-:W5:Y:S04]  /*92b40*/  LDL.LU.64 R8, [R1+0x5fe0] ;  /* 0x005fe00001087983 */ /* 0x000f680000300a00 */
[----:B------:R-:W-:Y:S04]  /*92b50*/  STL.64 [R1+0xf90], R16 ;  /* 0x000f901001007387 */ /* 0x000fe80000100a00 */
[----:B------:R0:W-:Y:S04]  /*92b60*/  STL.64 [R1+0xf98], R18 ;  /* 0x000f981201007387 */ /* 0x0001e80000100a00 */
[----:B0-----:R-:W3:Y:S04]  /*92b70*/  LDL.LU.64 R18, [R1+0x5fd8] ;  /* 0x005fd80001127983 */ /* 0x001ee80000300a00 */
[----:B------:R-:W3:Y:S04]  /*92b80*/  LDL.LU.64 R16, [R1+0x5fd0] ;  /* 0x005fd00001107983 */ /* 0x000ee80000300a00 */
[----:B------:R0:W-:Y:S04]  /*92b90*/  STL [R1+0x5de0], R0 ;  /* 0x005de00001007387 */ /* 0x0001e80000100800 */
[----:B------:R-:W3:Y:S04]  /*92ba0*/  LDL.LU.64 R42, [R1+0x5fc8] ;  /* 0x005fc800012a7983 */ /* 0x000ee80000300a00 */
[----:B------:R-:W3:Y:S04]  /*92bb0*/  LDL.LU.64 R40, [R1+0x5fc0] ;  /* 0x005fc00001287983 */ /* 0x000ee80000300a00 */
[----:B------:R-:W-:Y:S01]  /*92bc0*/  STL.64 [R1+0xf80], R36 ;  /* 0x000f802401007387 */ /* 0x000fe20000100a00 */
[----:B0-----:R-:W-:-:S03]  /*92bd0*/  IMAD.MOV.U32 R0, RZ, RZ, R45 ;  /* 0x000000ffff007224 */ /* 0x001fc600078e002d */
[----:B------:R0:W-:Y:S04]  /*92be0*/  STL.64 [R1+0xf88], R38 ;  /* 0x000f882601007387 */ /* 0x0001e80000100a00 */
[----:B0-----:R-:W3:Y:S04]  /*92bf0*/  LDL.LU.64 R38, [R1+0x5fb8] ;  /* 0x005fb80001267983 */ /* 0x001ee80000300a00 */
[----:B------:R-:W3:Y:S01]  /*92c00*/  LDL.LU.64 R36, [R1+0x5fb0] ;  /* 0x005fb00001247983 */ /* 0x000ee20000300a00 */
[C---:B----4-:R-:W-:Y:S08]  /*92c10*/  HMMA.16816.F32 R48, R28.reuse, R44, R48 ;  /* 0x0000002c1c30723c */ /* 0x050ff00000001830 */
[C---:B------:R-:W-:Y:S11]  /*92c20*/  HMMA.16816.F32 R44, R28.reuse, R46, R56 ;  /* 0x0000002e1c2c723c */ /* 0x040ff60000001838 */
[----:B------:R-:W-:Y:S04]  /*92c30*/  STL.64 [R1+0xf70], R48 ;  /* 0x000f703001007387 */ /* 0x000fe80000100a00 */
[----:B------:R0:W-:Y:S04]  /*92c40*/  STL.64 [R1+0xf78], R50 ;  /* 0x000f783201007387 */ /* 0x0001e80000100a00 */
[----:B0-----:R-:W4:Y:S04]  /*92c50*/  LDL.LU.64 R50, [R1+0x5fa8] ;  /* 0x005fa80001327983 */ /* 0x001f280000300a00 */
[----:B------:R-:W4:Y:S04]  /*92c60*/  LDL.LU.64 R48, [R1+0x5fa0] ;  /* 0x005fa00001307983 */ /* 0x000f280000300a00 */
[----:B------:R0:W-:Y:S04]  /*92c70*/  STL [R1+0x5de4], R0 ;  /* 0x005de40001007387 */ /* 0x0001e80000100800 */
[----:B------:R-:W4:Y:S04]  /*92c80*/  LDL.LU.64 R58, [R1+0x5f98] ;  /* 0x005f9800013a7983 */ /* 0x000f280000300a00 */
[----:B------:R-:W4:Y:S01]  /*92c90*/  LDL.LU.64 R56, [R1+0x5f90] ;  /* 0x005f900001387983 */ /* 0x000f220000300a00 */
[C---:B--2---:R-:W-:Y:S08]  /*92ca0*/  HMMA.16816.F32 R32, R28.reuse, R60, R32 ;  /* 0x0000003c1c20723c */ /* 0x044ff00000001820 */
[C---:B-----5:R-:W-:Y:S01]  /*92cb0*/  HMMA.16816.F32 R24, R28.reuse, R8, R24 ;  /* 0x000000081c18723c */ /* 0x060fe20000001818 */
[----:B------:R-:W-:Y:S07]  /*92cc0*/  STL.64 [R1+0xf60], R44 ;  /* 0x000f602c01007387 */ /* 0x000fee0000100a00 */
[----:B---3--:R-:W-:Y:S01]  /*92cd0*/  HMMA.16816.F32 R8, R28, R10, R16 ;  /* 0x0000000a1c08723c */ /* 0x008fe20000001810 */
[----:B------:R1:W-:Y:S01]  /*92ce0*/  STL.64 [R1+0xf68], R46 ;  /* 0x000f682e01007387 */ /* 0x0003e20000100a00 */
[----:B0-----:R-:W-:-:S03]  /*92cf0*/  IMAD.MOV.U32 R0, RZ, RZ, R61 ;  /* 0x000000ffff007224 */ /* 0x001fc600078e003d */
[----:B-1----:R-:W2:Y:S04]  /*92d00*/  LDL.LU.64 R46, [R1+0x5f88] ;  /* 0x005f8800012e7983 */ /* 0x002ea80000300a00 */
[----:B------:R-:W2:Y:S04]  /*92d10*/  LDL.LU.64 R44, [R1+0x5f80] ;  /* 0x005f8000012c7983 */ /* 0x000ea80000300a00 */
[----:B------:R-:W-:Y:S04]  /*92d20*/  STL.64 [R1+0xf50], R32 ;  /* 0x000f502001007387 */ /* 0x000fe80000100a00 */
[----:B------:R0:W-:Y:S01]  /*92d30*/  STL.64 [R1+0xf58], R34 ;  /* 0x000f582201007387 */ /* 0x0001e20000100a00 */
[C---:B------:R-:W-:Y:S03]  /*92d40*/  HMMA.16816.F32 R40, R28.reuse, R36, R40 ;  /* 0x000000241c28723c */ /* 0x040fe60000001828 */
[----:B0-----:R-:W3:Y:S04]  /*92d50*/  LDL.LU.64 R34, [R1+0x5f78] ;  /* 0x005f780001227983 */ /* 0x001ee80000300a00 */
[----:B------:R-:W3:Y:S04]  /*92d60*/  LDL.LU.64 R32, [R1+0x5f70] ;  /* 0x005f700001207983 */ /* 0x000ee80000300a00 */
[----:B------:R-:W3:Y:S04]  /*92d70*/  LDL.LU.64 R60, [R1+0x5f68] ;  /* 0x005f6800013c7983 */ /* 0x000ee80000300a00 */
        /* <DEDUP_REMOVED lines=9> */
[----:B------:R-:W5:Y:S04]  /*92e10*/  LDL.LU.64 R8, [R1+0x5f38] ;  /* 0x005f380001087983 */ /* 0x000f680000300a00 */
[----:B------:R-:W-:Y:S04]  /*92e20*/  STL.64 [R1+0xf20], R40 ;  /* 0x000f202801007387 */ /* 0x000fe80000100a00 */
[----:B------:R0:W-:Y:S04]  /*92e30*/  STL.64 [R1+0xf28], R42 ;  /* 0x000f282a01007387 */ /* 0x0001e80000100a00 */
[----:B0-----:R-:W5:Y:S04]  /*92e40*/  LDL.LU.64 R42, [R1+0x5f30] ;  /* 0x005f3000012a7983 */ /* 0x001f680000300a00 */
[----:B------:R-:W5:Y:S01]  /*92e50*/  LDL.LU.64 R40, [R1+0x5f28] ;  /* 0x005f280001287983 */ /* 0x000f620000300a00 */
[C---:B----4-:R-:W-:Y:S08]  /*92e60*/  HMMA.16816.F32 R48, R28.reuse, R56, R48 ;  /* 0x000000381c30723c */ /* 0x050ff00000001830 */
        /* <DEDUP_REMOVED lines=14> */
[----:B------:R-:W-:Y:S04]  /*92f50*/  STL.64 [R1+0xef8], R38 ;  /* 0x000ef82601007387 */ /* 0x000fe80000100a00 */
[----:B------:R-:W-:Y:S04]  /*92f60*/  STL.64 [R1+0xee0], R32 ;  /* 0x000ee02001007387 */ /* 0x000fe80000100a00 */
[----:B------:R-:W-:Y:S01]  /*92f70*/  STL.64 [R1+0xee8], R34 ;  /* 0x000ee82201007387 */ /* 0x000fe20000100a00 */
[C---:B-----5:R-:W-:Y:S08]  /*92f80*/  HMMA.16816.F32 R8, R28.reuse, R50, R8 ;  /* 0x000000321c08723c */ /* 0x060ff00000001808 */
[C---:B----4-:R-:W-:Y:S08]  /*92f90*/  HMMA.16816.F32 R16, R28.reuse, R54, R16 ;  /* 0x000000361c10723c */ /* 0x050ff00000001810 */
[C---:B------:R-:W-:Y:S08]  /*92fa0*/  HMMA.16816.F32 R12, R28.reuse, R52, R12 ;  /* 0x000000341c0c723c */ /* 0x040ff0000000180c */
[C---:B------:R-:W-:Y:S08]  /*92fb0*/  HMMA.16816.F32 R24, R28.reuse, R58, R24 ;  /* 0x0000003a1c18723c */ /* 0x040ff00000001818 */
[C---:B------:R-:W-:Y:S01]  /*92fc0*/  HMMA.16816.F32 R20, R28.reuse, R56, R20 ;  /* 0x000000381c14723c */ /* 0x040fe20000001814 */
[----:B------:R-:W-:Y:S07]  /*92fd0*/  STL.64 [R1+0x5cc0], R58 ;  /* 0x005cc03a01007387 */ /* 0x000fee0000100a00 */
[C---:B------:R-:W-:Y:S03]  /*92fe0*/  HMMA.16816.F32 R4, R28.reuse, R48, R4 ;  /* 0x000000301c04723c */ /* 0x040fe60000001804 */
[----:B------:R-:W-:Y:S04]  /*92ff0*/  STL.64 [R1+0xed0], R24 ;  /* 0x000ed01801007387 */ /* 0x000fe80000100a00 */
[----:B------:R-:W-:Y:S04]  /*93000*/  STL.64 [R1+0xed8], R26 ;  /* 0x000ed81a01007387 */ /* 0x000fe80000100a00 */
[----:B------:R0:W-:Y:S04]  /*93010*/  STL.64 [R1+0x5cb8], R56 ;  /* 0x005cb83801007387 */ /* 0x0001e80000100a00 */
[----:B------:R-:W-:Y:S04]  /*93020*/  STL.64 [R1+0xec0], R20 ;  /* 0x000ec01401007387 */ /* 0x000fe80000100a00 */
[----:B------:R-:W-:Y:S04]  /*93030*/  STL.64 [R1+0xec8], R22 ;  /* 0x000ec81601007387 */ /* 0x000fe80000100a00 */
[----:B------:R-:W-:Y:S04]  /*93040*/  STL.64 [R1+0x5ca0], R54 ;  /* 0x005ca03601007387 */ /* 0x000fe80000100a00 */
[----:B------:R-:W-:Y:S04]  /*93050*/  STL.64 [R1+0xeb0], R16 ;  /* 0x000eb01001007387 */ /* 0x000fe80000100a00 */
[----:B------:R-:W-:Y:S04]  /*93060*/  STL.64 [R1+0xeb8], R18 ;  /* 0x000eb81201007387 */ /* 0x000fe80000100a00 */
[----:B------:R1:W-:Y:S04]  /*93070*/  STL.64 [R1+0x5c98], R52 ;  /* 0x005c983401007387 */ /* 0x0003e80000100a00 */
[----:B------:R-:W-:Y:S04]  /*93080*/  STL.64 [R1+0xea0], R12 ;  /* 0x000ea00c01007387 */ /* 0x000fe80000100a00 */
[----:B------:R-:W-:Y:S04]  /*93090*/  STL.64 [R1+0xea8], R14 ;  /* 0x000ea80e01007387 */ /* 0x000fe80000100a00 */
[----:B0-----:R-:W2:Y:S04]  /*930a0*/  LDL.LU R56, [R1+0xd70] ;  /* 0x000d700001387983 */ /* 0x001ea80000300800 */
[----:B------:R0:W-:Y:S04]  /*930b0*/  STL.64 [R1+0xe90], R8 ;  /* 0x000e900801007387 */ /* 0x0001e80000100a00 */
[----:B------:R3:W-:Y:S04]  /*930c0*/  STL.64 [R1+0xe98], R10 ;  /* 0x000e980a01007387 */ /* 0x0007e80000100a00 */
[----:B------:R4:W-:Y:S04]  /*930d0*/  STL.64 [R1+0xe80], R4 ;  /* 0x000e800401007387 */ /* 0x0009e80000100a00 */
[----:B------:R5:W-:Y:S04]  /*930e0*/  STL.64 [R1+0xe88], R6 ;  /* 0x000e880601007387 */ /* 0x000be80000100a00 */
[----:B------:R-:W2:Y:S04]  /*930f0*/  LDL.LU R57, [R1+0xd74] ;  /* 0x000d740001397983 */ /* 0x000ea80000300800 */
[----:B------:R-:W2:Y:S04]  /*93100*/  LDL.LU R58, [R1+0xd78] ;  /* 0x000d7800013a7983 */ /* 0x000ea80000300800 */
[----:B------:R-:W2:Y:S04]  /*93110*/  LDL.LU R59, [R1+0xd7c] ;  /* 0x000d7c00013b7983 */ /* 0x000ea80000300800 */
[----:B-1----:R-:W2:Y:S04]  /*93120*/  LDL.LU R52, [R1+0xd80] ;  /* 0x000d800001347983 */ /* 0x002ea80000300800 */
[----:B------:R-:W2:Y:S04]  /*93130*/  LDL.LU R53, [R1+0xd84] ;  /* 0x000d840001357983 */ /* 0x000ea80000300800 */
[----:B------:R-:W2:Y:S04]  /*93140*/  LDL.LU R54, [R1+0xd88] ;  /* 0x000d880001367983 */ /* 0x000ea80000300800 */
[----:B------:R-:W2:Y:S04]  /*93150*/  LDL.LU R55, [R1+0xd8c] ;  /* 0x000d8c0001377983 */ /* 0x000ea80000300800 */
[----:B------:R-:W2:Y:S04]  /*93160*/  LDL.LU R24, [R1+0xe50] ;  /* 0x000e500001187983 */ /* 0x000ea80000300800 */
[----:B------:R-:W2:Y:S04]  /*93170*/  LDL.LU R25, [R1+0xe54] ;  /* 0x000e540001197983 */ /* 0x000ea80000300800 */
[----:B------:R-:W2:Y:S04]  /*93180*/  LDL.LU R26, [R1+0xe58] ;  /* 0x000e5800011a7983 */ /* 0x000ea80000300800 */
[----:B------:R-:W2:Y:S04]  /*93190*/  LDL.LU R27, [R1+0xe5c] ;  /* 0x000e5c00011b7983 */ /* 0x000ea80000300800 */
[----:B0-----:R-:W2:Y:S04]  /*931a0*/  LDL.LU R8, [R1+0xe60] ;  /* 0x000e600001087983 */ /* 0x001ea80000300800 */
[----:B------:R-:W2:Y:S04]  /*931b0*/  LDL.LU R9, [R1+0xe64] ;  /* 0x000e640001097983 */ /* 0x000ea80000300800 */
[----:B---3--:R-:W2:Y:S04]  /*931c0*/  LDL.LU R10, [R1+0xe68] ;  /* 0x000e6800010a7983 */ /* 0x008ea80000300800 */
[----:B------:R-:W2:Y:S04]  /*931d0*/  LDL.LU R11, [R1+0xe6c] ;  /* 0x000e6c00010b7983 */ /* 0x000ea80000300800 */
[----:B----4-:R-:W3:Y:S04]  /*931e0*/  LDL.LU R4, [R1+0xe70] ;  /* 0x000e700001047983 */ /* 0x010ee80000300800 */
[----:B------:R-:W3:Y:S04]  /*931f0*/  LDL.LU R5, [R1+0xe74] ;  /* 0x000e740001057983 */ /* 0x000ee80000300800 */
[----:B-----5:R-:W3:Y:S04]  /*93200*/  LDL.LU R6, [R1+0xe78] ;  /* 0x000e780001067983 */ /* 0x020ee80000300800 */
[----:B------:R-:W3:Y:S04]  /*93210*/  LDL.LU R7, [R1+0xe7c] ;  /* 0x000e7c0001077983 */ /* 0x000ee80000300800 */
[----:B------:R-:W-:Y:S04]  /*93220*/  STL.64 [R1+0x5c90], R50 ;  /* 0x005c903201007387 */ /* 0x000fe80000100a00 */
[----:B------:R0:W-:Y:S04]  /*93230*/  STL.64 [R1+0x5c88], R48 ;  /* 0x005c883001007387 */ /* 0x0001e80000100a00 */
[----:B0-----:R-:W4:Y:S04]  /*93240*/  LDL.LU R48, [R1+0xd90] ;  /* 0x000d900001307983 */ /* 0x001f280000300800 */
        /* <DEDUP_REMOVED lines=32> */
[----:B------:R-:W2:Y:S02]  /*93450*/  LDL.LU.64 R4, [R1+0x5ee8] ;  /* 0x005ee80001047983 */ /* 0x000ea40000300a00 */
[----:B--2---:R-:W-:-:S15]  /*93460*/  HMMA.16816.F32 R8, R28, R4, R8 ;  /* 0x000000041c08723c */ /* 0x004fde0000001808 */
[----:B------:R-:W-:-:S04]  /*93470*/  NOP ;  /* 0x0000000000007918 */ /* 0x000fc80000000000 */
[----:B------:R-:W-:Y:S04]  /*93480*/  STL.64 [R1+0xe60], R8 ;  /* 0x000e600801007387 */ /* 0x000fe80000100a00 */
[----:B------:R0:W-:Y:S04]  /*93490*/  STL.64 [R1+0xe68], R10 ;  /* 0x000e680a01007387 */ /* 0x0001e80000100a00 */
[----:B0-----:R-:W2:Y:S04]  /*934a0*/  LDL.LU.64 R10, [R1+0x5ee0] ;  /* 0x005ee000010a7983 */ /* 0x001ea80000300a00 */
[----:B------:R-:W5:Y:S01]  /*934b0*/  LDL.LU.64 R8, [R1+0x5ed8] ;  /* 0x005ed80001087983 */ /* 0x000f620000300a00 */
[----:B---3--:R-:W-:-:S15]  /*934c0*/  HMMA.16816.F32 R24, R28, R6, R24 ;  /* 0x000000061c18723c */ /* 0x008fde0000001818 */
[----:B------:R-:W-:-:S04]  /*934d0*/  NOP ;  /* 0x0000000000007918 */ /* 0x000fc80000000000 */
[----:B------:R0:W-:Y:S04]  /*934e0*/  STL.64 [R1+0xe50], R24 ;  /* 0x000e501801007387 */ /* 0x0001e80000100a00 */
[----:B------:R1:W-:Y:S04]  /*934f0*/  STL.64 [R1+0xe58], R26 ;  /* 0x000e581a01007387 */ /* 0x0003e80000100a00 */
[----:B0-----:R-:W3:Y:S04]  /*93500*/  LDL.LU R24, [R1+0xde0] ;  /* 0x000de00001187983 */ /* 0x001ee80000300800 */
[----:B------:R-:W3:Y:S04]  /*93510*/  LDL.LU R25, [R1+0xde4] ;  /* 0x000de40001197983 */ /* 0x000ee80000300800 */
[----:B-1----:R-:W3:Y:S04]  /*93520*/  LDL.LU R26, [R1+0xde8] ;  /* 0x000de800011a7983 */ /* 0x002ee80000300800 */
[----:B------:R-:W3:Y:S04]  /*93530*/  LDL.LU R27, [R1+0xdec] ;  /* 0x000dec00011b7983 */ /* 0x000ee80000300800 */
[----:B------:R-:W-:Y:S04]  /*93540*/  STL.64 [R1+0x5cb0], R6 ;  /* 0x005cb00601007387 */ /* 0x000fe80000100a00 */
[----:B------:R0:W-:Y:S04]  /*93550*/  STL.64 [R1+0x5ca8], R4 ;  /* 0x005ca80401007387 */ /* 0x0001e80000100a00 */
[----:B0-----:R-:W3:Y:S04]  /*93560*/  LDL.LU R4, [R1+0xda0] ;  /* 0x000da00001047983 */ /* 0x001ee80000300800 */
[----:B------:R-:W3:Y:S04]  /*93570*/  LDL.LU R5, [R1+0xda4] ;  /* 0x000da40001057983 */ /* 0x000ee80000300800 */
[----:B------:R-:W3:Y:S04]  /*93580*/  LDL.LU R6, [R1+0xda8] ;  /* 0x000da80001067983 */ /* 0x000ee80000300800 */
[----:B------:R-:W3:Y:S01]  /*93590*/  LDL.LU R7, [R1+0xdac] ;  /* 0x000dac0001077983 */ /* 0x000ee20000300800 */
[C---:B--2---:R-:W-:Y:S08]  /*935a0*/  HMMA.16816.F32 R12, R28.reuse, R10, R12 ;  /* 0x0000000a1c0c723c */ /* 0x044ff0000000180c */
[----:B-----5:R-:W-:-:S15]  /*935b0*/  HMMA.16816.F32 R44, R28, R8, R44 ;  /* 0x000000081c2c723c */ /* 0x020fde000000182c */
[----:B------:R-:W-:-:S04]  /*935c0*/  NOP ;  /* 0x0000000000007918 */ /* 0x000fc80000000000 */
[----:B------:R0:W-:Y:S04]  /*935d0*/  STL.64 [R1+0xe40], R44 ;  /* 0x000e402c01007387 */ /* 0x0001e80000100a00 */
[----:B------:R-:W-:Y:S04]  /*935e0*/  STL.64 [R1+0xe48], R46 ;  /* 0x000e482e01007387 */ /* 0x000fe80000100a00 */
[----:B0-----:R-:W2:Y:S04]  /*935f0*/  LDL.LU.64 R44, [R1+0x5ed0] ;  /* 0x005ed000012c7983 */ /* 0x001ea80000300a00 */
[----:B------:R-:W-:Y:S04]  /*93600*/  STL.64 [R1+0xe30], R12 ;  /* 0x000e300c01007387 */ /* 0x000fe80000100a00 */
[----:B------:R0:W-:Y:S04]  /*93610*/  STL.64 [R1+0xe38], R14 ;  /* 0x000e380e01007387 */ /* 0x0001e80000100a00 */
[----:B0-----:R-:W5:Y:S04]  /*93620*/  LDL.LU.64 R14, [R1+0x5ec8] ;  /* 0x005ec800010e7983 */ /* 0x001f680000300a00 */
[----:B------:R-:W2:Y:S04]  /*93630*/  LDL.LU.64 R12, [R1+0x5ec0] ;  /* 0x005ec000010c7983 */ /* 0x000ea80000300a00 */
[----:B------:R-:W-:Y:S04]  /*93640*/  STL.64 [R1+0x5cd0], R10 ;  /* 0x005cd00a01007387 */ /* 0x000fe80000100a00 */
[----:B------:R0:W-:Y:S04]  /*93650*/  STL.64 [R1+0x5cc8], R8 ;  /* 0x005cc80801007387 */ /* 0x0001e80000100a00 */
[----:B0-----:R-:W3:Y:S04]  /*93660*/  LDL.LU R8, [R1+0xdb0] ;  /* 0x000db00001087983 */ /* 0x001ee80000300800 */
[----:B------:R-:W3:Y:S04]  /*93670*/  LDL.LU R9, [R1+0xdb4] ;  /* 0x000db40001097983 */ /* 0x000ee80000300800 */
[----:B------:R-:W3:Y:S04]  /*93680*/  LDL.LU R10, [R1+0xdb8] ;  /* 0x000db800010a7983 */ /* 0x000ee80000300800 */
[----:B------:R-:W3:Y:S01]  /*93690*/  LDL.LU R11, [R1+0xdbc] ;  /* 0x000dbc00010b7983 */ /* 0x000ee20000300800 */
[C---:B-----5:R-:W-:Y:S08]  /*936a0*/  HMMA.16816.F32 R16, R28.reuse, R14, R16 ;  /* 0x0000000e1c10723c */ /* 0x060ff00000001810 */
[----:B--2---:R-:W-:-:S15]  /*936b0*/  HMMA.16816.F32 R36, R28, R12, R36 ;  /* 0x0000000c1c24723c */ /* 0x004fde0000001824 */
[----:B------:R-:W-:-:S04]  /*936c0*/  NOP ;  /* 0x0000000000007918 */ /* 0x000fc80000000000 */
[----:B------:R-:W-:Y:S04]  /*936d0*/  STL.64 [R1+0xe20], R36 ;  /* 0x000e202401007387 */ /* 0x000fe80000100a00 */
[----:B------:R0:W-:Y:S04]  /*936e0*/  STL.64 [R1+0xe28], R38 ;  /* 0x000e282601007387 */ /* 0x0001e80000100a00 */
[----:B0-----:R-:W2:Y:S04]  /*936f0*/  LDL.LU.64 R38, [R1+0x5eb8] ;  /* 0x005eb80001267983 */ /* 0x001ea80000300a00 */
[----:B------:R-:W5:Y:S04]  /*93700*/  LDL.LU.64 R36, [R1+0x5eb0] ;  /* 0x005eb00001247983 */ /* 0x000f680000300a00 */
[----:B------:R-:W-:Y:S04]  /*93710*/  STL.64 [R1+0xe10], R16 ;  /* 0x000e101001007387 */ /* 0x000fe80000100a00 */
[----:B------:R0:W-:Y:S04]  /*93720*/  STL.64 [R1+0xe18], R18 ;  /* 0x000e181201007387 */ /* 0x0001e80000100a00 */
[----:B0-----:R-:W2:Y:S04]  /*93730*/  LDL.LU.64 R18, [R1+0x5ea8] ;  /* 0x005ea80001127983 */ /* 0x001ea80000300a00 */
[----:B------:R-:W3:Y:S04]  /*93740*/  LDL.LU.64 R16, [R1+0x5ea0] ;  /* 0x005ea00001107983 */ /* 0x000ee80000300a00 */
[----:B------:R-:W-:Y:S04]  /*93750*/  STL.64 [R1+0x5ce0], R14 ;  /* 0x005ce00e01007387 */ /* 0x000fe80000100a00 */
[----:B------:R0:W-:Y:S04]  /*93760*/  STL.64 [R1+0x5cd8], R12 ;  /* 0x005cd80c01007387 */ /* 0x0001e80000100a00 */
[----:B0-----:R-:W4:Y:S04]  /*93770*/  LDL.LU R12, [R1+0xdc0] ;  /* 0x000dc000010c7983 */ /* 0x001f280000300800 */
[----:B------:R-:W4:Y:S04]  /*93780*/  LDL.LU R13, [R1+0xdc4] ;  /* 0x000dc400010d7983 */ /* 0x000f280000300800 */
[----:B------:R-:W4:Y:S04]  /*93790*/  LDL.LU R14, [R1+0xdc8] ;  /* 0x000dc800010e7983 */ /* 0x000f280000300800 */
[----:B------:R-:W4:Y:S01]  /*937a0*/  LDL.LU R15, [R1+0xdcc] ;  /* 0x000dcc00010f7983 */ /* 0x000f220000300800 */
[C---:B--2---:R-:W-:Y:S08]  /*937b0*/  HMMA.16816.F32 R20, R28.reuse, R18, R20 ;  /* 0x000000121c14723c */ /* 0x044ff00000001814 */
[----:B---3--:R-:W-:-:S15]  /*937c0*/  HMMA.16816.F32 R32, R28, R16, R32 ;  /* 0x000000101c20723c */ /* 0x008fde0000001820 */
[----:B------:R-:W-:-:S04]  /*937d0*/  NOP ;  /* 0x0000000000007918 */ /* 0x000fc80000000000 */
[----:B------:R-:W-:Y:S04]  /*937e0*/  STL.64 [R1+0xe00], R32 ;  /* 0x000e002001007387 */ /* 0x000fe80000100a00 */
[----:B------:R0:W-:Y:S04]  /*937f0*/  STL.64 [R1+0xe08], R34 ;  /* 0x000e082201007387 */ /* 0x0001e80000100a00 */
[----:B0-----:R-:W2:Y:S04]  /*93800*/  LDL.LU.64 R34, [R1+0x5e98] ;  /* 0x005e980001227983 */ /* 0x001ea80000300a00 */
[----:B------:R-:W3:Y:S04]  /*93810*/  LDL.LU.64 R32, [R1+0x5e90] ;  /* 0x005e900001207983 */ /* 0x000ee80000300a00 */
[----:B------:R-:W-:Y:S04]  /*93820*/  STL.64 [R1+0xdf0], R20 ;  /* 0x000df01401007387 */ /* 0x000fe80000100a00 */
[----:B------:R0:W-:Y:S04]  /*93830*/  STL.64 [R1+0xdf8], R22 ;  /* 0x000df81601007387 */ /* 0x0001e80000100a00 */
[----:B0-----:R-:W2:Y:S04]  /*93840*/  LDL.LU.64 R22, [R1+0x5e88] ;  /* 0x005e880001167983 */ /* 0x001ea80000300a00 */
[----:B------:R-:W2:Y:S04]  /*93850*/  LDL.LU.64 R20, [R1+0x5e80] ;  /* 0x005e800001147983 */ /* 0x000ea80000300a00 */
[----:B------:R-:W-:Y:S04]  /*93860*/  STL.64 [R1+0x5c70], R18 ;  /* 0x005c701201007387 */ /* 0x000fe80000100a00 */
[----:B------:R0:W-:Y:S04]  /*93870*/  STL.64 [R1+0x5c68], R16 ;  /* 0x005c681001007387 */ /* 0x0001e80000100a00 */
[----:B0-----:R-:W3:Y:S04]  /*93880*/  LDL.LU R16, [R1+0xdd0] ;  /* 0x000dd00001107983 */ /* 0x001ee80000300800 */
[----:B------:R-:W3:Y:S04]  /*93890*/  LDL.LU R17, [R1+0xdd4] ;  /* 0x000dd40001117983 */ /* 0x000ee80000300800 */
[----:B------:R-:W3:Y:S04]  /*938a0*/  LDL.LU R18, [R1+0xdd8] ;  /* 0x000dd80001127983 */ /* 0x000ee80000300800 */
[----:B------:R-:W3:Y:S01]  /*938b0*/  LDL.LU R19, [R1+0xddc] ;  /* 0x000ddc0001137983 */ /* 0x000ee20000300800 */
[----:B--2---:R-:W-:-:S15]  /*938c0*/  HMMA.16816.F32 R24, R28, R20, R24 ;  /* 0x000000141c18723c */ /* 0x004fde0000001818 */
[----:B------:R-:W-:-:S04]  /*938d0*/  NOP ;  /* 0x0000000000007918 */ /* 0x000fc80000000000 */
[----:B------:R-:W-:Y:S04]  /*938e0*/  STL.64 [R1+0xde0], R24 ;  /* 0x000de01801007387 */ /* 0x000fe80000100a00 */
[----:B------:R0:W-:Y:S04]  /*938f0*/  STL.64 [R1+0xde8], R26 ;  /* 0x000de81a01007387 */ /* 0x0001e80000100a00 */
[----:B0-----:R-:W2:Y:S04]  /*93900*/  LDL.LU.64 R26, [R1+0x5e78] ;  /* 0x005e7800011a7983 */ /* 0x001ea80000300a00 */
[----:B------:R-:W4:Y:S01]  /*93910*/  LDL.LU.64 R24, [R1+0x5e70] ;  /* 0x005e700001187983 */ /* 0x000f220000300a00 */
[----:B---3--:R-:W-:Y:S03]  /*93920*/  HMMA.16816.F32 R16, R28, R22, R16 ;  /* 0x000000161c10723c */ /* 0x008fe60000001810 */
[----:B------:R-:W-:Y:S04]  /*93930*/  STL.64 [R1+0x5c50], R22 ;  /* 0x005c501601007387 */ /* 0x000fe80000100a00 */
[----:B------:R-:W-:-:S12]  /*93940*/  STL.64 [R1+0x5c48], R20 ;  /* 0x005c481401007387 */ /* 0x000fd80000100a00 */
[----:B------:R-:W-:Y:S04]  /*93950*/  STL.64 [R1+0xdd0], R16 ;  /* 0x000dd01001007387 */ /* 0x000fe80000100a00 */
[----:B------:R-:W-:Y:S01]  /*93960*/  STL.64 [R1+0xdd8], R18 ;  /* 0x000dd81201007387 */ /* 0x000fe20000100a00 */
[C---:B--2---:R-:W-:Y:S08]  /*93970*/  HMMA.16816.F32 R8, R28.reuse, R26, R8 ;  /* 0x0000001a1c08723c */ /* 0x044ff00000001808 */
[----:B----4-:R-:W-:Y:S01]  /*93980*/  HMMA.16816.F32 R12, R28, R24, R12 ;  /* 0x000000181c0c723c */ /* 0x010fe2000000180c */
[----:B------:R-:W-:-:S15]  /*93990*/  STL.64 [R1+0x5c30], R26 ;  /* 0x005c301a01007387 */ /* 0x000fde0000100a00 */
[----:B------:R-:W-:-:S03]  /*939a0*/  NOP ;  /* 0x0000000000007918 */ /* 0x000fc60000000000 */
[----:B------:R-:W-:Y:S04]  /*939b0*/  STL.64 [R1+0xdc0], R12 ;  /* 0x000dc00c01007387 */ /* 0x000fe80000100a00 */
[----:B------:R-:W-:Y:S04]  /*939c0*/  STL.64 [R1+0xdc8], R14 ;  /* 0x000dc80e01007387 */ /* 0x000fe80000100a00 */
[----:B------:R-:W-:Y:S04]  /*939d0*/  STL.64 [R1+0x5c28], R24 ;  /* 0x005c281801007387 */ /* 0x000fe80000100a00 */
[----:B------:R-:W-:Y:S04]  /*939e0*/  STL.64 [R1+0xdb0], R8 ;  /* 0x000db00801007387 */ /* 0x000fe80000100a00 */
[----:B------:R0:W-:Y:S02]  /*939f0*/  STL.64 [R1+0xdb8], R10 ;  /* 0x000db80a01007387 */ /* 0x0001e40000100a00 */
[C---:B0-----:R-:W-:Y:S08]  /*93a00*/  HMMA.16816.F32 R8, R28.reuse, R32, R4 ;  /* 0x000000201c08723c */ /* 0x041ff00000001804 */
[C---:B------:R-:W-:Y:S01]  /*93a10*/  HMMA.16816.F32 R4, R28.reuse, R34, R48 ;  /* 0x000000221c04723c */ /* 0x040fe20000001830 */
[----:B------:R-:W-:Y:S10]  /*93a20*/  STL.64 [R1+0x5c10], R34 ;  /* 0x005c102201007387 */ /* 0x000ff40000100a00 */
[----:B------:R-:W-:Y:S04]  /*93a30*/  STL.64 [R1+0xda0], R8 ;  /* 0x000da00801007387 */ /* 0x000fe80000100a00 */
[----:B------:R5:W-:Y:S04]  /*93a40*/  STL.64 [R1+0xda8], R10 ;  /* 0x000da80a01007387 */ /* 0x000be80000100a00 */
[----:B------:R-:W-:Y:S04]  /*93a50*/  STL.64 [R1+0x5c08], R32 ;  /* 0x005c082001007387 */ /* 0x000fe80000100a00 */
[----:B------:R-:W-:Y:S01]  /*93a60*/  STL.64 [R1+0xd90], R4 ;  /* 0x000d900401007387 */ /* 0x000fe20000100a00 */
[C---:B-----5:R-:W-:Y:S03]  /*93a70*/  HMMA.16816.F32 R8, R28.reuse, R36, R52 ;  /* 0x000000241c08723c */ /* 0x060fe60000001834 */
[----:B------:R0:W-:Y:S04]  /*93a80*/  STL.64 [R1+0xd98], R6 ;  /* 0x000d980601007387 */ /* 0x0001e80000100a00 */
[----:B------:R-:W2:Y:S01]  /*93a90*/  LDL.LU R48, [R1+0xd00] ;  /* 0x000d000001307983 */ /* 0x000ea20000300800 */
[----:B0-----:R-:W-:Y:S11]  /*93aa0*/  HMMA.16816.F32 R4, R28, R38, R56 ;  /* 0x000000261c04723c */ /* 0x001ff60000001838 */
[----:B------:R-:W-:Y:S04]  /*93ab0*/  STL.64 [R1+0xd80], R8 ;  /* 0x000d800801007387 */ /* 0x000fe80000100a00 */
[----:B------:R-:W-:Y:S04]  /*93ac0*/  STL.64 [R1+0xd88], R10 ;  /* 0x000d880a01007387 */ /* 0x000fe80000100a00 */
[----:B------:R-:W-:Y:S04]  /*93ad0*/  STL.64 [R1+0xd70], R4 ;  /* 0x000d700401007387 */ /* 0x000fe80000100a00 */
[----:B------:R0:W-:Y:S04]  /*93ae0*/  STL.64 [R1+0xd78], R6 ;  /* 0x000d780601007387 */ /* 0x0001e80000100a00 */
[----:B------:R-:W2:Y:S04]  /*93af0*/  LDL.LU R49, [R1+0xd04] ;  /* 0x000d040001317983 */ /* 0x000ea80000300800 */
[----:B------:R-:W3:Y:S04]  /*93b00*/  LDL.LU R50, [R1+0xd08] ;  /* 0x000d080001327983 */ /* 0x000ee80000300800 */
[----:B------:R-:W3:Y:S01]  /*93b10*/  LDL.LU R51, [R1+0xd0c] ;  /* 0x000d0c0001337983 */ /* 0x000ee20000300800 */
[----:B0-----:R-:W-:-:S02]  /*93b20*/  IMAD.MOV.U32 R7, RZ, RZ, R44 ;  /* 0x000000ffff077224 */ /* 0x001fc400078e002c */
[----:B------:R-:W-:Y:S02]  /*93b30*/  IMAD.MOV.U32 R6, RZ, RZ, R45 ;  /* 0x000000ffff067224 */ /* 0x000fe400078e002d */
[----:B------:R-:W-:Y:S02]  /*93b40*/  IMAD.MOV.U32 R18, RZ, RZ, R42 ;  /* 0x000000ffff127224 */ /* 0x000fe400078e002a */
[----:B------:R-:W-:Y:S02]  /*93b50*/  IMAD.MOV.U32 R19, RZ, RZ, R43 ;  /* 0x000000ffff137224 */ /* 0x000fe400078e002b */
[----:B------:R-:W-:Y:S02]  /*93b60*/  IMAD.MOV.U32 R58, RZ, RZ, R40 ;  /* 0x000000ffff3a7224 */ /* 0x000fe400078e0028 */
[----:B------:R-:W-:Y:S01]  /*93b70*/  IMAD.MOV.U32 R59, RZ, RZ, R41 ;  /* 0x000000ffff3b7224 */ /* 0x000fe200078e0029 */
        /* <DEDUP_REMOVED lines=10> */
[----:B0-----:R-:W4:Y:S04]  /*93c20*/  LDL.LU R48, [R1+0xd60] ;  /* 0x000d600001307983 */ /* 0x001f280000300800 */
[----:B------:R-:W4:Y:S04]  /*93c30*/  LDL.LU R49, [R1+0xd64] ;  /* 0x000d640001317983 */ /* 0x000f280000300800 */
[----:B------:R-:W4:Y:S04]  /*93c40*/  LDL.LU R50, [R1+0xd68] ;  /* 0x000d680001327983 */ /* 0x000f280000300800 */
[----:B------:R-:W4:Y:S04]  /*93c50*/  LDL.LU R51, [R1+0xd6c] ;  /* 0x000d6c0001337983 */ /* 0x000f280000300800 */
        /* <DEDUP_REMOVED lines=12> */
[----:B------:R-:W2:Y:S04]  /*93d20*/  LDL.LU R20, [R1+0xd30] ;  /* 0x000d300001147983 */ /* 0x000ea80000300800 */
[----:B------:R-:W2:Y:S04]  /*93d30*/  LDL.LU R21, [R1+0xd34] ;  /* 0x000d340001157983 */ /* 0x000ea80000300800 */
[----:B------:R-:W2:Y:S04]  /*93d40*/  LDL.LU R22, [R1+0xd38] ;  /* 0x000d380001167983 */ /* 0x000ea80000300800 */
[----:B------:R-:W2:Y:S04]  /*93d50*/  LDL.LU R23, [R1+0xd3c] ;  /* 0x000d3c0001177983 */ /* 0x000ea80000300800 */
[----:B------:R-:W2:Y:S04]  /*93d60*/  LDL.LU.64 R4, [R1+0x110] ;  /* 0x0001100001047983 */ /* 0x000ea80000300a00 */
[----:B------:R-:W2:Y:S04]  /*93d70*/  LDL.LU R8, [R1+0xd10] ;  /* 0x000d100001087983 */ /* 0x000ea80000300800 */
[----:B------:R-:W2:Y:S04]  /*93d80*/  LDL.LU R9, [R1+0xd14] ;  /* 0x000d140001097983 */ /* 0x000ea80000300800 */
[----:B------:R-:W2:Y:S04]  /*93d90*/  LDL.LU R10, [R1+0xd18] ;  /* 0x000d1800010a7983 */ /* 0x000ea80000300800 */
[----:B------:R-:W2:Y:S04]  /*93da0*/  LDL.LU R11, [R1+0xd1c] ;  /* 0x000d1c00010b7983 */ /* 0x000ea80000300800 */
[----:B------:R-:W2:Y:S04]  /*93db0*/  LDL.LU.64 R56, [R1+0x100] ;  /* 0x0001000001387983 */ /* 0x000ea80000300a00 */
[----:B------:R-:W4:Y:S04]  /*93dc0*/  LDL.LU R40, [R1+0x5e64] ;  /* 0x005e640001287983 */ /* 0x000f280000300800 */
[----:B------:R-:W4:Y:S04]  /*93dd0*/  LDL.LU R41, [R1+0x5e60] ;  /* 0x005e600001297983 */ /* 0x000f280000300800 */
[----:B------:R-:W2:Y:S04]  /*93de0*/  LDL.LU R52, [R1+0xcf0] ;  /* 0x000cf00001347983 */ /* 0x000ea80000300800 */
[----:B------:R-:W2:Y:S04]  /*93df0*/  LDL.LU R53, [R1+0xcf4] ;  /* 0x000cf40001357983 */ /* 0x000ea80000300800 */
[----:B------:R-:W2:Y:S04]  /*93e00*/  LDL.LU R54, [R1+0xcf8] ;  /* 0x000cf80001367983 */ /* 0x000ea80000300800 */
[----:B------:R-:W2:Y:S04]  /*93e10*/  LDL.LU R55, [R1+0xcfc] ;  /* 0x000cfc0001377983 */ /* 0x000ea80000300800 */
[----:B------:R0:W-:Y:S04]  /*93e20*/  STL.64 [R1+0x5c20], R38 ;  /* 0x005c202601007387 */ /* 0x0001e80000100a00 */
[----:B0-----:R-:W5:Y:S04]  /*93e30*/  LDL.LU R38, [R1+0x2008] ;  /* 0x0020080001267983 */ /* 0x001f680000300800 */
[----:B------:R-:W2:Y:S04]  /*93e40*/  LDL.LU R39, [R1+0x2010] ;  /* 0x0020100001277983 */ /* 0x000ea80000300800 */
[----:B------:R-:W-:Y:S01]  /*93e50*/  STL.64 [R1+0x5c18], R36 ;  /* 0x005c182401007387 */ /* 0x000fe20000100a00 */
[C---:B---3--:R-:W-:Y:S08]  /*93e60*/  HMMA.16816.F32 R44, R28.reuse, R42, R44 ;  /* 0x0000002a1c2c723c */ /* 0x048ff0000000182c */
[----:B----4-:R-:W-:-:S15]  /*93e70*/  HMMA.16816.F32 R48, R28, R40, R48 ;  /* 0x000000281c30723c */ /* 0x010fde0000001830 */
[----:B------:R-:W-:-:S04]  /*93e80*/  NOP ;  /* 0x0000000000007918 */ /* 0x000fc80000000000 */
[----:B------:R-:W-:Y:S04]  /*93e90*/  STL.64 [R1+0xd60], R48 ;  /* 0x000d603001007387 */ /* 0x000fe80000100a00 */
[----:B------:R0:W-:Y:S04]  /*93ea0*/  STL.64 [R1+0xd68], R50 ;  /* 0x000d683201007387 */ /* 0x0001e80000100a00 */
[----:B0-----:R-:W3:Y:S04]  /*93eb0*/  LDL.LU.64 R50, [R1+0x5e58] ;  /* 0x005e580001327983 */ /* 0x001ee80000300a00 */
[----:B------:R-:W3:Y:S04]  /*93ec0*/  LDL.LU.64 R48, [R1+0x5e50] ;  /* 0x005e500001307983 */ /* 0x000ee80000300a00 */
[----:B------:R-:W-:Y:S04]  /*93ed0*/  STL.64 [R1+0xd50], R44 ;  /* 0x000d502c01007387 */ /* 0x000fe80000100a00 */
[----:B------:R0:W-:Y:S04]  /*93ee0*/  STL.64 [R1+0xd58], R46 ;  /* 0x000d582e01007387 */ /* 0x0001e80000100a00 */
[----:B0-----:R-:W4:Y:S04]  /*93ef0*/  LDL.LU.64 R46, [R1+0x5e48] ;  /* 0x005e4800012e7983 */ /* 0x001f280000300a00 */
[----:B------:R-:W3:Y:S04]  /*93f00*/  LDL.LU.64 R44, [R1+0x5e40] ;  /* 0x005e4000012c7983 */ /* 0x000ee80000300a00 */
[----:B------:R-:W-:Y:S04]  /*93f10*/  STL.64 [R1+0x5c40], R42 ;  /* 0x005c402a01007387 */ /* 0x000fe80000100a00 */
[----:B------:R0:W-:Y:S04]  /*93f20*/  STL.64 [R1+0x5c38], R40 ;  /* 0x005c382801007387 */ /* 0x0001e80000100a00 */
[----:B0-----:R-:W3:Y:S04]  /*93f30*/  LDL.LU R40, [R1+0xd40] ;  /* 0x000d400001287983 */ /* 0x001ee80000300800 */
[----:B------:R-:W3:Y:S04]  /*93f40*/  LDL.LU R41, [R1+0xd44] ;  /* 0x000d440001297983 */ /* 0x000ee80000300800 */
[----:B------:R-:W3:Y:S04]  /*93f50*/  LDL.LU R42, [R1+0xd48] ;  /* 0x000d4800012a7983 */ /* 0x000ee80000300800 */
[----:B------:R-:W3:Y:S01]  /*93f60*/  LDL.LU R43, [R1+0xd4c] ;  /* 0x000d4c00012b7983 */ /* 0x000ee20000300800 */
[----:B-----5:R-:W-:-:S02]  /*93f70*/  IMAD R25, R25, 0x100, R38 ;  /* 0x0000010019197824 */ /* 0x020fc400078e0226 */
[----:B--2---:R-:W-:Y:S02]  /*93f80*/  IMAD R24, R24, 0x100, R39 ;  /* 0x0000010018187824 */ /* 0x004fe400078e0227 */
[----:B------:R-:W-:Y:S02]  /*93f90*/  IMAD R17, R17, 0x100, R26 ;  /* 0x0000010011117824 */ /* 0x000fe400078e021a */
[----:B------:R-:W-:Y:S01]  /*93fa0*/  IMAD R16, R16, 0x100, R27 ;  /* 0x0000010010107824 */ /* 0x000fe200078e021b */
[C---:B---3--:R-:W-:Y:S08]  /*93fb0*/  HMMA.16816.F32 R40, R28.reuse, R44, R40 ;  /* 0x0000002c1c28723c */ /* 0x048ff00000001828 */
[----:B----4-:R-:W-:Y:S11]  /*93fc0*/  HMMA.16816.F32 R28, R28, R46, R32 ;  /* 0x0000002e1c1c723c */ /* 0x010ff60000001820 */
[----:B------:R-:W-:Y:S04]  /*93fd0*/  STL.64 [R1+0xd40], R40 ;  /* 0x000d402801007387 */ /* 0x000fe80000100a00 */
[----:B------:R-:W-:Y:S04]  /*93fe0*/  STL.64 [R1+0xd48], R42 ;  /* 0x000d482a01007387 */ /* 0x000fe80000100a00 */
[----:B------:R-:W-:Y:S04]  /*93ff0*/  STL [R1+0x5bbc], R46 ;  /* 0x005bbc2e01007387 */ /* 0x000fe80000100800 */
[----:B------:R-:W-:Y:S04]  /*94000*/  STL [R1+0x5bb8], R47 ;  /* 0x005bb82f01007387 */ /* 0x000fe80000100800 */
[----:B------:R0:W-:Y:S04]  /*94010*/  STL.64 [R1+0x920], R28 ;  /* 0x0009201c01007387 */ /* 0x0001e80000100a00 */
[----:B------:R1:W-:Y:S01]  /*94020*/  STL.64 [R1+0x928], R30 ;  /* 0x0009281e01007387 */ /* 0x0003e20000100a00 */
[----:B0-----:R-:W-:-:S02]  /*94030*/  F2FP.F16.E5M2.UNPACK_B R28, R25 ;  /* 0x00000019ff1c723e */ /* 0x001fc400020004ff */
[----:B------:R-:W-:Y:S02]  /*94040*/  F2FP.F16.E5M2.UNPACK_B R29, R24 ;  /* 0x00000018ff1d723e */ /* 0x000fe400020004ff */
[----:B-1----:R-:W-:Y:S02]  /*94050*/  F2FP.F16.E5M2.UNPACK_B R30, R17 ;  /* 0x00000011ff1e723e */ /* 0x002fe400020004ff */
[----:B------:R-:W-:-:S07]  /*94060*/  F2FP.F16.E5M2.UNPACK_B R31, R16 ;  /* 0x00000010ff1f723e */ /* 0x000fce00020004ff */
[----:B------:R-:W-:Y:S01]  /*94070*/  HMMA.16816.F32 R16, R28, R18, R20 ;  /* 0x000000121c10723c */ /* 0x000fe20000001814 */
[----:B------:R-:W-:Y:S02]  /*94080*/  IMAD.MOV.U32 R47, RZ, RZ, R4 ;  /* 0x000000ffff2f7224 */ /* 0x000fe400078e0004 */
[----:B------:R-:W-:-:S05]  /*94090*/  IMAD.MOV.U32 R46, RZ, RZ, R5 ;  /* 0x000000ffff2e7224 */ /* 0x000fca00078e0005 */
[C---:B------:R-:W-:Y:S08]  /*940a0*/  HMMA.16816.F32 R12, R28.reuse, R4, R12 ;  /* 0x000000041c0c723c */ /* 0x040ff0000000180c */
[C---:B------:R-:W-:Y:S08]  /*940b0*/  HMMA.16816.F32 R8, R28.reuse, R6, R8 ;  /* 0x000000061c08723c */ /* 0x040ff00000001808 */
[C---:B------:R-:W-:Y:S01]  /*940c0*/  HMMA.16816.F32 R4, R28.reuse, R56, R48 ;  /* 0x000000381c04723c */ /* 0x040fe20000001830 */
[----:B------:R-:W-:Y:S04]  /*940d0*/  STL.64 [R1+0xd30], R16 ;  /* 0x000d301001007387 */ /* 0x000fe80000100a00 */
[----:B------:R-:W-:Y:S04]  /*940e0*/  STL.64 [R1+0xd38], R18 ;  /* 0x000d381201007387 */ /* 0x000fe80000100a00 */
[----:B------:R-:W-:Y:S04]  /*940f0*/  STL.64 [R1+0xd20], R12 ;  /* 0x000d200c01007387 */ /* 0x000fe80000100a00 */
[----:B------:R-:W-:Y:S04]  /*94100*/  STL.64 [R1+0xd28], R14 ;  /* 0x000d280e01007387 */ /* 0x000fe80000100a00 */
[----:B------:R-:W-:Y:S04]  /*94110*/  STL [R1+0x5bc4], R46 ;  /* 0x005bc42e01007387 */ /* 0x000fe80000100800 */
[----:B------:R0:W-:Y:S04]  /*94120*/  STL [R1+0x5bc0], R47 ;  /* 0x005bc02f01007387 */ /* 0x0001e80000100800 */
[----:B------:R-:W-:Y:S04]  /*94130*/  STL.64 [R1+0xd10], R8 ;  /* 0x000d100801007387 */ /* 0x000fe80000100a00 */
[----:B------:R-:W-:Y:S04]  /*94140*/  STL.64 [R1+0xd18], R10 ;  /* 0x000d180a01007387 */ /* 0x000fe80000100a00 */
[----:B------:R-:W-:Y:S04]  /*94150*/  STL.64 [R1+0xd00], R4 ;  /* 0x000d000401007387 */ /* 0x000fe80000100a00 */
[----:B------:R1:W-:Y:S01]  /*94160*/  STL.64 [R1+0xd08], R6 ;  /* 0x000d080601007387 */ /* 0x0003e20000100a00 */
[----:B0-----:R-:W-:Y:S01]  /*94170*/  IMAD.MOV.U32 R47, RZ, RZ, R57 ;  /* 0x000000ffff2f7224 */ /* 0x001fe200078e0039 */
[----:B-1----:R-:W-:Y:S01]  /*94180*/  HMMA.16816.F32 R4, R28, R58, R52 ;  /* 0x0000003a1c04723c */ /* 0x002fe20000001834 */
[----:B------:R-:W-:-:S03]  /*94190*/  IMAD.MOV.U32 R46, RZ, RZ, R56 ;  /* 0x000000ffff2e7224 */ /* 0x000fc600078e0038 */
[----:B------:R-:W-:Y:S04]  /*941a0*/  STL [R1+0x5bcc], R47 ;  /* 0x005bcc2f01007387 */ /* 0x000fe80000100800 */
[----:B------:R-:W-:Y:S04]  /*941b0*/  STL [R1+0x5bc8], R46 ;  /* 0x005bc82e01007387 */ /* 0x000fe80000100800 */
[----:B------:R-:W-:Y:S04]  /*941c0*/  STL.64 [R1+0x5e38], R44 ;  /* 0x005e382c01007387 */ /* 0x000fe80000100a00 */
[----:B------:R-:W2:Y:S04]  /*941d0*/  LDL.LU R52, [R1+0xc30] ;  /* 0x000c300001347983 */ /* 0x000ea80000300800 */
[----:B------:R0:W-:Y:S04]  /*941e0*/  STL.64 [R1+0xcf0], R4 ;  /* 0x000cf00401007387 */ /* 0x0001e80000100a00 */
[----:B------:R-:W-:Y:S04]  /*941f0*/  STL.64 [R1+0xcf8], R6 ;  /* 0x000cf80601007387 */ /* 0x000fe80000100a00 */
[----:B------:R-:W2:Y:S04]  /*94200*/  LDL.LU R53, [R1+0xc34] ;  /* 0x000c340001357983 */ /* 0x000ea80000300800 */
[----:B------:R-:W3:Y:S04]  /*94210*/  LDL.LU R54, [R1+0xc38] ;  /* 0x000c380001367983 */ /* 0x000ee80000300800 */
[----:B------:R-:W3:Y:S04]  /*94220*/  LDL.LU R55, [R1+0xc3c] ;  /* 0x000c3c0001377983 */ /* 0x000ee80000300800 */
[----:B---3--:R1:W-:Y:S04]  /*94230*/  STL.64 [R1+0x5df0], R54 ;  /* 0x005df03601007387 */ /* 0x0083e80000100a00 */
[----:B--2---:R-:W-:Y:S04]  /*94240*/  STL.64 [R1+0x5de8], R52 ;  /* 0x005de83401007387 */ /* 0x004fe80000100a00 */
[----:B------:R-:W2:Y:S04]  /*94250*/  LDL R56, [R1+0xa0] ;  /* 0x0000a00001387983 */ /* 0x000ea80000100800 */
[----:B------:R-:W2:Y:S04]  /*94260*/  LDL R57, [R1+0xa4] ;  /* 0x0000a40001397983 */ /* 0x000ea80000100800 */
[----:B------:R-:W3:Y:S04]  /*94270*/  LDL.LU R8, [R1+0xc50] ;  /* 0x000c500001087983 */ /* 0x000ee80000300800 */
[----:B------:R-:W3:Y:S04]  /*94280*/  LDL.LU R9, [R1+0xc54] ;  /* 0x000c540001097983 */ /* 0x000ee80000300800 */
[----:B------:R-:W4:Y:S04]  /*94290*/  LDL.LU R10, [R1+0xc58] ;  /* 0x000c5800010a7983 */ /* 0x000f280000300800 */
[----:B------:R-:W4:Y:S04]  /*942a0*/  LDL.LU R11, [R1+0xc5c] ;  /* 0x000c5c00010b7983 */ /* 0x000f280000300800 */
[----:B----4-:R-:W-:Y:S04]  /*942b0*/  STL.64 [R1+0x5e00], R10 ;  /* 0x005e000a01007387 */ /* 0x010fe80000100a00 */
[----:B---3--:R-:W-:Y:S04]  /*942c0*/  STL.64 [R1+0x5df8], R8 ;  /* 0x005df80801007387 */ /* 0x008fe80000100a00 */
[----:B0-----:R-:W3:Y:S04]  /*942d0*/  LDL R4, [R1+0xb0] ;  /* 0x0000b00001047983 */ /* 0x001ee80000100800 */
[----:B------:R-:W3:Y:S04]  /*942e0*/  LDL R5, [R1+0xb4] ;  /* 0x0000b40001057983 */ /* 0x000ee80000100800 */
[----:B------:R-:W4:Y:S04]  /*942f0*/  LDL R18, [R1+0xb8] ;  /* 0x0000b80001127983 */ /* 0x000f280000100800 */
[----:B------:R-:W4:Y:S04]  /*94300*/  LDL R19, [R1+0xbc] ;  /* 0x0000bc0001137983 */ /* 0x000f280000100800 */
[----:B------:R-:W5:Y:S04]  /*94310*/  LDL.LU R24, [R1+0xc80] ;  /* 0x000c800001187983 */ /* 0x000f680000300800 */
[----:B------:R-:W5:Y:S04]  /*94320*/  LDL.LU R25, [R1+0xc84] ;  /* 0x000c840001197983 */ /* 0x000f680000300800 */
[----:B------:R-:W2:Y:S04]  /*94330*/  LDL.LU R26, [R1+0xc88] ;  /* 0x000c8800011a7983 */ /* 0x000ea80000300800 */
[----:B------:R-:W2:Y:S04]  /*94340*/  LDL.LU R27, [R1+0xc8c] ;  /* 0x000c8c00011b7983 */ /* 0x000ea80000300800 */
[----:B--2---:R-:W-:Y:S04]  /*94350*/  STL.64 [R1+0x5e10], R26 ;  /* 0x005e101a01007387 */ /* 0x004fe80000100a00 */
[----:B-----5:R0:W-:Y:S04]  /*94360*/  STL.64 [R1+0x5e08], R24 ;  /* 0x005e081801007387 */ /* 0x0201e80000100a00 */
[----:B------:R-:W2:Y:S04]  /*94370*/  LDL R34, [R1+0xc8] ;  /* 0x0000c80001227983 */ /* 0x000ea80000100800 */
[----:B------:R-:W2:Y:S04]  /*94380*/  LDL R35, [R1+0xcc] ;  /* 0x0000cc0001237983 */ /* 0x000ea80000100800 */
[----:B------:R-:W5:Y:S04]  /*94390*/  LDL.LU R40, [R1+0xca0] ;  /* 0x000ca00001287983 */ /* 0x000f680000300800 */
[----:B------:R-:W5:Y:S04]  /*943a0*/  LDL.LU R41, [R1+0xca4] ;  /* 0x000ca40001297983 */ /* 0x000f680000300800 */
[----:B------:R-:W2:Y:S04]  /*943b0*/  LDL.LU R42, [R1+0xca8] ;  /* 0x000ca800012a7983 */ /* 0x000ea80000300800 */
[----:B------:R-:W2:Y:S04]  /*943c0*/  LDL.LU R43, [R1+0xcac] ;  /* 0x000cac00012b7983 */ /* 0x000ea80000300800 */
[----:B--2---:R-:W-:Y:S04]  /*943d0*/  STL.64 [R1+0x5e20], R42 ;  /* 0x005e202a01007387 */ /* 0x004fe80000100a00 */
[----:B-----5:R2:W-:Y:S04]  /*943e0*/  STL.64 [R1+0x5e18], R40 ;  /* 0x005e182801007387 */ /* 0x0205e80000100a00 */
[----:B-1----:R-:W5:Y:S04]  /*943f0*/  LDL R54, [R1+0xd8] ;  /* 0x0000d80001367983 */ /* 0x002f680000100800 */
[----:B------:R-:W5:Y:S04]  /*94400*/  LDL R55, [R1+0xdc] ;  /* 0x0000dc0001377983 */ /* 0x000f680000100800 */
        /* <DEDUP_REMOVED lines=8> */
[----:B--2---:R-:W4:Y:S04]  /*94490*/  LDL.LU.64 R40, [R1+0xf0] ;  /* 0x0000f00001287983 */ /* 0x004f280000300a00 */
[----:B---3--:R-:W-:Y:S04]  /*944a0*/  STL.64 [R1+0x5e30], R26 ;  /* 0x005e301a01007387 */ /* 0x008fe80000100a00 */
[----:B------:R0:W-:Y:S04]  /*944b0*/  STL.64 [R1+0x5e28], R24 ;  /* 0x005e281801007387 */ /* 0x0001e80000100a00 */
[----:B------:R-:W2:Y:S04]  /*944c0*/  LDL R42, [R1+0xe8] ;  /* 0x0000e800012a7983 */ /* 0x000ea80000100800 */
[----:B------:R-:W2:Y:S04]  /*944d0*/  LDL R43, [R1+0xec] ;  /* 0x0000ec00012b7983 */ /* 0x000ea80000100800 */
[----:B0-----:R-:W2:Y:S04]  /*944e0*/  LDL.LU R24, [R1+0xcd0] ;  /* 0x000cd00001187983 */ /* 0x001ea80000300800 */
[----:B------:R-:W2:Y:S04]  /*944f0*/  LDL.LU R25, [R1+0xcd4] ;  /* 0x000cd40001197983 */ /* 0x000ea80000300800 */
[----:B------:R-:W2:Y:S04]  /*94500*/  LDL.LU R26, [R1+0xcd8] ;  /* 0x000cd800011a7983 */ /* 0x000ea80000300800 */
[----:B------:R-:W2:Y:S04]  /*94510*/  LDL.LU R27, [R1+0xcdc] ;  /* 0x000cdc00011b7983 */ /* 0x000ea80000300800 */
[----:B------:R-:W3:Y:S04]  /*94520*/  LDL.LU.64 R52, [R1+0xe0] ;  /* 0x0000e00001347983 */ /* 0x000ee80000300a00 */
[----:B------:R-:W5:Y:S04]  /*94530*/  LDL.LU R8, [R1+0xcb0] ;  /* 0x000cb00001087983 */ /* 0x000f680000300800 */
[----:B------:R-:W5:Y:S01]  /*94540*/  LDL.LU R9, [R1+0xcb4] ;  /* 0x000cb40001097983 */ /* 0x000f620000300800 */
[----:B----4-:R-:W-:Y:S03]  /*94550*/  HMMA.16816.F32 R44, R28, R40, R44 ;  /* 0x000000281c2c723c */ /* 0x010fe6000000182c */
[----:B------:R-:W5:Y:S04]  /*94560*/  LDL.LU R10, [R1+0xcb8] ;  /* 0x000cb800010a7983 */ /* 0x000f680000300800 */
[----:B------:R-:W5:Y:S04]  /*94570*/  LDL.LU R11, [R1+0xcbc] ;  /* 0x000cbc00010b7983 */ /* 0x000f680000300800 */
[----:B------:R-:W4:Y:S04]  /*94580*/  LDL.LU.64 R32, [R1+0xd0] ;  /* 0x0000d00001207983 */ /* 0x000f280000300a00 */
[----:B------:R-:W3:Y:S04]  /*94590*/  LDL.LU R36, [R1+0xc90] ;  /* 0x000c900001247983 */ /* 0x000ee80000300800 */
[----:B------:R-:W3:Y:S04]  /*945a0*/  LDL.LU R37, [R1+0xc94] ;  /* 0x000c940001257983 */ /* 0x000ee80000300800 */
[----:B------:R-:W3:Y:S04]  /*945b0*/  LDL.LU R38, [R1+0xc98] ;  /* 0x000c980001267983 */ /* 0x000ee80000300800 */
[----:B------:R-:W3:Y:S04]  /*945c0*/  LDL.LU R39, [R1+0xc9c] ;  /* 0x000c9c0001277983 */ /* 0x000ee80000300800 */
        /* <DEDUP_REMOVED lines=9> */
[----:B------:R-:W4:Y:S04]  /*94660*/  LDL.LU.64 R6, [R1+0xa8] ;  /* 0x0000a80001067983 */ /* 0x000f280000300a00 */
[----:B------:R-:W4:Y:S04]  /*94670*/  LDL.LU R48, [R1+0xc40] ;  /* 0x000c400001307983 */ /* 0x000f280000300800 */
[----:B------:R-:W4:Y:S04]  /*94680*/  LDL.LU R49, [R1+0xc44] ;  /* 0x000c440001317983 */ /* 0x000f280000300800 */
[----:B------:R-:W4:Y:S04]  /*94690*/  LDL.LU R50, [R1+0xc48] ;  /* 0x000c480001327983 */ /* 0x000f280000300800 */
[----:B------:R-:W4:Y:S04]  /*946a0*/  LDL.LU R51, [R1+0xc4c] ;  /* 0x000c4c0001337983 */ /* 0x000f280000300800 */
[----:B------:R-:W4:Y:S04]  /*946b0*/  LDL.LU.64 R58, [R1+0x98] ;  /* 0x00009800013a7983 */ /* 0x000f280000300a00 */
[----:B------:R0:W-:Y:S04]  /*946c0*/  STL.64 [R1+0xce0], R44 ;  /* 0x000ce02c01007387 */ /* 0x0001e80000100a00 */
[----:B------:R1:W-:Y:S04]  /*946d0*/  STL.64 [R1+0xce8], R46 ;  /* 0x000ce82e01007387 */ /* 0x0003e80000100a00 */
[----:B0-----:R-:W4:Y:S01]  /*946e0*/  LDL.LU.64 R44, [R1+0x5e38] ;  /* 0x005e3800012c7983 */ /* 0x001f220000300a00 */
[----:B-1----:R-:W-:-:S02]  /*946f0*/  IMAD.MOV.U32 R46, RZ, RZ, R41 ;  /* 0x000000ffff2e7224 */ /* 0x002fc400078e0029 */
[----:B------:R-:W-:-:S03]  /*94700*/  IMAD.MOV.U32 R47, RZ, RZ, R40 ;  /* 0x000000ffff2f7224 */ /* 0x000fc600078e0028 */
[----:B------:R-:W-:Y:S04]  /*94710*/  STL [R1+0x5bd4], R46 ;  /* 0x005bd42e01007387 */ /* 0x000fe80000100800 */
[----:B------:R-:W-:Y:S01]  /*94720*/  STL [R1+0x5bd0], R47 ;  /* 0x005bd02f01007387 */ /* 0x000fe20000100800 */
[----:B--2---:R-:W-:Y:S03]  /*94730*/  HMMA.16816.F32 R40, R28, R42, R24 ;  /* 0x0000002a1c28723c */ /* 0x004fe60000001818 */
[----:B------:R-:W2:Y:S04]  /*94740*/  LDL.LU.64 R26, [R1+0x5e30] ;  /* 0x005e3000011a7983 */ /* 0x000ea80000300a00 */
[----:B------:R-:W2:-:S12]  /*94750*/  LDL.LU.64 R24, [R1+0x5e28] ;  /* 0x005e280001187983 */ /* 0x000e980000300a00 */
[----:B------:R-:W-:Y:S04]  /*94760*/  STL.64 [R1+0xcd0], R40 ;  /* 0x000cd02801007387 */ /* 0x000fe80000100a00 */
[----:B------:R0:W-:Y:S04]  /*94770*/  STL.64 [R1+0xcd8], R42 ;  /* 0x000cd82a01007387 */ /* 0x0001e80000100a00 */
[----:B0-----:R-:W4:Y:S04]  /*94780*/  LDL.LU.64 R42, [R1+0x5e20] ;  /* 0x005e2000012a7983 */ /* 0x001f280000300a00 */
[----:B------:R-:W4:Y:S01]  /*94790*/  LDL.LU.64 R40, [R1+0x5e18] ;  /* 0x005e180001287983 */ /* 0x000f220000300a00 */
[----:B---3--:R-:W-:-:S02]  /*947a0*/  IMAD.MOV.U32 R47, RZ, RZ, R53 ;  /* 0x000000ffff2f7224 */ /* 0x008fc400078e0035 */
[----:B------:R-:W-:Y:S01]  /*947b0*/  IMAD.MOV.U32 R46, RZ, RZ, R52 ;  /* 0x000000ffff2e7224 */ /* 0x000fe200078e0034 */
[C---:B--2---:R-:W-:Y:S08]  /*947c0*/  HMMA.16816.F32 R24, R28.reuse, R52, R24 ;  /* 0x000000341c18723c */ /* 0x044ff00000001818 */
[C---:B-----5:R-:W-:Y:S11]  /*947d0*/  HMMA.16816.F32 R52, R28.reuse, R54, R8 ;  /* 0x000000361c34723c */ /* 0x060ff60000001808 */
[----:B------:R-:W-:Y:S04]  /*947e0*/  STL.64 [R1+0xcc0], R24 ;  /* 0x000cc01801007387 */ /* 0x000fe80000100a00 */
[----:B------:R0:W-:Y:S04]  /*947f0*/  STL.64 [R1+0xcc8], R26 ;  /* 0x000cc81a01007387 */ /* 0x0001e80000100a00 */
[----:B0-----:R-:W2:Y:S04]  /*94800*/  LDL.LU.64 R26, [R1+0x5e10] ;  /* 0x005e1000011a7983 */ /* 0x001ea80000300a00 */
[----:B------:R-:W2:Y:S04]  /*94810*/  LDL.LU.64 R24, [R1+0x5e08] ;  /* 0x005e080001187983 */ /* 0x000ea80000300a00 */
[----:B------:R-:W-:Y:S04]  /*94820*/  STL [R1+0x5bdc], R47 ;  /* 0x005bdc2f01007387 */ /* 0x000fe80000100800 */
[----:B------:R-:W-:Y:S04]  /*94830*/  STL [R1+0x5bd8], R46 ;  /* 0x005bd82e01007387 */ /* 0x000fe80000100800 */
[----:B------:R-:W3:Y:S04]  /*94840*/  LDL.LU.64 R10, [R1+0x5e00] ;  /* 0x005e0000010a7983 */ /* 0x000ee80000300a00 */
[----:B------:R-:W3:Y:S04]  /*94850*/  LDL.LU.64 R8, [R1+0x5df8] ;  /* 0x005df80001087983 */ /* 0x000ee80000300a00 */
[----:B------:R-:W-:Y:S04]  /*94860*/  STL.64 [R1+0xcb0], R52 ;  /* 0x000cb03401007387 */ /* 0x000fe80000100a00 */
[----:B------:R0:W-:Y:S04]  /*94870*/  STL.64 [R1+0xcb8], R54 ;  /* 0x000cb83601007387 */ /* 0x0001e80000100a00 */
[----:B0-----:R-:W5:Y:S04]  /*94880*/  LDL.LU.64 R54, [R1+0x5df0] ;  /* 0x005df00001367983 */ /* 0x001f680000300a00 */
[----:B------:R-:W5:Y:S01]  /*94890*/  LDL.LU.64 R52, [R1+0x5de8] ;  /* 0x005de80001347983 */ /* 0x000f620000300a00 */
[----:B----4-:R-:W-:Y:S01]  /*948a0*/  HMMA.16816.F32 R40, R28, R32, R40 ;  /* 0x000000201c28723c */ /* 0x010fe20000001828 */
[----:B------:R-:W-:-:S02]  /*948b0*/  IMAD.MOV.U32 R46, RZ, RZ, R33 ;  /* 0x000000ffff2e7224 */ /* 0x000fc400078e0021 */
[----:B------:R-:W-:-:S05]  /*948c0*/  IMAD.MOV.U32 R47, RZ, RZ, R32 ;  /* 0x000000ffff2f7224 */ /* 0x000fca00078e0020 */
[C---:B------:R-:W-:Y:S11]  /*948d0*/  HMMA.16816.F32 R32, R28.reuse, R34, R36 ;  /* 0x000000221c20723c */ /* 0x040ff60000001824 */
[----:B------:R-:W-:Y:S04]  /*948e0*/  STL.64 [R1+0xca0], R40 ;  /* 0x000ca02801007387 */ /* 0x000fe80000100a00 */
[----:B------:R-:W-:Y:S04]  /*948f0*/  STL.64 [R1+0xca8], R42 ;  /* 0x000ca82a01007387 */ /* 0x000fe80000100a00 */
[----:B------:R0:W-:Y:S04]  /*94900*/  STL [R1+0x5be4], R46 ;  /* 0x005be42e01007387 */ /* 0x0001e80000100800 */
[----:B------:R1:W-:Y:S01]  /*94910*/  STL [R1+0x5be0], R47 ;  /* 0x005be02f01007387 */ /* 0x0003e20000100800 */
[----:B------:R-:W-:Y:S01]  /*94920*/  HMMA.16816.F32 R12, R28, R4, R12 ;  /* 0x000000041c0c723c */ /* 0x000fe2000000180c */
[----:B0-----:R-:W-:-:S02]  /*94930*/  IMAD.MOV.U32 R46, RZ, RZ, R16 ;  /* 0x000000ffff2e7224 */ /* 0x001fc400078e0010 */
[----:B-1----:R-:W-:Y:S01]  /*94940*/  IMAD.MOV.U32 R47, RZ, RZ, R17 ;  /* 0x000000ffff2f7224 */ /* 0x002fe200078e0011 */
[----:B------:R-:W-:Y:S04]  /*94950*/  STL.64 [R1+0xc90], R32 ;  /* 0x000c902001007387 */ /* 0x000fe80000100a00 */
[----:B------:R-:W-:Y:S01]  /*94960*/  STL.64 [R1+0xc98], R34 ;  /* 0x000c982201007387 */ /* 0x000fe20000100a00 */
[C---:B--2---:R-:W-:Y:S08]  /*94970*/  HMMA.16816.F32 R24, R28.reuse, R16, R24 ;  /* 0x000000101c18723c */ /* 0x044ff00000001818 */
[C---:B------:R-:W-:Y:S08]  /*94980*/  HMMA.16816.F32 R16, R28.reuse, R18, R20 ;  /* 0x000000121c10723c */ /* 0x040ff00000001814 */
[----:B---3--:R-:W-:Y:S03]  /*94990*/  HMMA.16816.F32 R8, R28, R6, R8 ;  /* 0x000000061c08723c */ /* 0x008fe60000001808 */
[----:B------:R-:W-:Y:S04]  /*949a0*/  STL.64 [R1+0xc80], R24 ;  /* 0x000c801801007387 */ /* 0x000fe80000100a00 */
[----:B------:R-:W-:Y:S04]  /*949b0*/  STL.64 [R1+0xc88], R26 ;  /* 0x000c881a01007387 */ /* 0x000fe80000100a00 */
[----:B------:R0:W-:Y:S04]  /*949c0*/  STL [R1+0x5bec], R47 ;  /* 0x005bec2f01007387 */ /* 0x0001e80000100800 */
[----:B------:R1:W-:Y:S04]  /*949d0*/  STL [R1+0x5be8], R46 ;  /* 0x005be82e01007387 */ /* 0x0003e80000100800 */
[----:B------:R-:W-:Y:S04]  /*949e0*/  STL.64 [R1+0xc70], R16 ;  /* 0x000c701001007387 */ /* 0x000fe80000100a00 */
[----:B------:R-:W-:Y:S04]  /*949f0*/  STL.64 [R1+0xc78], R18 ;  /* 0x000c781201007387 */ /* 0x000fe80000100a00 */
[----:B------:R-:W-:Y:S04]  /*94a00*/  STL.64 [R1+0xc60], R12 ;  /* 0x000c600c01007387 */ /* 0x000fe80000100a00 */
[----:B------:R-:W-:Y:S01]  /*94a10*/  STL.64 [R1+0xc68], R14 ;  /* 0x000c680e01007387 */ /* 0x000fe20000100a00 */
[----:B0-----:R-:W-:-:S03]  /*94a20*/  IMAD.MOV.U32 R47, RZ, RZ, R6 ;  /* 0x000000ffff2f7224 */ /* 0x001fc600078e0006 */
[----:B------:R-:W-:Y:S01]  /*94a30*/  STL.64 [R1+0xc50], R8 ;  /* 0x000c500801007387 */ /* 0x000fe20000100a00 */
[----:B-1----:R-:W-:-:S03]  /*94a40*/  IMAD.MOV.U32 R46, RZ, RZ, R7 ;  /* 0x000000ffff2e7224 */ /* 0x002fc600078e0007 */
[----:B------:R0:W-:Y:S01]  /*94a50*/  STL.64 [R1+0xc58], R10 ;  /* 0x000c580a01007387 */ /* 0x0001e20000100a00 */
[C---:B-----5:R-:W-:Y:S08]  /*94a60*/  HMMA.16816.F32 R4, R28.reuse, R58, R52 ;  /* 0x0000003a1c04723c */ /* 0x060ff00000001834 */
[----:B0-----:R-:W-:Y:S01]  /*94a70*/  HMMA.16816.F32 R8, R28, R56, R48 ;  /* 0x000000381c08723c */ /* 0x001fe20000001830 */
[----:B------:R-:W-:Y:S04]  /*94a80*/  STL [R1+0x5bf4], R46 ;  /* 0x005bf42e01007387 */ /* 0x000fe80000100800 */
[----:B------:R-:W-:-:S14]  /*94a90*/  STL [R1+0x5bf0], R47 ;  /* 0x005bf02f01007387 */ /* 0x000fdc0000100800 */
[----:B------:R0:W-:Y:S04]  /*94aa0*/  STL.64 [R1+0xc40], R8 ;  /* 0x000c400801007387 */ /* 0x0001e80000100a00 */
[----:B------:R1:W-:Y:S04]  /*94ab0*/  STL.64 [R1+0xc48], R10 ;  /* 0x000c480a01007387 */ /* 0x0003e80000100a00 */
[----:B------:R2:W-:Y:S04]  /*94ac0*/  STL.64 [R1+0xc30], R4 ;  /* 0x000c300401007387 */ /* 0x0005e80000100a00 */
[----:B------:R-:W-:Y:S04]  /*94ad0*/  STL.64 [R1+0xc38], R6 ;  /* 0x000c380601007387 */ /* 0x000fe80000100a00 */
[----:B------:R-:W3:Y:S04]  /*94ae0*/  LDL.LU R52, [R1+0xb50] ;  /* 0x000b500001347983 */ /* 0x000ee80000300800 */
[----:B------:R-:W3:Y:S04]  /*94af0*/  LDL.LU R53, [R1+0xb54] ;  /* 0x000b540001357983 */ /* 0x000ee80000300800 */
[----:B------:R-:W4:Y:S04]  /*94b00*/  LDL.LU R54, [R1+0xb58] ;  /* 0x000b580001367983 */ /* 0x000f280000300800 */
[----:B------:R-:W4:Y:S01]  /*94b10*/  LDL.LU R55, [R1+0xb5c] ;  /* 0x000b5c0001377983 */ /* 0x000f220000300800 */
[----:B------:R-:W-:-:S03]  /*94b20*/  IMAD.MOV.U32 R57, RZ, RZ, R0 ;  /* 0x000000ffff397224 */ /* 0x000fc600078e0000 */
[----:B----4-:R-:W-:Y:S04]  /*94b30*/  STL.64 [R1+0x5d50], R54 ;  /* 0x005d503601007387 */ /* 0x010fe80000100a00 */
[----:B---3--:R3:W-:Y:S04]  /*94b40*/  STL.64 [R1+0x5d48], R52 ;  /* 0x005d483401007387 */ /* 0x0087e80000100a00 */
[----:B------:R-:W4:Y:S04]  /*94b50*/  LDL R56, [R1+0x30] ;  /* 0x0000300001387983 */ /* 0x000f280000100800 */
[----:B------:R-:W2:Y:S04]  /*94b60*/  LDL.LU R0, [R1+0x5de4] ;  /* 0x005de40001007983 */ /* 0x000ea80000300800 */
[----:B0-----:R-:W5:Y:S04]  /*94b70*/  LDL.LU R8, [R1+0xb70] ;  /* 0x000b700001087983 */ /* 0x001f680000300800 */
[----:B------:R-:W5:Y:S04]  /*94b80*/  LDL.LU R9, [R1+0xb74] ;  /* 0x000b740001097983 */ /* 0x000f680000300800 */
[----:B-1----:R-:W3:Y:S04]  /*94b90*/  LDL.LU R10, [R1+0xb78] ;  /* 0x000b7800010a7983 */ /* 0x002ee80000300800 */
[----:B------:R-:W3:Y:S01]  /*94ba0*/  LDL.LU R11, [R1+0xb7c] ;  /* 0x000b7c00010b7983 */ /* 0x000ee20000300800 */
[----:B--2---:R-:W-:-:S03]  /*94bb0*/  IMAD.MOV.U32 R5, RZ, RZ, R0 ;  /* 0x000000ffff057224 */ /* 0x004fc600078e0000 */
[----:B---3--:R-:W-:Y:S04]  /*94bc0*/  STL.64 [R1+0x5d60], R10 ;  /* 0x005d600a01007387 */ /* 0x008fe80000100a00 */
[----:B-----5:R-:W-:Y:S04]  /*94bd0*/  STL.64 [R1+0x5d58], R8 ;  /* 0x005d580801007387 */ /* 0x020fe80000100a00 */
[----:B------:R-:W2:Y:S04]  /*94be0*/  LDL R4, [R1+0x40] ;  /* 0x0000400001047983 */ /* 0x000ea80000100800 */
[----:B------:R-:W3:Y:S04]  /*94bf0*/  LDL.LU R0, [R1+0x5de0] ;  /* 0x005de00001007983 */ /* 0x000ee80000300800 */
[----:B------:R-:W5:Y:S04]  /*94c00*/  LDL.LU R20, [R1+0xb90] ;  /* 0x000b900001147983 */ /* 0x000f680000300800 */
[----:B------:R-:W5:Y:S04]  /*94c10*/  LDL.LU R21, [R1+0xb94] ;  /* 0x000b940001157983 */ /* 0x000f680000300800 */
[----:B------:R-:W2:Y:S04]  /*94c20*/  LDL.LU R22, [R1+0xb98] ;  /* 0x000b980001167983 */ /* 0x000ea80000300800 */
[----:B------:R-:W2:Y:S01]  /*94c30*/  LDL.LU R23, [R1+0xb9c] ;  /* 0x000b9c0001177983 */ /* 0x000ea20000300800 */
[----:B---3--:R-:W-:-:S03]  /*94c40*/  IMAD.MOV.U32 R17, RZ, RZ, R0 ;  /* 0x000000ffff117224 */ /* 0x008fc600078e0000 */
[----:B--2---:R-:W-:Y:S04]  /*94c50*/  STL.64 [R1+0x5d70], R22 ;  /* 0x005d701601007387 */ /* 0x004fe80000100a00 */
[----:B-----5:R-:W-:Y:S04]  /*94c60*/  STL.64 [R1+0x5d68], R20 ;  /* 0x005d681401007387 */ /* 0x020fe80000100a00 */
[----:B------:R-:W2:Y:S04]  /*94c70*/  LDL R16, [R1+0x50] ;  /* 0x0000500001107983 */ /* 0x000ea80000100800 */
[----:B------:R-:W3:Y:S04]  /*94c80*/  LDL.LU R0, [R1+0x5ddc] ;  /* 0x005ddc0001007983 */ /* 0x000ee80000300800 */
[----:B------:R-:W5:Y:S04]  /*94c90*/  LDL.LU R24, [R1+0xba0] ;  /* 0x000ba00001187983 */ /* 0x000f680000300800 */
[----:B------:R-:W5:Y:S04]  /*94ca0*/  LDL.LU R25, [R1+0xba4] ;  /* 0x000ba40001197983 */ /* 0x000f680000300800 */
[----:B------:R-:W2:Y:S04]  /*94cb0*/  LDL.LU R26, [R1+0xba8] ;  /* 0x000ba800011a7983 */ /* 0x000ea80000300800 */
[----:B------:R-:W2:Y:S04]  /*94cc0*/  LDL.LU R27, [R1+0xbac] ;  /* 0x000bac00011b7983 */ /* 0x000ea80000300800 */
[----:B--2---:R-:W-:Y:S04]  /*94cd0*/  STL.64 [R1+0x5d80], R26 ;  /* 0x005d801a01007387 */ /* 0x004fe80000100a00 */
[----:B-----5:R0:W-:Y:S04]  /*94ce0*/  STL.64 [R1+0x5d78], R24 ;  /* 0x005d781801007387 */ /* 0x0201e80000100a00 */
[----:B------:R-:W2:Y:S04]  /*94cf0*/  LDL.LU R36, [R1+0xbb0] ;  /* 0x000bb00001247983 */ /* 0x000ea80000300800 */
[----:B------:R-:W2:Y:S04]  /*94d00*/  LDL.LU R37, [R1+0xbb4] ;  /* 0x000bb40001257983 */ /* 0x000ea80000300800 */
[----:B------:R-:W5:Y:S04]  /*94d10*/  LDL.LU R38, [R1+0xbb8] ;  /* 0x000bb80001267983 */ /* 0x000f680000300800 */
[----:B------:R-:W5:Y:S01]  /*94d20*/  LDL.LU R39, [R1+0xbbc] ;  /* 0x000bbc0001277983 */ /* 0x000f620000300800 */
[----:B---3--:R-:W-:-:S03]  /*94d30*/  IMAD.MOV.U32 R33, RZ, RZ, R0 ;  /* 0x000000ffff217224 */ /* 0x008fc600078e0000 */
[----:B-----5:R1:W-:Y:S04]  /*94d40*/  STL.64 [R1+0x5d90], R38 ;  /* 0x005d902601007387 */ /* 0x0203e80000100a00 */
        /* <DEDUP_REMOVED lines=9> */
[----:B0-----:R-:W2:Y:S04]  /*94de0*/  LDL.LU R24, [R1+0xbf0] ;  /* 0x000bf00001187983 */ /* 0x001ea80000300800 */
[----:B------:R-:W2:Y:S04]  /*94df0*/  LDL.LU R25, [R1+0xbf4] ;  /* 0x000bf40001197983 */ /* 0x000ea80000300800 */
[----:B------:R-:W5:Y:S04]  /*94e00*/  LDL.LU R26, [R1+0xbf8] ;  /* 0x000bf800011a7983 */ /* 0x000f680000300800 */
[----:B------:R-:W5:Y:S04]  /*94e10*/  LDL.LU R27, [R1+0xbfc] ;  /* 0x000bfc00011b7983 */ /* 0x000f680000300800 */
[----:B-----5:R-:W-:Y:S04]  /*94e20*/  STL.64 [R1+0x5db0], R26 ;  /* 0x005db01a01007387 */ /* 0x020fe80000100a00 */
[----:B--2---:R0:W-:Y:S04]  /*94e30*/  STL.64 [R1+0x5da8], R24 ;  /* 0x005da81801007387 */ /* 0x0041e80000100a00 */
[----:B-1----:R-:W2:Y:S04]  /*94e40*/  LDL R38, [R1+0x80] ;  /* 0x0000800001267983 */ /* 0x002ea80000100800 */
[----:B------:R-:W2:Y:S04]  /*94e50*/  LDL R39, [R1+0x84] ;  /* 0x0000840001277983 */ /* 0x000ea80000100800 */
[----:B0-----:R-:W5:Y:S04]  /*94e60*/  LDL.LU R24, [R1+0xc10] ;  /* 0x000c100001187983 */ /* 0x001f680000300800 */
[----:B------:R-:W5:Y:S04]  /*94e70*/  LDL.LU R25, [R1+0xc14] ;  /* 0x000c140001197983 */ /* 0x000f680000300800 */
[----:B------:R-:W2:Y:S04]  /*94e80*/  LDL.LU R26, [R1+0xc18] ;  /* 0x000c1800011a7983 */ /* 0x000ea80000300800 */
[----:B------:R-:W2:Y:S04]  /*94e90*/  LDL.LU R27, [R1+0xc1c] ;  /* 0x000c1c00011b7983 */ /* 0x000ea80000300800 */
[----:B--2---:R0:W-:Y:S04]  /*94ea0*/  STL.64 [R1+0x5dc0], R26 ;  /* 0x005dc01a01007387 */ /* 0x0041e80000100a00 */
[----:B0-----:R-:W2:Y:S04]  /*94eb0*/  LDL R26, [R1+0x90] ;  /* 0x00009000011a7983 */ /* 0x001ea80000100800 */
[----:B------:R-:W2:Y:S04]  /*94ec0*/  LDL R27, [R1+0x94] ;  /* 0x00009400011b7983 */ /* 0x000ea80000100800 */
[----:B-----5:R-:W-:Y:S04]  /*94ed0*/  STL.64 [R1+0x5db8], R24 ;  /* 0x005db81801007387 */ /* 0x020fe80000100a00 */
[----:B------:R-:W5:Y:S04]  /*94ee0*/  LDL.LU.64 R36, [R1+0x88] ;  /* 0x0000880001247983 */ /* 0x000f680000300a00 */
[----:B------:R-:W-:Y:S04]  /*94ef0*/  STL.64 [R1+0x5dd0], R38 ;  /* 0x005dd02601007387 */ /* 0x000fe80000100a00 */
[----:B-----5:R0:W-:Y:S04]  /*94f00*/  STL.64 [R1+0x5dc8], R36 ;  /* 0x005dc82401007387 */ /* 0x0201e80000100a00 */
[----:B0-----:R-:W2:Y:S04]  /*94f10*/  LDL.LU R36, [R1+0xc20] ;  /* 0x000c200001247983 */ /* 0x001ea80000300800 */
[----:B------:R-:W2:Y:S04]  /*94f20*/  LDL.LU R37, [R1+0xc24] ;  /* 0x000c240001257983 */ /* 0x000ea80000300800 */
[----:B------:R-:W2:Y:S04]  /*94f30*/  LDL.LU R38, [R1+0xc28] ;  /* 0x000c280001267983 */ /* 0x000ea80000300800 */
[----:B------:R-:W2:Y:S04]  /*94f40*/  LDL.LU R39, [R1+0xc2c] ;  /* 0x000c2c0001277983 */ /* 0x000ea80000300800 */
[----:B------:R-:W5:Y:S04]  /*94f50*/  LDL.LU R52, [R1+0xc00] ;  /* 0x000c000001347983 */ /* 0x000f680000300800 */
[----:B------:R-:W5:Y:S04]  /*94f60*/  LDL.LU R53, [R1+0xc04] ;  /* 0x000c040001357983 */ /* 0x000f680000300800 */
[----:B------:R-:W5:Y:S04]  /*94f70*/  LDL.LU R54, [R1+0xc08] ;  /* 0x000c080001367983 */ /* 0x000f680000300800 */
[----:B------:R-:W5:Y:S04]  /*94f80*/  LDL.LU R55, [R1+0xc0c] ;  /* 0x000c0c0001377983 */ /* 0x000f680000300800 */
[----:B------:R-:W3:Y:S04]  /*94f90*/  LDL.LU.64 R8, [R1+0x78] ;  /* 0x0000780001087983 */ /* 0x000ee80000300a00 */
[----:B------:R-:W3:Y:S04]  /*94fa0*/  LDL R10, [R1+0x70] ;  /* 0x00007000010a7983 */ /* 0x000ee80000100800 */
        /* <DEDUP_REMOVED lines=8> */
[----:B------:R-:W3:Y:S04]  /*95030*/  LDL.64 R34, [R1+0x58] ;  /* 0x0000580001227983 */ /* 0x000ee80000100a00 */
[----:B------:R-:W3:Y:S04]  /*95040*/  LDL.64 R18, [R1+0x48] ;  /* 0x0000480001127983 */ /* 0x000ee80000100a00 */
[----:B------:R-:W3:Y:S04]  /*95050*/  LDL.LU R12, [R1+0xb80] ;  /* 0x000b8000010c7983 */ /* 0x000ee80000300800 */
[----:B------:R-:W3:Y:S01]  /*95060*/  LDL.LU R13, [R1+0xb84] ;  /* 0x000b8400010d7983 */ /* 0x000ee20000300800 */
[----:B------:R-:W-:-:S03]  /*95070*/  IMAD.MOV.U32 R47, RZ, RZ, R59 ;  /* 0x000000ffff2f7224 */ /* 0x000fc600078e003b */
[----:B------:R-:W3:Y:S01]  /*95080*/  LDL.LU R14, [R1+0xb88] ;  /* 0x000b8800010e7983 */ /* 0x000ee20000300800 */
[----:B------:R-:W-:-:S03]  /*95090*/  IMAD.MOV.U32 R46, RZ, RZ, R58 ;  /* 0x000000ffff2e7224 */ /* 0x000fc600078e003a */
[----:B------:R-:W3:Y:S04]  /*950a0*/  LDL.LU R15, [R1+0xb8c] ;  /* 0x000b8c00010f7983 */ /* 0x000ee80000300800 */
[----:B------:R-:W3:Y:S04]  /*950b0*/  LDL.64 R6, [R1+0x38] ;  /* 0x0000380001067983 */ /* 0x000ee80000100a00 */
[----:B------:R-:W4:Y:S04]  /*950c0*/  LDL.LU R48, [R1+0xb60] ;  /* 0x000b600001307983 */ /* 0x000f280000300800 */
[----:B------:R-:W4:Y:S04]  /*950d0*/  LDL.LU R49, [R1+0xb64] ;  /* 0x000b640001317983 */ /* 0x000f280000300800 */
[----:B------:R-:W4:Y:S04]  /*950e0*/  LDL.LU R50, [R1+0xb68] ;  /* 0x000b680001327983 */ /* 0x000f280000300800 */
[----:B------:R-:W4:Y:S04]  /*950f0*/  LDL.LU R51, [R1+0xb6c] ;  /* 0x000b6c0001337983 */ /* 0x000f280000300800 */
[----:B------:R-:W3:Y:S04]  /*95100*/  LDL.64 R58, [R1+0x28] ;  /* 0x00002800013a7983 */ /* 0x000ee80000100a00 */
[----:B------:R-:W-:Y:S04]  /*95110*/  STL [R1+0x5bfc], R47 ;  /* 0x005bfc2f01007387 */ /* 0x000fe80000100800 */
[----:B------:R-:W-:Y:S01]  /*95120*/  STL [R1+0x5bf8], R46 ;  /* 0x005bf82e01007387 */ /* 0x000fe20000100800 */
[----:B--2---:R-:W-:Y:S03]  /*95130*/  HMMA.16816.F32 R24, R28, R26, R36 ;  /* 0x0000001a1c18723c */ /* 0x004fe60000001824 */
[----:B------:R-:W5:Y:S04]  /*95140*/  LDL.LU.64 R38, [R1+0x5dd0] ;  /* 0x005dd00001267983 */ /* 0x000f680000300a00 */
[----:B------:R-:W2:-:S12]  /*95150*/  LDL.LU.64 R36, [R1+0x5dc8] ;  /* 0x005dc80001247983 */ /* 0x000e980000300a00 */
[----:B------:R-:W-:Y:S04]  /*95160*/  STL.64 [R1+0xc20], R24 ;  /* 0x000c201801007387 */ /* 0x000fe80000100a00 */
[----:B------:R0:W-:Y:S04]  /*95170*/  STL.64 [R1+0xc28], R26 ;  /* 0x000c281a01007387 */ /* 0x0001e80000100a00 */
[----:B0-----:R-:W2:Y:S04]  /*95180*/  LDL.LU.64 R26, [R1+0x5dc0] ;  /* 0x005dc000011a7983 */ /* 0x001ea80000300a00 */
[----:B------:R-:W2:Y:S02]  /*95190*/  LDL.LU.64 R24, [R1+0x5db8] ;  /* 0x005db80001187983 */ /* 0x000ea40000300a00 */
[----:B--2---:R-:W-:-:S15]  /*951a0*/  HMMA.16816.F32 R24, R28, R36, R24 ;  /* 0x000000241c18723c */ /* 0x004fde0000001818 */
[----:B------:R-:W-:-:S04]  /*951b0*/  NOP ;  /* 0x0000000000007918 */ /* 0x000fc80000000000 */
[----:B------:R-:W-:Y:S04]  /*951c0*/  STL.64 [R1+0xc10], R24 ;  /* 0x000c101801007387 */ /* 0x000fe80000100a00 */
[----:B------:R0:W-:Y:S04]  /*951d0*/  STL.64 [R1+0xc18], R26 ;  /* 0x000c181a01007387 */ /* 0x0001e80000100a00 */
[----:B0-----:R-:W2:Y:S04]  /*951e0*/  LDL.LU.64 R26, [R1+0x5db0] ;  /* 0x005db000011a7983 */ /* 0x001ea80000300a00 */
[----:B------:R-:W2:Y:S01]  /*951f0*/  LDL.LU.64 R24, [R1+0x5da8] ;  /* 0x005da80001187983 */ /* 0x000ea20000300a00 */
[----:B------:R-:W-:-:S02]  /*95200*/  IMAD.MOV.U32 R47, RZ, RZ, R36 ;  /* 0x000000ffff2f7224 */ /* 0x000fc400078e0024 */
[----:B------:R-:W-:Y:S02]  /*95210*/  IMAD.MOV.U32 R46, RZ, RZ, R37 ;  /* 0x000000ffff2e7224 */ /* 0x000fe400078e0025 */
[----:B-----5:R-:W-:Y:S03]  /*95220*/  HMMA.16816.F32 R36, R28, R38, R52 ;  /* 0x000000261c24723c */ /* 0x020fe60000001834 */
[----:B------:R3:W-:Y:S04]  /*95230*/  STL [R1+0x5c04], R46 ;  /* 0x005c042e01007387 */ /* 0x0007e80000100800 */
[----:B------:R0:W-:Y:S04]  /*95240*/  STL [R1+0x5c00], R47 ;  /* 0x005c002f01007387 */ /* 0x0001e80000100800 */
[----:B------:R-:W5:Y:S04]  /*95250*/  LDL.LU.64 R54, [R1+0x5da0] ;  /* 0x005da00001367983 */ /* 0x000f680000300a00 */
[----:B------:R-:W5:Y:S01]  /*95260*/  LDL.LU.64 R52, [R1+0x5d98] ;  /* 0x005d980001347983 */ /* 0x000f620000300a00 */
[----:B---3--:R-:W-:-:S03]  /*95270*/  IMAD.MOV.U32 R46, RZ, RZ, R8 ;  /* 0x000000ffff2e7224 */ /* 0x008fc600078e0008 */
[----:B------:R-:W-:Y:S01]  /*95280*/  STL.64 [R1+0xc00], R36 ;  /* 0x000c002401007387 */ /* 0x000fe20000100a00 */
[----:B0-----:R-:W-:-:S03]  /*95290*/  IMAD.MOV.U32 R47, RZ, RZ, R9 ;  /* 0x000000ffff2f7224 */ /* 0x001fc600078e0009 */
[----:B------:R0:W-:Y:S04]  /*952a0*/  STL.64 [R1+0xc08], R38 ;  /* 0x000c082601007387 */ /* 0x0001e80000100a00 */
[----:B0-----:R-:W3:Y:S04]  /*952b0*/  LDL.LU.64 R38, [R1+0x5d90] ;  /* 0x005d900001267983 */ /* 0x001ee80000300a00 */
[----:B------:R-:W3:Y:S01]  /*952c0*/  LDL.LU.64 R36, [R1+0x5d88] ;  /* 0x005d880001247983 */ /* 0x000ee20000300a00 */
[----:B--2---:R-:W-:-:S15]  /*952d0*/  HMMA.16816.F32 R24, R28, R8, R24 ;  /* 0x000000081c18723c */ /* 0x004fde0000001818 */
[----:B------:R-:W-:-:S04]  /*952e0*/  NOP ;  /* 0x0000000000007918 */ /* 0x000fc80000000000 */
[----:B------:R-:W-:Y:S04]  /*952f0*/  STL.64 [R1+0xbf0], R24 ;  /* 0x000bf01801007387 */ /* 0x000fe80000100a00 */
[----:B------:R0:W-:Y:S04]  /*95300*/  STL.64 [R1+0xbf8], R26 ;  /* 0x000bf81a01007387 */ /* 0x0001e80000100a00 */
[----:B0-----:R-:W2:Y:S04]  /*95310*/  LDL.LU.64 R26, [R1+0x5d80] ;  /* 0x005d8000011a7983 */ /* 0x001ea80000300a00 */
[----:B------:R-:W2:Y:S04]  /*95320*/  LDL.LU.64 R24, [R1+0x5d78] ;  /* 0x005d780001187983 */ /* 0x000ea80000300a00 */
[----:B------:R0:W-:Y:S04]  /*95330*/  STL.64 [R1+0x5c60], R46 ;  /* 0x005c602e01007387 */ /* 0x0001e80000100a00 */
[----:B0-----:R-:W5:Y:S01]  /*95340*/  LDL.64 R46, [R1+0x68] ;  /* 0x00006800012e7983 */ /* 0x001f620000100a00 */
[----:B------:R-:W-:-:S07]  /*95350*/  IMAD.MOV.U32 R11, RZ, RZ, R0 ;  /* 0x000000ffff0b7224 */ /* 0x000fce00078e0000 */
[C---:B------:R-:W-:Y:S01]  /*95360*/  HMMA.16816.F32 R8, R28.reuse, R10, R20 ;  /* 0x0000000a1c08723c */ /* 0x040fe20000001814 */
[----:B------:R-:W-:Y:S04]  /*95370*/  STL.64 [R1+0x5c58], R44 ;  /* 0x005c582c01007387 */ /* 0x000fe80000100a00 */
[----:B------:R-:W2:Y:S04]  /*95380*/  LDL.LU.64 R22, [R1+0x5d70] ;  /* 0x005d700001167983 */ /* 0x000ea80000300a00 */
[----:B------:R-:W2:Y:S10]  /*95390*/  LDL.LU.64 R20, [R1+0x5d68] ;  /* 0x005d680001147983 */ /* 0x000eb40000300a00 */
        /* <DEDUP_REMOVED lines=9> */
[----:B------:R-:W5:Y:S01]  /*95430*/  LDL.LU.64 R52, [R1+0x5d48] ;  /* 0x005d480001347983 */ /* 0x000f620000300a00 */
[----:B------:R-:W-:Y:S01]  /*95440*/  HMMA.16816.F32 R40, R28, R32, R40 ;  /* 0x000000201c28723c */ /* 0x000fe20000001828 */
[----:B------:R-:W-:-:S07]  /*95450*/  IMAD.MOV.U32 R0, RZ, RZ, R47 ;  /* 0x000000ffff007224 */ /* 0x000fce00078e002f */
[C---:B---3--:R-:W-:Y:S08]  /*95460*/  HMMA.16816.F32 R36, R28.reuse, R34, R36 ;  /* 0x000000221c24723c */ /* 0x048ff00000001824 */
[C---:B--2---:R-:W-:Y:S01]  /*95470*/  HMMA.16816.F32 R24, R28.reuse, R16, R24 ;  /* 0x000000101c18723c */ /* 0x044fe20000001818 */
[----:B------:R0:W-:Y:S07]  /*95480*/  STL [R1+0x5a34], R0 ;  /* 0x005a340001007387 */ /* 0x0001ee0000100800 */
[----:B------:R-:W-:Y:S01]  /*95490*/  HMMA.16816.F32 R20, R28, R18, R20 ;  /* 0x000000121c14723c */ /* 0x000fe20000001814 */
[----:B0-----:R-:W-:-:S07]  /*954a0*/  IMAD.MOV.U32 R0, RZ, RZ, R35 ;  /* 0x000000ffff007224 */ /* 0x001fce00078e0023 */
[C---:B------:R-:W-:Y:S01]  /*954b0*/  HMMA.16816.F32 R12, R28.reuse, R4, R12 ;  /* 0x000000041c0c723c */ /* 0x040fe2000000180c */
[----:B------:R-:W-:Y:S07]  /*954c0*/  STL.64 [R1+0xbc0], R40 ;  /* 0x000bc02801007387 */ /* 0x000fee0000100a00 */
[----:B------:R-:W-:Y:S01]  /*954d0*/  HMMA.16816.F32 R8, R28, R6, R8 ;  /* 0x000000061c08723c */ /* 0x000fe20000001808 */
[----:B------:R-:W-:Y:S04]  /*954e0*/  STL.64 [R1+0xbc8], R42 ;  /* 0x000bc82a01007387 */ /* 0x000fe80000100a00 */
[----:B------:R0:W-:Y:S04]  /*954f0*/  STL [R1+0x5a38], R0 ;  /* 0x005a380001007387 */ /* 0x0001e80000100800 */
[----:B------:R-:W-:Y:S04]  /*95500*/  STL.64 [R1+0xbb0], R36 ;  /* 0x000bb02401007387 */ /* 0x000fe80000100a00 */
[----:B------:R-:W-:Y:S01]  /*95510*/  STL.64 [R1+0xbb8], R38 ;  /* 0x000bb82601007387 */ /* 0x000fe20000100a00 */
[----:B0-----:R-:W-:-:S03]  /*95520*/  IMAD.MOV.U32 R0, RZ, RZ, R19 ;  /* 0x000000ffff007224 */ /* 0x001fc600078e0013 */
[----:B------:R-:W-:Y:S04]  /*95530*/  STL.64 [R1+0xba0], R24 ;  /* 0x000ba01801007387 */ /* 0x000fe80000100a00 */
[----:B------:R-:W-:Y:S04]  /*95540*/  STL.64 [R1+0xba8], R26 ;  /* 0x000ba81a01007387 */ /* 0x000fe80000100a00 */
[----:B------:R0:W-:Y:S04]  /*95550*/  STL [R1+0x5a3c], R0 ;  /* 0x005a3c0001007387 */ /* 0x0001e80000100800 */
[----:B------:R-:W-:Y:S04]  /*95560*/  STL.64 [R1+0xb90], R20 ;  /* 0x000b901401007387 */ /* 0x000fe80000100a00 */
[----:B------:R-:W-:Y:S01]  /*95570*/  STL.64 [R1+0xb98], R22 ;  /* 0x000b981601007387 */ /* 0x000fe20000100a00 */
[----:B0-----:R-:W-:-:S03]  /*95580*/  IMAD.MOV.U32 R0, RZ, RZ, R7 ;  /* 0x000000ffff007224 */ /* 0x001fc600078e0007 */
[----:B------:R-:W-:Y:S04]  /*95590*/  STL.64 [R1+0xb80], R12 ;  /* 0x000b800c01007387 */ /* 0x000fe80000100a00 */
[----:B------:R-:W-:Y:S04]  /*955a0*/  STL.64 [R1+0xb88], R14 ;  /* 0x000b880e01007387 */ /* 0x000fe80000100a00 */
[----:B------:R-:W-:Y:S04]  /*955b0*/  STL [R1+0x5a40], R0 ;  /* 0x005a400001007387 */ /* 0x000fe80000100800 */
[----:B------:R-:W-:Y:S04]  /*955c0*/  STL.64 [R1+0xb70], R8 ;  /* 0x000b700801007387 */ /* 0x000fe80000100a00 */
[----:B------:R4:W-:Y:S02]  /*955d0*/  STL.64 [R1+0xb78], R10 ;  /* 0x000b780a01007387 */ /* 0x0009e40000100a00 */
[----:B----4-:R-:W-:-:S15]  /*955e0*/  HMMA.16816.F32 R8, R28, R56, R48 ;  /* 0x000000381c08723c */ /* 0x010fde0000001830 */
[----:B------:R-:W-:-:S04]  /*955f0*/  NOP ;  /* 0x0000000000007918 */ /* 0x000fc80000000000 */
[----:B------:R-:W-:Y:S04]  /*95600*/  STL.64 [R1+0xb60], R8 ;  /* 0x000b600801007387 */ /* 0x000fe80000100a00 */
[----:B------:R-:W-:Y:S04]  /*95610*/  STL.64 [R1+0xb68], R10 ;  /* 0x000b680a01007387 */ /* 0x000fe80000100a00 */
[----:B------:R-:W2:Y:S01]  /*95620*/  LDL.LU R20, [R1+0xa50] ;  /* 0x000a500001147983 */ /* 0x000ea20000300800 */
[----:B-----5:R-:W-:-:S15]  /*95630*/  HMMA.16816.F32 R4, R28, R58, R52 ;  /* 0x0000003a1c04723c */ /* 0x020fde0000001834 */
[----:B------:R-:W-:-:S04]  /*95640*/  NOP ;  /* 0x0000000000007918 */ /* 0x000fc80000000000 */
[----:B------:R0:W-:Y:S04]  /*95650*/  STL.64 [R1+0xb50], R4 ;  /* 0x000b500401007387 */ /* 0x0001e80000100a00 */
[----:B------:R1:W-:Y:S04]  /*95660*/  STL.64 [R1+0xb58], R6 ;  /* 0x000b580601007387 */ /* 0x0003e80000100a00 */
[----:B------:R-:W2:Y:S04]  /*95670*/  LDL.LU R21, [R1+0xa54] ;  /* 0x000a540001157983 */ /* 0x000ea80000300800 */
[----:B------:R-:W3:Y:S04]  /*95680*/  LDL.LU R22, [R1+0xa58] ;  /* 0x000a580001167983 */ /* 0x000ee80000300800 */
[----:B------:R-:W3:Y:S04]  /*95690*/  LDL.LU R23, [R1+0xa5c] ;  /* 0x000a5c0001177983 */ /* 0x000ee80000300800 */
[----:B---3--:R-:W-:Y:S04]  /*956a0*/  STL.64 [R1+0x5cf0], R22 ;  /* 0x005cf01601007387 */ /* 0x008fe80000100a00 */
[----:B--2---:R2:W-:Y:S04]  /*956b0*/  STL.64 [R1+0x5ce8], R20 ;  /* 0x005ce81401007387 */ /* 0x0045e80000100a00 */
[----:B------:R-:W3:Y:S04]  /*956c0*/  LDL.LU R32, [R1+0xa70] ;  /* 0x000a700001207983 */ /* 0x000ee80000300800 */
[----:B------:R-:W3:Y:S04]  /*956d0*/  LDL.LU R33, [R1+0xa74] ;  /* 0x000a740001217983 */ /* 0x000ee80000300800 */
[----:B------:R-:W4:Y:S04]  /*956e0*/  LDL.LU R34, [R1+0xa78] ;  /* 0x000a780001227983 */ /* 0x000f280000300800 */
[----:B------:R-:W4:Y:S04]  /*956f0*/  LDL.LU R35, [R1+0xa7c] ;  /* 0x000a7c0001237983 */ /* 0x000f280000300800 */
[----:B----4-:R4:W-:Y:S04]  /*95700*/  STL.64 [R1+0x5d00], R34 ;  /* 0x005d002201007387 */ /* 0x0109e80000100a00 */
[----:B---3--:R-:W-:Y:S04]  /*95710*/  STL.64 [R1+0x5cf8], R32 ;  /* 0x005cf82001007387 */ /* 0x008fe80000100a00 */
[----:B------:R-:W3:Y:S04]  /*95720*/  LDL.LU R40, [R1+0xa90] ;  /* 0x000a900001287983 */ /* 0x000ee80000300800 */
[----:B------:R-:W3:Y:S04]  /*95730*/  LDL.LU R41, [R1+0xa94] ;  /* 0x000a940001297983 */ /* 0x000ee80000300800 */
[----:B------:R-:W5:Y:S04]  /*95740*/  LDL.LU R42, [R1+0xa98] ;  /* 0x000a9800012a7983 */ /* 0x000f680000300800 */
[----:B------:R-:W5:Y:S04]  /*95750*/  LDL.LU R43, [R1+0xa9c] ;  /* 0x000a9c00012b7983 */ /* 0x000f680000300800 */
[----:B-----5:R-:W-:Y:S04]  /*95760*/  STL.64 [R1+0x5d10], R42 ;  /* 0x005d102a01007387 */ /* 0x020fe80000100a00 */
[----:B---3--:R-:W-:Y:S04]  /*95770*/  STL.64 [R1+0x5d08], R40 ;  /* 0x005d082801007387 */ /* 0x008fe80000100a00 */
[----:B------:R-:W3:Y:S04]  /*95780*/  LDL.LU R52, [R1+0xad0] ;  /* 0x000ad00001347983 */ /* 0x000ee80000300800 */
[----:B------:R-:W3:Y:S04]  /*95790*/  LDL.LU R53, [R1+0xad4] ;  /* 0x000ad40001357983 */ /* 0x000ee80000300800 */
[----:B------:R-:W5:Y:S04]  /*957a0*/  LDL.LU R54, [R1+0xad8] ;  /* 0x000ad80001367983 */ /* 0x000f680000300800 */
[----:B------:R-:W5:Y:S04]  /*957b0*/  LDL.LU R55, [R1+0xadc] ;  /* 0x000adc0001377983 */ /* 0x000f680000300800 */
[----:B-----5:R-:W-:Y:S04]  /*957c0*/  STL.64 [R1+0x5d20], R54 ;  /* 0x005d203601007387 */ /* 0x020fe80000100a00 */
[----:B---3--:R3:W-:Y:S04]  /*957d0*/  STL.64 [R1+0x5d18], R52 ;  /* 0x005d183401007387 */ /* 0x0087e80000100a00 */
[----:B0-----:R-:W5:Y:S04]  /*957e0*/  LDL.LU R4, [R1+0xae0] ;  /* 0x000ae00001047983 */ /* 0x001f680000300800 */
[----:B------:R-:W5:Y:S04]  /*957f0*/  LDL.LU R5, [R1+0xae4] ;  /* 0x000ae40001057983 */ /* 0x000f680000300800 */
[----:B-1----:R-:W2:Y:S04]  /*95800*/  LDL.LU R6, [R1+0xae8] ;  /* 0x000ae80001067983 */ /* 0x002ea80000300800 */
[----:B------:R-:W2:Y:S04]  /*95810*/  LDL.LU R7, [R1+0xaec] ;  /* 0x000aec0001077983 */ /* 0x000ea80000300800 */
[----:B--2---:R0:W-:Y:S04]  /*95820*/  STL.64 [R1+0x5d30], R6 ;  /* 0x005d300601007387 */ /* 0x0041e80000100a00 */
[----:B-----5:R-:W-:Y:S04]  /*95830*/  STL.64 [R1+0x5d28], R4 ;  /* 0x005d280401007387 */ /* 0x020fe80000100a00 */
[----:B------:R-:W2:Y:S04]  /*95840*/  LDL R10, [R1] ;  /* 0x00000000010a7983 */ /* 0x000ea80000100800 */
[----:B------:R-:W2:Y:S04]  /*95850*/  LDL R11, [R1+0x4] ;  /* 0x00000400010b7983 */ /* 0x000ea80000100800 */
[----:B------:R-:W5:Y:S04]  /*95860*/  LDL.LU R12, [R1+0xb00] ;  /* 0x000b0000010c7983 */ /* 0x000f680000300800 */
[----:B------:R-:W5:Y:S04]  /*95870*/  LDL.LU R13, [R1+0xb04] ;  /* 0x000b0400010d7983 */ /* 0x000f680000300800 */
[----:B------:R-:W2:Y:S04]  /*95880*/  LDL.LU R14, [R1+0xb08] ;  /* 0x000b0800010e7983 */ /* 0x000ea80000300800 */
[----:B------:R-:W2:Y:S01]  /*95890*/  LDL.LU R15, [R1+0xb0c] ;  /* 0x000b0c00010f7983 */ /* 0x000ea20000300800 */
[----:B------:R-:W-:-:S03]  /*958a0*/  IMAD.MOV.U32 R0, RZ, RZ, R59 ;  /* 0x000000ffff007224 */ /* 0x000fc600078e003b */
[----:B--2---:R-:W-:Y:S04]  /*958b0*/  STL.64 [R1+0x5d40], R14 ;  /* 0x005d400e01007387 */ /* 0x004fe80000100a00 */
[----:B-----5:R1:W-:Y:S04]  /*958c0*/  STL.64 [R1+0x5d38], R12 ;  /* 0x005d380c01007387 */ /* 0x0203e80000100a00 */
[----:B------:R-:W2:Y:S04]  /*958d0*/  LDL.LU R20, [R1+0xb10] ;  /* 0x000b100001147983 */ /* 0x000ea80000300800 */
[----:B------:R-:W2:Y:S04]  /*958e0*/  LDL.LU R21, [R1+0xb14] ;  /* 0x000b140001157983 */ /* 0x000ea80000300800 */
[----:B------:R-:W2:Y:S04]  /*958f0*/  LDL.LU R22, [R1+0xb18] ;  /* 0x000b180001167983 */ /* 0x000ea80000300800 */
[----:B------:R-:W2:Y:S04]  /*95900*/  LDL.LU R23, [R1+0xb1c] ;  /* 0x000b1c0001177983 */ /* 0x000ea80000300800 */
[----:B----4-:R-:W4:Y:S04]  /*95910*/  LDL R34, [R1+0x10] ;  /* 0x0000100001227983 */ /* 0x010f280000100800 */
[----:B------:R-:W4:Y:S04]  /*95920*/  LDL R35, [R1+0x14] ;  /* 0x0000140001237983 */ /* 0x000f280000100800 */
[----:B---3--:R-:W3:Y:S04]  /*95930*/  LDL.LU R52, [R1+0xb30] ;  /* 0x000b300001347983 */ /* 0x008ee80000300800 */
[----:B------:R-:W3:Y:S04]  /*95940*/  LDL.LU R53, [R1+0xb34] ;  /* 0x000b340001357983 */ /* 0x000ee80000300800 */
[----:B------:R-:W3:Y:S04]  /*95950*/  LDL.LU R54, [R1+0xb38] ;  /* 0x000b380001367983 */ /* 0x000ee80000300800 */
[----:B------:R-:W3:Y:S04]  /*95960*/  LDL.LU R55, [R1+0xb3c] ;  /* 0x000b3c0001377983 */ /* 0x000ee80000300800 */
[----:B0-----:R-:W5:Y:S04]  /*95970*/  LDL R6, [R1+0x20] ;  /* 0x0000200001067983 */ /* 0x001f680000100800 */
[----:B------:R-:W5:Y:S04]  /*95980*/  LDL R7, [R1+0x24] ;  /* 0x0000240001077983 */ /* 0x000f680000100800 */
[----:B-1----:R-:W5:Y:S04]  /*95990*/  LDL.LU R12, [R1+0xb40] ;  /* 0x000b4000010c7983 */ /* 0x002f680000300800 */
[----:B------:R-:W5:Y:S04]  /*959a0*/  LDL.LU R13, [R1+0xb44] ;  /* 0x000b4400010d7983 */ /* 0x000f680000300800 */
[----:B------:R-:W5:Y:S04]  /*959b0*/  LDL.LU R14, [R1+0xb48] ;  /* 0x000b4800010e7983 */ /* 0x000f680000300800 */
[----:B------:R-:W5:Y:S04]  /*959c0*/  LDL.LU R15, [R1+0xb4c] ;  /* 0x000b4c00010f7983 */ /* 0x000f680000300800 */
[----:B------:R-:W3:Y:S04]  /*959d0*/  LDL.64 R32, [R1+0x18] ;  /* 0x0000180001207983 */ /* 0x000ee80000100a00 */
[----:B------:R-:W4:Y:S04]  /*959e0*/  LDL.LU R40, [R1+0xb20] ;  /* 0x000b200001287983 */ /* 0x000f280000300800 */
[----:B------:R-:W4:Y:S04]  /*959f0*/  LDL.LU R41, [R1+0xb24] ;  /* 0x000b240001297983 */ /* 0x000f280000300800 */
[----:B------:R-:W4:Y:S04]  /*95a00*/  LDL.LU R42, [R1+0xb28] ;  /* 0x000b2800012a7983 */ /* 0x000f280000300800 */
[----:B------:R-:W4:Y:S04]  /*95a10*/  LDL.LU R43, [R1+0xb2c] ;  /* 0x000b2c00012b7983 */ /* 0x000f280000300800 */
[----:B------:R-:W2:Y:S04]  /*95a20*/  LDL.64 R8, [R1+0x8] ;  /* 0x0000080001087983 */ /* 0x000ea80000100a00 */
        /* <DEDUP_REMOVED lines=24> */
[----:B------:R0:W-:Y:S01]  /*95bb0*/  STL [R1+0x5a44], R0 ;  /* 0x005a440001007387 */ /* 0x0001e20000100800 */
[C---:B-----5:R-:W-:Y:S03]  /*95bc0*/  HMMA.16816.F32 R4, R28.reuse, R6, R12 ;  /* 0x000000061c04723c */ /* 0x060fe6000000180c */
[----:B------:R-:W5:Y:S04]  /*95bd0*/  LDL.LU.64 R14, [R1+0x5d40] ;  /* 0x005d4000010e7983 */ /* 0x000f680000300a00 */
[----:B------:R-:W5:Y:S01]  /*95be0*/  LDL.LU.64 R12, [R1+0x5d38] ;  /* 0x005d3800010c7983 */ /* 0x000f620000300a00 */
[----:B---3--:R-:W-:Y:S01]  /*95bf0*/  HMMA.16816.F32 R52, R28, R32, R52 ;  /* 0x000000201c34723c */ /* 0x008fe20000001834 */
[----:B0-----:R-:W-:-:S10]  /*95c00*/  IMAD.MOV.U32 R0, RZ, RZ, R33 ;  /* 0x000000ffff007224 */ /* 0x001fd400078e0021 */
[----:B------:R-:W-:Y:S01]  /*95c10*/  STL.64 [R1+0xb40], R4 ;  /* 0x000b400401007387 */ /* 0x000fe20000100a00 */
[C---:B----4-:R-:W-:Y:S03]  /*95c20*/  HMMA.16816.F32 R32, R28.reuse, R34, R40 ;  /* 0x000000221c20723c */ /* 0x050fe60000001828 */
[----:B------:R0:W-:Y:S05]  /*95c30*/  STL.64 [R1+0xb48], R6 ;  /* 0x000b480601007387 */ /* 0x0001ea0000100a00 */
[C---:B--2---:R-:W-:Y:S01]  /*95c40*/  HMMA.16816.F32 R20, R28.reuse, R8, R20 ;  /* 0x000000081c14723c */ /* 0x044fe20000001814 */
[----:B0-----:R-:W2:Y:S04]  /*95c50*/  LDL.LU.64 R6, [R1+0x5d30] ;  /* 0x005d300001067983 */ /* 0x001ea80000300a00 */
[----:B------:R-:W2:Y:S04]  /*95c60*/  LDL.LU.64 R4, [R1+0x5d28] ;  /* 0x005d280001047983 */ /* 0x000ea80000300a00 */
[----:B------:R-:W-:Y:S04]  /*95c70*/  STL.64 [R1+0xb30], R52 ;  /* 0x000b303401007387 */ /* 0x000fe80000100a00 */
[----:B------:R0:W-:Y:S01]  /*95c80*/  STL.64 [R1+0xb38], R54 ;  /* 0x000b383601007387 */ /* 0x0001e20000100a00 */
[----:B------:R-:W-:Y:S03]  /*95c90*/  HMMA.16816.F32 R56, R28, R60, R56 ;  /* 0x0000003c1c38723c */ /* 0x000fe60000001838 */
[----:B0-----:R-:W3:Y:S04]  /*95ca0*/  LDL.LU.64 R54, [R1+0x5d20] ;  /* 0x005d200001367983 */ /* 0x001ee80000300a00 */
[----:B------:R-:W3:Y:S04]  /*95cb0*/  LDL.LU.64 R52, [R1+0x5d18] ;  /* 0x005d180001347983 */ /* 0x000ee80000300a00 */
[----:B------:R0:W-:Y:S04]  /*95cc0*/  STL [R1+0x5a48], R0 ;  /* 0x005a480001007387 */ /* 0x0001e80000100800 */
[----:B------:R-:W4:Y:S04]  /*95cd0*/  LDL.LU.64 R42, [R1+0x5d10] ;  /* 0x005d1000012a7983 */ /* 0x000f280000300a00 */
[----:B------:R-:W4:Y:S01]  /*95ce0*/  LDL.LU.64 R40, [R1+0x5d08] ;  /* 0x005d080001287983 */ /* 0x000f220000300a00 */
[----:B0-----:R-:W-:-:S03]  /*95cf0*/  IMAD.MOV.U32 R0, RZ, RZ, R9 ;  /* 0x000000ffff007224 */ /* 0x001fc600078e0009 */
[----:B------:R-:W-:Y:S04]  /*95d00*/  STL.64 [R1+0xb20], R32 ;  /* 0x000b202001007387 */ /* 0x000fe80000100a00 */
[----:B------:R0:W-:Y:S04]  /*95d10*/  STL.64 [R1+0xb28], R34 ;  /* 0x000b282201007387 */ /* 0x0001e80000100a00 */
[----:B0-----:R-:W2:Y:S04]  /*95d20*/  LDL.LU.64 R34, [R1+0x5d00] ;  /* 0x005d000001227983 */ /* 0x001ea80000300a00 */
[----:B------:R-:W2:Y:S04]  /*95d30*/  LDL.LU.64 R32, [R1+0x5cf8] ;  /* 0x005cf80001207983 */ /* 0x000ea80000300a00 */
[----:B------:R-:W-:Y:S04]  /*95d40*/  STL.64 [R1+0xb10], R20 ;  /* 0x000b101401007387 */ /* 0x000fe80000100a00 */
[----:B------:R0:W-:Y:S04]  /*95d50*/  STL.64 [R1+0xb18], R22 ;  /* 0x000b181601007387 */ /* 0x0001e80000100a00 */
[----:B0-----:R-:W2:Y:S04]  /*95d60*/  LDL.LU.64 R22, [R1+0x5cf0] ;  /* 0x005cf00001167983 */ /* 0x001ea80000300a00 */
[----:B------:R-:W2:Y:S04]  /*95d70*/  LDL.LU.64 R20, [R1+0x5ce8] ;  /* 0x005ce80001147983 */ /* 0x000ea80000300a00 */
[----:B------:R-:W-:Y:S01]  /*95d80*/  STL [R1+0x5ba0], R0 ;  /* 0x005ba00001007387 */ /* 0x000fe20000100800 */
[----:B-----5:R-:W-:Y:S03]  /*95d90*/  HMMA.16816.F32 R8, R28, R10, R12 ;  /* 0x0000000a1c08723c */ /* 0x020fe6000000180c */
[----:B------:R-:W5:Y:S04]  /*95da0*/  LDL.LU.64 R14, [R1+0x5ce0] ;  /* 0x005ce000010e7983 */ /* 0x000f680000300a00 */
[----:B------:R-:W2:-:S12]  /*95db0*/  LDL.LU.64 R12, [R1+0x5cd8] ;  /* 0x005cd800010c7983 */ /* 0x000e980000300a00 */
[----:B------:R-:W-:Y:S04]  /*95dc0*/  STL.64 [R1+0xb00], R8 ;  /* 0x000b000801007387 */ /* 0x000fe80000100a00 */
[----:B------:R0:W-:Y:S04]  /*95dd0*/  STL.64 [R1+0xb08], R10 ;  /* 0x000b080a01007387 */ /* 0x0001e80000100a00 */
[----:B0-----:R-:W2:Y:S04]  /*95de0*/  LDL.LU.64 R10, [R1+0x5cd0] ;  /* 0x005cd000010a7983 */ /* 0x001ea80000300a00 */
[----:B------:R-:W2:Y:S04]  /*95df0*/  LDL.LU.64 R8, [R1+0x5cc8] ;  /* 0x005cc80001087983 */ /* 0x000ea80000300a00 */
[----:B------:R-:W-:Y:S04]  /*95e00*/  STL.64 [R1+0xaf0], R56 ;  /* 0x000af03801007387 */ /* 0x000fe80000100a00 */
[----:B------:R0:W-:Y:S04]  /*95e10*/  STL.64 [R1+0xaf8], R58 ;  /* 0x000af83a01007387 */ /* 0x0001e80000100a00 */
[----:B0-----:R-:W2:Y:S04]  /*95e20*/  LDL.LU.64 R58, [R1+0x5cc0] ;  /* 0x005cc000013a7983 */ /* 0x001ea80000300a00 */
[----:B------:R-:W3:Y:S04]  /*95e30*/  LDL.LU.64 R56, [R1+0x5cb8] ;  /* 0x005cb80001387983 */ /* 0x000ee80000300a00 */
[----:B------:R-:W-:Y:S01]  /*95e40*/  STL [R1+0x5ba4], R61 ;  /* 0x005ba43d01007387 */ /* 0x000fe20000100800 */
        /* <DEDUP_REMOVED lines=8> */
[----:B0-----:R-:W2:Y:S04]  /*95ed0*/  LDL.LU.64 R54, [R1+0x5ca0] ;  /* 0x005ca00001367983 */ /* 0x001ea80000300a00 */
[----:B------:R-:W3:Y:S04]  /*95ee0*/  LDL.LU.64 R52, [R1+0x5c98] ;  /* 0x005c980001347983 */ /* 0x000ee80000300a00 */
        /* <DEDUP_REMOVED lines=12> */
[C---:B---3--:R-:W-:Y:S08]  /*95fb0*/  HMMA.16816.F32 R56, R28.reuse, R52, R56 ;  /* 0x000000341c38723c */ /* 0x048ff00000001838 */
[C---:B------:R-:W-:Y:S01]  /*95fc0*/  HMMA.16816.F32 R36, R28.reuse, R2, R36 ;  /* 0x000000021c24723c */ /* 0x040fe20000001824 */
[----:B------:R-:W-:Y:S07]  /*95fd0*/  STL.64 [R1+0x58d8], R54 ;  /* 0x0058d83601007387 */ /* 0x000fee0000100a00 */
[C---:B------:R-:W-:Y:S01]  /*95fe0*/  HMMA.16816.F32 R32, R28.reuse, R4, R32 ;  /* 0x000000041c20723c */ /* 0x040fe20000001820 */
[----:B------:R-:W-:Y:S04]  /*95ff0*/  STL.64 [R1+0x58d0], R52 ;  /* 0x0058d03401007387 */ /* 0x000fe80000100a00 */
[----:B------:R-:W-:Y:S04]  /*96000*/  STL.64 [R1+0xab0], R56 ;  /* 0x000ab03801007387 */ /* 0x000fe80000100a00 */
[----:B------:R-:W-:Y:S01]  /*96010*/  STL.64 [R1+0xab8], R58 ;  /* 0x000ab83a01007387 */ /* 0x000fe20000100a00 */
[C---:B------:R-:W-:Y:S08]  /*96020*/  HMMA.16816.F32 R24, R28.reuse, R6, R24 ;  /* 0x000000061c18723c */ /* 0x040ff00000001818 */
[C---:B------:R-:W-:Y:S08]  /*96030*/  HMMA.16816.F32 R20, R28.reuse, R8, R20 ;  /* 0x000000081c14723c */ /* 0x040ff00000001814 */
[C---:B--2---:R-:W-:Y:S08]  /*96040*/  HMMA.16816.F32 R44, R28.reuse, R50, R44 ;  /* 0x000000321c2c723c */ /* 0x044ff0000000182c */
[C---:B----4-:R-:W-:Y:S01]  /*96050*/  HMMA.16816.F32 R40, R28.reuse, R48, R40 ;  /* 0x000000301c28723c */ /* 0x050fe20000001828 */
[----:B------:R-:W-:Y:S10]  /*96060*/  STL.64 [R1+0x58e8], R50 ;  /* 0x0058e83201007387 */ /* 0x000ff40000100a00 */
        /* <DEDUP_REMOVED lines=11> */
[C---:B0-----:R-:W-:Y:S02]  /*96120*/  HMMA.16816.F32 R4, R28.reuse, R10, R16 ;  /* 0x0000000a1c04723c */ /* 0x041fe40000001810 */
[----:B------:R-:W-:Y:S04]  /*96130*/  STL.64 [R1+0xa60], R24 ;  /* 0x000a601801007387 */ /* 0x000fe80000100a00 */
[----:B------:R-:W-:Y:S04]  /*96140*/  STL.64 [R1+0xa68], R26 ;  /* 0x000a681a01007387 */ /* 0x000fe80000100a00 */
[----:B------:R-:W2:Y:S04]  /*96150*/  LDL.LU R52, [R1+0x950] ;  /* 0x0009500001347983 */ /* 0x000ea80000300800 */
[----:B------:R-:W-:Y:S04]  /*96160*/  STL.64 [R1+0xa50], R20 ;  /* 0x000a501401007387 */ /* 0x000fe80000100a00 */
[----:B------:R-:W-:Y:S04]  /*96170*/  STL.64 [R1+0xa58], R22 ;  /* 0x000a581601007387 */ /* 0x000fe80000100a00 */
        /* <DEDUP_REMOVED lines=9> */
[----:B------:R-:W3:Y:S04]  /*96210*/  LDL.LU R50, [R1+0x968] ;  /* 0x0009680001327983 */ /* 0x000ee80000300800 */
[----:B------:R-:W3:Y:S04]  /*96220*/  LDL.LU R51, [R1+0x96c] ;  /* 0x00096c0001337983 */ /* 0x000ee80000300800 */
[----:B0-----:R-:W4:Y:S04]  /*96230*/  LDL.LU R4, [R1+0x970] ;  /* 0x0009700001047983 */ /* 0x001f280000300800 */
[----:B------:R-:W4:Y:S04]  /*96240*/  LDL.LU R5, [R1+0x974] ;  /* 0x0009740001057983 */ /* 0x000f280000300800 */
[----:B-1----:R-:W4:Y:S04]  /*96250*/  LDL.LU R6, [R1+0x978] ;  /* 0x0009780001067983 */ /* 0x002f280000300800 */
[----:B------:R-:W4:Y:S04]  /*96260*/  LDL.LU R7, [R1+0x97c] ;  /* 0x00097c0001077983 */ /* 0x000f280000300800 */
[----:B------:R-:W3:Y:S04]  /*96270*/  LDL.LU R32, [R1+0x9c0] ;  /* 0x0009c00001207983 */ /* 0x000ee80000300800 */
[----:B------:R-:W3:Y:S04]  /*96280*/  LDL.LU R33, [R1+0x9c4] ;  /* 0x0009c40001217983 */ /* 0x000ee80000300800 */
[----:B------:R-:W3:Y:S04]  /*96290*/  LDL.LU R34, [R1+0x9c8] ;  /* 0x0009c80001227983 */ /* 0x000ee80000300800 */
[----:B------:R-:W3:Y:S04]  /*962a0*/  LDL.LU R35, [R1+0x9cc] ;  /* 0x0009cc0001237983 */ /* 0x000ee80000300800 */
[----:B------:R-:W5:Y:S04]  /*962b0*/  LDL.LU R16, [R1+0xa20] ;  /* 0x000a200001107983 */ /* 0x000f680000300800 */
[----:B------:R-:W5:Y:S04]  /*962c0*/  LDL.LU R17, [R1+0xa24] ;  /* 0x000a240001117983 */ /* 0x000f680000300800 */
[----:B------:R-:W5:Y:S04]  /*962d0*/  LDL.LU R18, [R1+0xa28] ;  /* 0x000a280001127983 */ /* 0x000f680000300800 */
[----:B------:R-:W5:Y:S04]  /*962e0*/  LDL.LU R19, [R1+0xa2c] ;  /* 0x000a2c0001137983 */ /* 0x000f680000300800 */
[----:B--2---:R-:W2:Y:S04]  /*962f0*/  LDL.LU R52, [R1+0xa30] ;  /* 0x000a300001347983 */ /* 0x004ea80000300800 */
[----:B------:R-:W2:Y:S04]  /*96300*/  LDL.LU R53, [R1+0xa34] ;  /* 0x000a340001357983 */ /* 0x000ea80000300800 */
[----:B------:R-:W2:Y:S04]  /*96310*/  LDL.LU R54, [R1+0xa38] ;  /* 0x000a380001367983 */ /* 0x000ea80000300800 */
[----:B------:R-:W2:Y:S04]  /*96320*/  LDL.LU R55, [R1+0xa3c] ;  /* 0x000a3c0001377983 */ /* 0x000ea80000300800 */
        /* <DEDUP_REMOVED lines=36> */
[----:B------:R-:W2:Y:S04]  /*96570*/  LDL.LU.64 R52, [R1+0x5c78] ;  /* 0x005c780001347983 */ /* 0x000ea80000300a00 */
[----:B------:R-:W-:Y:S04]  /*96580*/  STL.64 [R1+0xa20], R16 ;  /* 0x000a201001007387 */ /* 0x000fe80000100a00 */
[----:B------:R0:W-:Y:S04]  /*96590*/  STL.64 [R1+0xa28], R18 ;  /* 0x000a281201007387 */ /* 0x0001e80000100a00 */
[----:B0-----:R-:W3:Y:S04]  /*965a0*/  LDL.LU.64 R18, [R1+0x5c70] ;  /* 0x005c700001127983 */ /* 0x001ee80000300a00 */
[----:B------:R-:W5:Y:S04]  /*965b0*/  LDL.LU.64 R16, [R1+0x5c68] ;  /* 0x005c680001107983 */ /* 0x000f680000300a00 */
[----:B------:R-:W-:Y:S04]  /*965c0*/  STL.64 [R1+0x5928], R14 ;  /* 0x0059280e01007387 */ /* 0x000fe80000100a00 */
[----:B------:R0:W-:Y:S04]  /*965d0*/  STL.64 [R1+0x5920], R12 ;  /* 0x0059200c01007387 */ /* 0x0001e80000100a00 */
[----:B0-----:R-:W2:Y:S04]  /*965e0*/  LDL.LU R12, [R1+0x990] ;  /* 0x00099000010c7983 */ /* 0x001ea80000300800 */
[----:B------:R-:W2:Y:S04]  /*965f0*/  LDL.LU R13, [R1+0x994] ;  /* 0x00099400010d7983 */ /* 0x000ea80000300800 */
[----:B------:R-:W2:Y:S04]  /*96600*/  LDL.LU R14, [R1+0x998] ;  /* 0x00099800010e7983 */ /* 0x000ea80000300800 */
[----:B------:R-:W2:Y:S01]  /*96610*/  LDL.LU R15, [R1+0x99c] ;  /* 0x00099c00010f7983 */ /* 0x000ea20000300800 */
[C---:B---3--:R-:W-:Y:S08]  /*96620*/  HMMA.16816.F32 R20, R28.reuse, R18, R20 ;  /* 0x000000121c14723c */ /* 0x048ff00000001814 */
[----:B-----5:R-:W-:-:S15]  /*96630*/  HMMA.16816.F32 R44, R28, R16, R44 ;  /* 0x000000101c2c723c */ /* 0x020fde000000182c */
[----:B------:R-:W-:-:S04]  /*96640*/  NOP ;  /* 0x0000000000007918 */ /* 0x000fc80000000000 */
[----:B------:R-:W-:Y:S04]  /*96650*/  STL.64 [R1+0xa10], R44 ;  /* 0x000a102c01007387 */ /* 0x000fe80000100a00 */
[----:B------:R0:W-:Y:S04]  /*96660*/  STL.64 [R1+0xa18], R46 ;  /* 0x000a182e01007387 */ /* 0x0001e80000100a00 */
[----:B0-----:R-:W3:Y:S04]  /*96670*/  LDL.LU.64 R46, [R1+0x5c60] ;  /* 0x005c6000012e7983 */ /* 0x001ee80000300a00 */
        /* <DEDUP_REMOVED lines=37> */
[----:B0-----:R-:W4:Y:S04]  /*968d0*/  LDL.LU.64 R34, [R1+0x5c10] ;  /* 0x005c100001227983 */ /* 0x001f280000300a00 */
[----:B------:R-:W5:Y:S04]  /*968e0*/  LDL.LU.64 R32, [R1+0x5c08] ;  /* 0x005c080001207983 */ /* 0x000f680000300a00 */
[----:B------:R-:W-:Y:S04]  /*968f0*/  STL.64 [R1+0x5870], R26 ;  /* 0x0058701a01007387 */ /* 0x000fe80000100a00 */
[----:B------:R-:W-:Y:S01]  /*96900*/  STL.64 [R1+0x5868], R24 ;  /* 0x0058681801007387 */ /* 0x000fe20000100a00 */
[----:B------:R-:W-:-:S02]  /*96910*/  IMAD R61, R61, 0x100, R58 ;  /* 0x000001003d3d7824 */ /* 0x000fc400078e023a */
[----:B------:R-:W-:Y:S01]  /*96920*/  IMAD R0, R0, 0x100, R59 ;  /* 0x0000010000007824 */ /* 0x000fe200078e023b */
[C---:B--2---:R-:W-:Y:S08]  /*96930*/  HMMA.16816.F32 R8, R28.reuse, R38, R8 ;  /* 0x000000261c08723c */ /* 0x044ff00000001808 */
[C---:B---3--:R-:W-:Y:S08]  /*96940*/  HMMA.16816.F32 R12, R28.reuse, R36, R12 ;  /* 0x000000241c0c723c */ /* 0x048ff0000000180c */
[C---:B----4-:R-:W-:Y:S08]  /*96950*/  HMMA.16816.F32 R16, R28.reuse, R34, R16 ;  /* 0x000000221c10723c */ /* 0x050ff00000001810 */
[----:B-----5:R-:W-:Y:S01]  /*96960*/  HMMA.16816.F32 R20, R28, R32, R20 ;  /* 0x000000201c14723c */ /* 0x020fe20000001814 */
[----:B------:R-:W-:-:S15]  /*96970*/  STL.64 [R1+0x5850], R34 ;  /* 0x0058502201007387 */ /* 0x000fde0000100a00 */
[----:B------:R-:W-:-:S03]  /*96980*/  NOP ;  /* 0x0000000000007918 */ /* 0x000fc60000000000 */
        /* <DEDUP_REMOVED lines=15> */
[----:B------:R-:W-:Y:S04]  /*96a80*/  STL.64 [R1+0x978], R10 ;  /* 0x0009780a01007387 */ /* 0x000fe80000100a00 */
[----:B------:R-:W-:Y:S04]  /*96a90*/  STL.64 [R1+0x5858], R40 ;  /* 0x0058582801007387 */ /* 0x000fe80000100a00 */
[----:B------:R-:W-:Y:S04]  /*96aa0*/  STL.64 [R1+0x960], R4 ;  /* 0x0009600401007387 */ /* 0x000fe80000100a00 */
[----:B------:R0:W-:Y:S02]  /*96ab0*/  STL.64 [R1+0x968], R6 ;  /* 0x0009680601007387 */ /* 0x0001e40000100a00 */
[----:B0-----:R-:W-:-:S15]  /*96ac0*/  HMMA.16816.F32 R4, R28, R44, R52 ;  /* 0x0000002c1c04723c */ /* 0x001fde0000001834 */
[----:B------:R-:W-:-:S04]  /*96ad0*/  NOP ;  /* 0x0000000000007918 */ /* 0x000fc80000000000 */
[----:B------:R-:W-:Y:S04]  /*96ae0*/  STL.64 [R1+0x950], R4 ;  /* 0x0009500401007387 */ /* 0x000fe80000100a00 */
[----:B------:R0:W-:Y:S04]  /*96af0*/  STL.64 [R1+0x958], R6 ;  /* 0x0009580601007387 */ /* 0x0001e80000100a00 */
[----:B------:R-:W2:Y:S04]  /*96b00*/  LDL.LU R58, [R1+0x70] ;  /* 0x00007000013a7983 */ /* 0x000ea80000300800 */
[----:B------:R-:W2:Y:S01]  /*96b10*/  LDL.LU R59, [R1+0x74] ;  /* 0x00007400013b7983 */ /* 0x000ea20000300800 */
[----:B------:R-:W-:-:S02]  /*96b20*/  IMAD.MOV.U32 R56, RZ, RZ, R46 ;  /* 0x000000ffff387224 */ /* 0x000fc400078e002e */
[----:B------:R-:W-:Y:S01]  /*96b30*/  IMAD.MOV.U32 R57, RZ, RZ, R47 ;  /* 0x000000ffff397224 */ /* 0x000fe200078e002f */
[----:B------:R-:W3:Y:S04]  /*96b40*/  LDL.LU R46, [R1+0x5c04] ;  /* 0x005c0400012e7983 */ /* 0x000ee80000300800 */
[----:B------:R-:W4:Y:S04]  /*96b50*/  LDL.LU R47, [R1+0x5c00] ;  /* 0x005c0000012f7983 */ /* 0x000f280000300800 */
[----:B--2---:R-:W-:Y:S04]  /*96b60*/  STL.64 [R1+0x5a58], R58 ;  /* 0x005a583a01007387 */ /* 0x004fe80000100a00 */
[----:B------:R1:W-:Y:S04]  /*96b70*/  STL.64 [R1+0x5a50], R56 ;  /* 0x005a503801007387 */ /* 0x0003e80000100a00 */
[----:B------:R-:W2:Y:S04]  /*96b80*/  LDL.LU R48, [R1+0x680] ;  /* 0x0006800001307983 */ /* 0x000ea80000300800 */
[----:B------:R-:W2:Y:S04]  /*96b90*/  LDL.LU R49, [R1+0x684] ;  /* 0x0006840001317983 */ /* 0x000ea80000300800 */
[----:B------:R-:W5:Y:S04]  /*96ba0*/  LDL.LU R50, [R1+0x688] ;  /* 0x0006880001327983 */ /* 0x000f680000300800 */
[----:B------:R-:W5:Y:S04]  /*96bb0*/  LDL.LU R51, [R1+0x68c] ;  /* 0x00068c0001337983 */ /* 0x000f680000300800 */
[----:B-----5:R5:W-:Y:S04]  /*96bc0*/  STL.64 [R1+0x5a68], R50 ;  /* 0x005a683201007387 */ /* 0x020be80000100a00 */
[----:B--2---:R-:W-:Y:S04]  /*96bd0*/  STL.64 [R1+0x5a60], R48 ;  /* 0x005a603001007387 */ /* 0x004fe80000100a00 */
[----:B0-----:R-:W2:Y:S04]  /*96be0*/  LDL.LU R6, [R1+0x80] ;  /* 0x0000800001067983 */ /* 0x001ea80000300800 */
[----:B------:R-:W2:Y:S04]  /*96bf0*/  LDL.LU R7, [R1+0x84] ;  /* 0x0000840001077983 */ /* 0x000ea80000300800 */
[----:B------:R-:W2:Y:S04]  /*96c00*/  LDL.LU R8, [R1+0x6a0] ;  /* 0x0006a00001087983 */ /* 0x000ea80000300800 */
[----:B------:R-:W2:Y:S04]  /*96c10*/  LDL.LU R9, [R1+0x6a4] ;  /* 0x0006a40001097983 */ /* 0x000ea80000300800 */
[----:B------:R-:W2:Y:S04]  /*96c20*/  LDL.LU R10, [R1+0x6a8] ;  /* 0x0006a800010a7983 */ /* 0x000ea80000300800 */
[----:B------:R-:W2:Y:S01]  /*96c30*/  LDL.LU R11, [R1+0x6ac] ;  /* 0x0006ac00010b7983 */ /* 0x000ea20000300800 */
[----:B----4-:R-:W-:-:S02]  /*96c40*/  IMAD.MOV.U32 R4, RZ, RZ, R47 ;  /* 0x000000ffff047224 */ /* 0x010fc400078e002f */
[----:B---3--:R-:W-:Y:S01]  /*96c50*/  IMAD.MOV.U32 R5, RZ, RZ, R46 ;  /* 0x000000ffff057224 */ /* 0x008fe200078e002e */
[----:B--2---:R-:W-:Y:S04]  /*96c60*/  STL.64 [R1+0x5a78], R10 ;  /* 0x005a780a01007387 */ /* 0x004fe80000100a00 */
[----:B------:R0:W-:Y:S04]  /*96c70*/  STL.64 [R1+0x5a70], R8 ;  /* 0x005a700801007387 */ /* 0x0001e80000100a00 */
[----:B------:R-:W2:Y:S04]  /*96c80*/  LDL.LU R47, [R1+0x5bfc] ;  /* 0x005bfc00012f7983 */ /* 0x000ea80000300800 */
[----:B------:R-:W3:Y:S04]  /*96c90*/  LDL.LU R46, [R1+0x5bf8] ;  /* 0x005bf800012e7983 */ /* 0x000ee80000300800 */
[----:B------:R-:W-:Y:S04]  /*96ca0*/  STL.64 [R1+0x5a88], R6 ;  /* 0x005a880601007387 */ /* 0x000fe80000100a00 */
[----:B------:R-:W-:Y:S04]  /*96cb0*/  STL.64 [R1+0x5a80], R4 ;  /* 0x005a800401007387 */ /* 0x000fe80000100a00 */
[----:B------:R-:W4:Y:S04]  /*96cc0*/  LDL.LU R12, [R1+0x6c0] ;  /* 0x0006c000010c7983 */ /* 0x000f280000300800 */
[----:B------:R-:W4:Y:S04]  /*96cd0*/  LDL.LU R13, [R1+0x6c4] ;  /* 0x0006c400010d7983 */ /* 0x000f280000300800 */
[----:B------:R-:W2:Y:S04]  /*96ce0*/  LDL.LU R14, [R1+0x6c8] ;  /* 0x0006c800010e7983 */ /* 0x000ea80000300800 */
[----:B------:R-:W2:Y:S04]  /*96cf0*/  LDL.LU R15, [R1+0x6cc] ;  /* 0x0006cc00010f7983 */ /* 0x000ea80000300800 */
[----:B--2---:R2:W-:Y:S04]  /*96d00*/  STL.64 [R1+0x5a98], R14 ;  /* 0x005a980e01007387 */ /* 0x0045e80000100a00 */
[----:B----4-:R-:W-:Y:S04]  /*96d10*/  STL.64 [R1+0x5a90], R12 ;  /* 0x005a900c01007387 */ /* 0x010fe80000100a00 */
[----:B------:R-:W4:Y:S04]  /*96d20*/  LDL.LU R18, [R1+0x90] ;  /* 0x0000900001127983 */ /* 0x000f280000300800 */
[----:B------:R-:W4:Y:S01]  /*96d30*/  LDL.LU R19, [R1+0x94] ;  /* 0x0000940001137983 */ /* 0x000f220000300800 */
[----:B---3--:R-:W-:-:S02]  /*96d40*/  IMAD.MOV.U32 R16, RZ, RZ, R46 ;  /* 0x000000ffff107224 */ /* 0x008fc400078e002e */
[----:B------:R-:W-:Y:S01]  /*96d50*/  IMAD.MOV.U32 R17, RZ, RZ, R47 ;  /* 0x000000ffff117224 */ /* 0x000fe200078e002f */
[----:B------:R-:W3:Y:S04]  /*96d60*/  LDL.LU R46, [R1+0x5bf4] ;  /* 0x005bf400012e7983 */ /* 0x000ee80000300800 */
[----:B------:R-:W2:Y:S04]  /*96d70*/  LDL.LU R47, [R1+0x5bf0] ;  /* 0x005bf000012f7983 */ /* 0x000ea80000300800 */
[----:B----4-:R-:W-:Y:S04]  /*96d80*/  STL.64 [R1+0x5aa8], R18 ;  /* 0x005aa81201007387 */ /* 0x010fe80000100a00 */
[----:B------:R4:W-:Y:S04]  /*96d90*/  STL.64 [R1+0x5aa0], R16 ;  /* 0x005aa01001007387 */ /* 0x0009e80000100a00 */
[----:B------:R-:W2:Y:S04]  /*96da0*/  LDL.LU R24, [R1+0x700] ;  /* 0x0007000001187983 */ /* 0x000ea80000300800 */
[----:B------:R-:W2:Y:S04]  /*96db0*/  LDL.LU R25, [R1+0x704] ;  /* 0x0007040001197983 */ /* 0x000ea80000300800 */
[----:B------:R-:W2:Y:S04]  /*96dc0*/  LDL.LU R26, [R1+0x708] ;  /* 0x00070800011a7983 */ /* 0x000ea80000300800 */
[----:B------:R-:W2:Y:S04]  /*96dd0*/  LDL.LU R27, [R1+0x70c] ;  /* 0x00070c00011b7983 */ /* 0x000ea80000300800 */
[----:B--2---:R-:W-:Y:S04]  /*96de0*/  STL.64 [R1+0x5ab8], R26 ;  /* 0x005ab81a01007387 */ /* 0x004fe80000100a00 */
[----:B------:R2:W-:Y:S04]  /*96df0*/  STL.64 [R1+0x5ab0], R24 ;  /* 0x005ab01801007387 */ /* 0x0005e80000100a00 */
[----:B------:R-:W2:Y:S04]  /*96e00*/  LDL.LU R34, [R1+0xa0] ;  /* 0x0000a00001227983 */ /* 0x000ea80000300800 */
[----:B------:R-:W2:Y:S04]  /*96e10*/  LDL.LU R35, [R1+0xa4] ;  /* 0x0000a40001237983 */ /* 0x000ea80000300800 */
[----:B------:R-:W2:Y:S04]  /*96e20*/  LDL.LU R36, [R1+0x720] ;  /* 0x0007200001247983 */ /* 0x000ea80000300800 */
[----:B------:R-:W2:Y:S04]  /*96e30*/  LDL.LU R37, [R1+0x724] ;  /* 0x0007240001257983 */ /* 0x000ea80000300800 */
[----:B------:R-:W2:Y:S04]  /*96e40*/  LDL.LU R38, [R1+0x728] ;  /* 0x0007280001267983 */ /* 0x000ea80000300800 */
[----:B------:R-:W2:Y:S01]  /*96e50*/  LDL.LU R39, [R1+0x72c] ;  /* 0x00072c0001277983 */ /* 0x000ea20000300800 */
[----:B------:R-:W-:-:S02]  /*96e60*/  IMAD.MOV.U32 R32, RZ, RZ, R47 ;  /* 0x000000ffff207224 */ /* 0x000fc400078e002f */
[----:B---3--:R-:W-:Y:S01]  /*96e70*/  IMAD.MOV.U32 R33, RZ, RZ, R46 ;  /* 0x000000ffff217224 */ /* 0x008fe200078e002e */
[----:B--2---:R2:W-:Y:S04]  /*96e80*/  STL.64 [R1+0x5ac8], R38 ;  /* 0x005ac82601007387 */ /* 0x0045e80000100a00 */
[----:B------:R-:W-:Y:S04]  /*96e90*/  STL.64 [R1+0x5ac0], R36 ;  /* 0x005ac02401007387 */ /* 0x000fe80000100a00 */
[----:B------:R-:W3:Y:S04]  /*96ea0*/  LDL.LU R47, [R1+0x5bec] ;  /* 0x005bec00012f7983 */ /* 0x000ee80000300800 */
[----:B------:R-:W2:Y:S04]  /*96eb0*/  LDL.LU R46, [R1+0x5be8] ;  /* 0x005be800012e7983 */ /* 0x000ea80000300800 */
[----:B------:R-:W-:Y:S04]  /*96ec0*/  STL.64 [R1+0x5ad8], R34 ;  /* 0x005ad82201007387 */ /* 0x000fe80000100a00 */
[----:B------:R0:W-:Y:S04]  /*96ed0*/  STL.64 [R1+0x5ad0], R32 ;  /* 0x005ad02001007387 */ /* 0x0001e80000100a00 */
[----:B------:R-:W2:Y:S04]  /*96ee0*/  LDL.LU R40, [R1+0x740] ;  /* 0x0007400001287983 */ /* 0x000ea80000300800 */
[----:B------:R-:W2:Y:S04]  /*96ef0*/  LDL.LU R41, [R1+0x744] ;  /* 0x0007440001297983 */ /* 0x000ea80000300800 */
[----:B------:R-:W2:Y:S04]  /*96f00*/  LDL.LU R42, [R1+0x748] ;  /* 0x00074800012a7983 */ /* 0x000ea80000300800 */
[----:B------:R-:W2:Y:S04]  /*96f10*/  LDL.LU R43, [R1+0x74c] ;  /* 0x00074c00012b7983 */ /* 0x000ea80000300800 */
[----:B--2---:R-:W-:Y:S04]  /*96f20*/  STL.64 [R1+0x5ae8], R42 ;  /* 0x005ae82a01007387 */ /* 0x004fe80000100a00 */
[----:B------:R-:W-:Y:S04]  /*96f30*/  STL.64 [R1+0x5ae0], R40 ;  /* 0x005ae02801007387 */ /* 0x000fe80000100a00 */
[----:B-1----:R-:W2:Y:S04]  /*96f40*/  LDL.LU R56, [R1+0x760] ;  /* 0x0007600001387983 */ /* 0x002ea80000300800 */
[----:B------:R-:W2:Y:S04]  /*96f50*/  LDL.LU R57, [R1+0x764] ;  /* 0x0007640001397983 */ /* 0x000ea80000300800 */
[----:B------:R-:W2:Y:S04]  /*96f60*/  LDL.LU R58, [R1+0x768] ;  /* 0x00076800013a7983 */ /* 0x000ea80000300800 */
[----:B------:R-:W2:Y:S04]  /*96f70*/  LDL.LU R59, [R1+0x76c] ;  /* 0x00076c00013b7983 */ /* 0x000ea80000300800 */
[----:B--2---:R1:W-:Y:S04]  /*96f80*/  STL.64 [R1+0x5af8], R58 ;  /* 0x005af83a01007387 */ /* 0x0043e80000100a00 */
[----:B------:R-:W-:Y:S04]  /*96f90*/  STL.64 [R1+0x5af0], R56 ;  /* 0x005af03801007387 */ /* 0x000fe80000100a00 */
[----:B-----5:R-:W2:Y:S04]  /*96fa0*/  LDL.LU R50, [R1+0xb8] ;  /* 0x0000b80001327983 */ /* 0x020ea80000300800 */
[----:B------:R-:W2:Y:S04]  /*96fb0*/  LDL.LU R51, [R1+0xbc] ;  /* 0x0000bc0001337983 */ /* 0x000ea80000300800 */
[----:B0-----:R-:W5:Y:S04]  /*96fc0*/  LDL.LU R8, [R1+0x780] ;  /* 0x0007800001087983 */ /* 0x001f680000300800 */
[----:B------:R-:W5:Y:S04]  /*96fd0*/  LDL.LU R9, [R1+0x784] ;  /* 0x0007840001097983 */ /* 0x000f680000300800 */
[----:B------:R-:W2:Y:S04]  /*96fe0*/  LDL.LU R10, [R1+0x788] ;  /* 0x00078800010a7983 */ /* 0x000ea80000300800 */
[----:B------:R-:W2:Y:S01]  /*96ff0*/  LDL.LU R11, [R1+0x78c] ;  /* 0x00078c00010b7983 */ /* 0x000ea20000300800 */
[----:B------:R-:W-:-:S02]  /*97000*/  IMAD.MOV.U32 R48, RZ, RZ, R46 ;  /* 0x000000ffff307224 */ /* 0x000fc400078e002e */
[----:B---3--:R-:W-:Y:S01]  /*97010*/  IMAD.MOV.U32 R49, RZ, RZ, R47 ;  /* 0x000000ffff317224 */ /* 0x008fe200078e002f */
[----:B--2---:R-:W-:Y:S04]  /*97020*/  STL.64 [R1+0x5b08], R10 ;  /* 0x005b080a01007387 */ /* 0x004fe80000100a00 */
[----:B-----5:R0:W-:Y:S04]  /*97030*/  STL.64 [R1+0x5b00], R8 ;  /* 0x005b000801007387 */ /* 0x0201e80000100a00 */
[----:B------:R-:W2:Y:S04]  /*97040*/  LDL.LU R46, [R1+0x5be4] ;  /* 0x005be400012e7983 */ /* 0x000ea80000300800 */
[----:B------:R-:W3:Y:S04]  /*97050*/  LDL.LU R47, [R1+0x5be0] ;  /* 0x005be000012f7983 */ /* 0x000ee80000300800 */
[----:B------:R-:W-:Y:S04]  /*97060*/  STL.64 [R1+0x5b18], R50 ;  /* 0x005b183201007387 */ /* 0x000fe80000100a00 */
[----:B------:R5:W-:Y:S04]  /*97070*/  STL.64 [R1+0x5b10], R48 ;  /* 0x005b103001007387 */ /* 0x000be80000100a00 */
[----:B------:R-:W5:Y:S04]  /*97080*/  LDL.LU R14, [R1+0xc8] ;  /* 0x0000c800010e7983 */ /* 0x000f680000300800 */
[----:B------:R-:W5:Y:S04]  /*97090*/  LDL.LU R15, [R1+0xcc] ;  /* 0x0000cc00010f7983 */ /* 0x000f680000300800 */
[----:B----4-:R-:W4:Y:S04]  /*970a0*/  LDL.LU R16, [R1+0x7c0] ;  /* 0x0007c00001107983 */ /* 0x010f280000300800 */
[----:B------:R-:W4:Y:S04]  /*970b0*/  LDL.LU R17, [R1+0x7c4] ;  /* 0x0007c40001117983 */ /* 0x000f280000300800 */
[----:B------:R-:W4:Y:S04]  /*970c0*/  LDL.LU R18, [R1+0x7c8] ;  /* 0x0007c80001127983 */ /* 0x000f280000300800 */
[----:B------:R-:W4:Y:S01]  /*970d0*/  LDL.LU R19, [R1+0x7cc] ;  /* 0x0007cc0001137983 */ /* 0x000f220000300800 */
[----:B--2---:R-:W-:-:S02]  /*970e0*/  IMAD.MOV.U32 R13, RZ, RZ, R46 ;  /* 0x000000ffff0d7224 */ /* 0x004fc400078e002e */
[----:B---3--:R-:W-:Y:S01]  /*970f0*/  IMAD.MOV.U32 R12, RZ, RZ, R47 ;  /* 0x000000ffff0c7224 */ /* 0x008fe200078e002f */
[----:B----4-:R2:W-:Y:S04]  /*97100*/  STL.64 [R1+0x5b28], R18 ;  /* 0x005b281201007387 */ /* 0x0105e80000100a00 */
[----:B------:R-:W-:Y:S04]  /*97110*/  STL.64 [R1+0x5b20], R16 ;  /* 0x005b201001007387 */ /* 0x000fe80000100a00 */
[----:B------:R-:W3:Y:S04]  /*97120*/  LDL.LU R47, [R1+0x5bdc] ;  /* 0x005bdc00012f7983 */ /* 0x000ee80000300800 */
[----:B------:R-:W4:Y:S04]  /*97130*/  LDL.LU R46, [R1+0x5bd8] ;  /* 0x005bd800012e7983 */ /* 0x000f280000300800 */
[----:B-----5:R-:W-:Y:S04]  /*97140*/  STL.64 [R1+0x5b38], R14 ;  /* 0x005b380e01007387 */ /* 0x020fe80000100a00 */
[----:B------:R5:W-:Y:S04]  /*97150*/  STL.64 [R1+0x5b30], R12 ;  /* 0x005b300c01007387 */ /* 0x000be80000100a00 */
[----:B------:R-:W2:Y:S04]  /*97160*/  LDL.LU R24, [R1+0x7e0] ;  /* 0x0007e00001187983 */ /* 0x000ea80000300800 */
[----:B------:R-:W2:Y:S04]  /*97170*/  LDL.LU R25, [R1+0x7e4] ;  /* 0x0007e40001197983 */ /* 0x000ea80000300800 */
[----:B------:R-:W2:Y:S04]  /*97180*/  LDL.LU R26, [R1+0x7e8] ;  /* 0x0007e800011a7983 */ /* 0x000ea80000300800 */
[----:B------:R-:W2:Y:S04]  /*97190*/  LDL.LU R27, [R1+0x7ec] ;  /* 0x0007ec00011b7983 */ /* 0x000ea80000300800 */
[----:B--2---:R-:W-:Y:S04]  /*971a0*/  STL.64 [R1+0x5b48], R26 ;  /* 0x005b481a01007387 */ /* 0x004fe80000100a00 */
[----:B------:R-:W-:Y:S04]  /*971b0*/  STL.64 [R1+0x5b40], R24 ;  /* 0x005b401801007387 */ /* 0x000fe80000100a00 */
[----:B------:R-:W2:Y:S04]  /*971c0*/  LDL.LU R38, [R1+0xd8] ;  /* 0x0000d80001267983 */ /* 0x000ea80000300800 */
[----:B------:R-:W2:Y:S04]  /*971d0*/  LDL.LU R39, [R1+0xdc] ;  /* 0x0000dc0001277983 */ /* 0x000ea80000300800 */
[----:B------:R-:W2:Y:S04]  /*971e0*/  LDL.LU R32, [R1+0x800] ;  /* 0x0008000001207983 */ /* 0x000ea80000300800 */
[----:B------:R-:W2:Y:S04]  /*971f0*/  LDL.LU R33, [R1+0x804] ;  /* 0x0008040001217983 */ /* 0x000ea80000300800 */
[----:B------:R-:W2:Y:S04]  /*97200*/  LDL.LU R34, [R1+0x808] ;  /* 0x0008080001227983 */ /* 0x000ea80000300800 */
[----:B------:R-:W2:Y:S01]  /*97210*/  LDL.LU R35, [R1+0x80c] ;  /* 0x00080c0001237983 */ /* 0x000ea20000300800 */
[----:B----4-:R-:W-:-:S02]  /*97220*/  IMAD.MOV.U32 R36, RZ, RZ, R46 ;  /* 0x000000ffff247224 */ /* 0x010fc400078e002e */
[----:B---3--:R-:W-:Y:S01]  /*97230*/  IMAD.MOV.U32 R37, RZ, RZ, R47 ;  /* 0x000000ffff257224 */ /* 0x008fe200078e002f */
[----:B--2---:R2:W-:Y:S04]  /*97240*/  STL.64 [R1+0x5b58], R34 ;  /* 0x005b582201007387 */ /* 0x0045e80000100a00 */
[----:B------:R-:W-:Y:S04]  /*97250*/  STL.64 [R1+0x5b50], R32 ;  /* 0x005b502001007387 */ /* 0x000fe80000100a00 */
[----:B------:R-:W3:Y:S04]  /*97260*/  LDL.LU R46, [R1+0x5bd4] ;  /* 0x005bd400012e7983 */ /* 0x000ee80000300800 */
[----:B------:R-:W4:Y:S04]  /*97270*/  LDL.LU R47, [R1+0x5bd0] ;  /* 0x005bd000012f7983 */ /* 0x000f280000300800 */
[----:B------:R-:W-:Y:S04]  /*97280*/  STL.64 [R1+0x5b68], R38 ;  /* 0x005b682601007387 */ /* 0x000fe80000100a00 */
[----:B------:R0:W-:Y:S04]  /*97290*/  STL.64 [R1+0x5b60], R36 ;  /* 0x005b602401007387 */ /* 0x0001e80000100a00 */
[----:B-1----:R-:W2:Y:S04]  /*972a0*/  LDL.LU R58, [R1+0xe8] ;  /* 0x0000e800013a7983 */ /* 0x002ea80000300800 */
[----:B------:R-:W2:Y:S04]  /*972b0*/  LDL.LU R59, [R1+0xec] ;  /* 0x0000ec00013b7983 */ /* 0x000ea80000300800 */
[----:B0-----:R-:W2:Y:S04]  /*972c0*/  LDL.LU R8, [R1+0x840] ;  /* 0x0008400001087983 */ /* 0x001ea80000300800 */
[----:B------:R-:W2:Y:S04]  /*972d0*/  LDL.LU R9, [R1+0x844] ;  /* 0x0008440001097983 */ /* 0x000ea80000300800 */
[----:B------:R-:W2:Y:S04]  /*972e0*/  LDL.LU R10, [R1+0x848] ;  /* 0x00084800010a7983 */ /* 0x000ea80000300800 */
[----:B------:R-:W2:Y:S01]  /*972f0*/  LDL.LU R11, [R1+0x84c] ;  /* 0x00084c00010b7983 */ /* 0x000ea20000300800 */
[----:B---3--:R-:W-:-:S02]  /*97300*/  IMAD.MOV.U32 R57, RZ, RZ, R46 ;  /* 0x000000ffff397224 */ /* 0x008fc400078e002e */
[----:B----4-:R-:W-:Y:S01]  /*97310*/  IMAD.MOV.U32 R56, RZ, RZ, R47 ;  /* 0x000000ffff387224 */ /* 0x010fe200078e002f */
[----:B--2---:R-:W-:Y:S04]  /*97320*/  STL.64 [R1+0x5b78], R10 ;  /* 0x005b780a01007387 */ /* 0x004fe80000100a00 */
[----:B------:R-:W-:Y:S04]  /*97330*/  STL.64 [R1+0x5b70], R8 ;  /* 0x005b700801007387 */ /* 0x000fe80000100a00 */
        /* <DEDUP_REMOVED lines=8> */
[----:B--2---:R-:W-:Y:S04]  /*973c0*/  STL.64 [R1+0x5b98], R50 ;  /* 0x005b983201007387 */ /* 0x004fe80000100a00 */
[----:B----4-:R-:W-:Y:S04]  /*973d0*/  STL.64 [R1+0x5b90], R48 ;  /* 0x005b903001007387 */ /* 0x010fe80000100a00 */
[----:B------:R-:W2:Y:S04]  /*973e0*/  LDL.LU R18, [R1+0xf8] ;  /* 0x0000f80001127983 */ /* 0x000ea80000300800 */
[----:B------:R-:W2:Y:S04]  /*973f0*/  LDL.LU R19, [R1+0xfc] ;  /* 0x0000fc0001137983 */ /* 0x000ea80000300800 */
[----:B-----5:R-:W4:Y:S04]  /*97400*/  LDL.LU R12, [R1+0x880] ;  /* 0x00088000010c7983 */ /* 0x020f280000300800 */
[----:B------:R-:W4:Y:S04]  /*97410*/  LDL.LU R13, [R1+0x884] ;  /* 0x00088400010d7983 */ /* 0x000f280000300800 */
[----:B------:R-:W5:Y:S04]  /*97420*/  LDL.LU R14, [R1+0x888] ;  /* 0x00088800010e7983 */ /* 0x000f680000300800 */
[----:B------:R-:W5:Y:S01]  /*97430*/  LDL.LU R15, [R1+0x88c] ;  /* 0x00088c00010f7983 */ /* 0x000f620000300800 */
[----:B---3--:R-:W-:-:S02]  /*97440*/  IMAD.MOV.U32 R16, RZ, RZ, R46 ;  /* 0x000000ffff107224 */ /* 0x008fc400078e002e */
[----:B------:R-:W-:Y:S01]  /*97450*/  IMAD.MOV.U32 R17, RZ, RZ, R47 ;  /* 0x000000ffff117224 */ /* 0x000fe200078e002f */
[----:B-----5:R-:W-:Y:S04]  /*97460*/  STL.64 [R1+0x5bb0], R14 ;  /* 0x005bb00e01007387 */ /* 0x020fe80000100a00 */
[----:B----4-:R0:W-:Y:S04]  /*97470*/  STL.64 [R1+0x5ba8], R12 ;  /* 0x005ba80c01007387 */ /* 0x0101e80000100a00 */
        /* <DEDUP_REMOVED lines=8> */
[----:B0-----:R-:W2:Y:S04]  /*97500*/  LDL.LU R12, [R1+0x910] ;  /* 0x00091000010c7983 */ /* 0x001ea80000300800 */
[----:B------:R-:W2:Y:S04]  /*97510*/  LDL.LU R13, [R1+0x914] ;  /* 0x00091400010d7983 */ /* 0x000ea80000300800 */
[----:B------:R-:W2:Y:S04]  /*97520*/  LDL.LU R14, [R1+0x918] ;  /* 0x00091800010e7983 */ /* 0x000ea80000300800 */
[----:B------:R-:W2:Y:S01]  /*97530*/  LDL.LU R15, [R1+0x91c] ;  /* 0x00091c00010f7983 */ /* 0x000ea20000300800 */
[----:B---3--:R-:W-:-:S03]  /*97540*/  IMAD.MOV.U32 R33, RZ, RZ, R46 ;  /* 0x000000ffff217224 */ /* 0x008fc600078e002e */
[----:B------:R-:W3:Y:S01]  /*97550*/  LDL.LU R46, [R1+0x2038] ;  /* 0x00203800012e7983 */ /* 0x000ee20000300800 */
[----:B----4-:R-:W-:-:S03]  /*97560*/  IMAD.MOV.U32 R32, RZ, RZ, R47 ;  /* 0x000000ffff207224 */ /* 0x010fc600078e002f */
[----:B------:R-:W3:Y:S04]  /*97570*/  LDL.LU R57, [R1+0x2034] ;  /* 0x0020340001397983 */ /* 0x000ee80000300800 */
[----:B------:R-:W4:Y:S04]  /*97580*/  LDL.LU R47, [R1+0x2040] ;  /* 0x00204000012f7983 */ /* 0x000f280000300800 */
[----:B------:R-:W4:Y:S04]  /*97590*/  LDL.LU R56, [R1+0x203c] ;  /* 0x00203c0001387983 */ /* 0x000f280000300800 */
        /* <DEDUP_REMOVED lines=30> */
[----:B---3--:R-:W-:-:S03]  /*97780*/  IMAD R57, R57, 0x100, R46 ;  /* 0x0000010039397824 */ /* 0x008fc600078e022e */
[----:B------:R-:W2:Y:S01]  /*97790*/  LDL.LU R46, [R1+0x5bbc] ;  /* 0x005bbc00012e7983 */ /* 0x000ea20000300800 */
[----:B----4-:R-:W-:-:S03]  /*977a0*/  IMAD R56, R56, 0x100, R47 ;  /* 0x0000010038387824 */ /* 0x010fc600078e022f */
[----:B------:R-:W2:Y:S02]  /*977b0*/  LDL.LU R47, [R1+0x5bb8] ;  /* 0x005bb800012f7983 */ /* 0x000ea40000300800 */
[----:B--2---:R-:W-:Y:S02]  /*977c0*/  HMMA.16816.F32 R28, R28, R46, R12 ;  /* 0x0000002e1c1c723c */ /* 0x004fe4000000180c */
[----:B------:R-:W2:Y:S04]  /*977d0*/  LDL.LU.64 R14, [R1+0x5bb0] ;  /* 0x005bb000010e7983 */ /* 0x000ea80000300a00 */
[----:B------:R-:W2:Y:S04]  /*977e0*/  LDL.LU.64 R12, [R1+0x5ba8] ;  /* 0x005ba800010c7983 */ /* 0x000ea80000300a00 */
[----:B------:R0:W-:Y:S04]  /*977f0*/  STL.64 [R1+0x5880], R46 ;  /* 0x0058802e01007387 */ /* 0x0001e80000100a00 */
[----:B0-----:R-:W3:Y:S05]  /*97800*/  LDL.LU R46, [R1+0xb0] ;  /* 0x0000b000012e7983 */ /* 0x001eea0000300800 */
[----:B------:R0:W-:Y:S04]  /*97810*/  STL.64 [R1+0x910], R28 ;  /* 0x0009101c01007387 */ /* 0x0001e80000100a00 */
[----:B------:R1:W-:Y:S04]  /*97820*/  STL.64 [R1+0x918], R30 ;  /* 0x0009181e01007387 */ /* 0x0003e80000100a00 */
[----:B------:R-:W3:Y:S01]  /*97830*/  LDL.LU R47, [R1+0xb4] ;  /* 0x0000b400012f7983 */ /* 0x000ee20000300800 */
[----:B0-----:R-:W-:-:S02]  /*97840*/  F2FP.F16.E5M2.UNPACK_B R28, R61 ;  /* 0x0000003dff1c723e */ /* 0x001fc400020004ff */
[----:B------:R-:W-:Y:S02]  /*97850*/  F2FP.F16.E5M2.UNPACK_B R29, R0 ;  /* 0x00000000ff1d723e */ /* 0x000fe400020004ff */
[----:B-1----:R-:W-:Y:S02]  /*97860*/  F2FP.F16.E5M2.UNPACK_B R30, R57 ;  /* 0x00000039ff1e723e */ /* 0x002fe400020004ff */
[----:B------:R-:W-:-:S07]  /*97870*/  F2FP.F16.E5M2.UNPACK_B R31, R56 ;  /* 0x00000038ff1f723e */ /* 0x000fce00020004ff */
[C---:B------:R-:W-:Y:S01]  /*97880*/  HMMA.16816.F32 R56, R28.reuse, R58, R48 ;  /* 0x0000003a1c38723c */ /* 0x040fe20000001830 */
[----:B------:R-:W-:Y:S04]  /*97890*/  STL.64 [R1+0x5878], R44 ;  /* 0x0058782c01007387 */ /* 0x000fe80000100a00 */
[----:B------:R-:W4:Y:S04]  /*978a0*/  LDL.LU R61, [R1+0x5ba4] ;  /* 0x005ba400013d7983 */ /* 0x000f280000300800 */
[----:B------:R-:W3:Y:S04]  /*978b0*/  LDL.LU R0, [R1+0x5ba0] ;  /* 0x005ba00001007983 */ /* 0x000ee80000300800 */
[----:B------:R-:W3:Y:S04]  /*978c0*/  LDL.LU.64 R50, [R1+0x5b98] ;  /* 0x005b980001327983 */ /* 0x000ee80000300a00 */
[----:B------:R-:W3:Y:S04]  /*978d0*/  LDL.LU.64 R48, [R1+0x5b90] ;  /* 0x005b900001307983 */ /* 0x000ee80000300a00 */
[----:B------:R-:W-:Y:S04]  /*978e0*/  STL.64 [R1+0x900], R56 ;  /* 0x0009003801007387 */ /* 0x000fe80000100a00 */
[----:B------:R0:W-:Y:S01]  /*978f0*/  STL.64 [R1+0x908], R58 ;  /* 0x0009083a01007387 */ /* 0x0001e20000100a00 */
[----:B------:R-:W-:Y:S03]  /*97900*/  HMMA.16816.F32 R8, R28, R32, R8 ;  /* 0x000000201c08723c */ /* 0x000fe60000001808 */
[----:B0-----:R-:W3:Y:S04]  /*97910*/  LDL.LU.64 R58, [R1+0x5b88] ;  /* 0x005b8800013a7983 */ /* 0x001ee80000300a00 */
[----:B------:R-:W3:-:S12]  /*97920*/  LDL.LU.64 R56, [R1+0x5b80] ;  /* 0x005b800001387983 */ /* 0x000ed80000300a00 */
[----:B------:R-:W-:Y:S04]  /*97930*/  STL.64 [R1+0x8e0], R8 ;  /* 0x0008e00801007387 */ /* 0x000fe80000100a00 */
[----:B------:R0:W-:Y:S04]  /*97940*/  STL.64 [R1+0x8e8], R10 ;  /* 0x0008e80a01007387 */ /* 0x0001e80000100a00 */
[----:B0-----:R-:W4:Y:S04]  /*97950*/  LDL.LU.64 R10, [R1+0x5b78] ;  /* 0x005b7800010a7983 */ /* 0x001f280000300a00 */
[----:B------:R-:W4:Y:S01]  /*97960*/  LDL.LU.64 R8, [R1+0x5b70] ;  /* 0x005b700001087983 */ /* 0x000f220000300a00 */
[C---:B-----5:R-:W-:Y:S03]  /*97970*/  HMMA.16816.F32 R32, R28.reuse, R34, R36 ;  /* 0x000000221c20723c */ /* 0x060fe60000001824 */
[----:B------:R-:W5:Y:S04]  /*97980*/  LDL.LU.64 R38, [R1+0x5b68] ;  /* 0x005b680001267983 */ /* 0x000f680000300a00 */
[----:B------:R-:W5:Y:S01]  /*97990*/  LDL.LU.64 R36, [R1+0x5b60] ;  /* 0x005b600001247983 */ /* 0x000f620000300a00 */
[C---:B------:R-:W-:Y:S11]  /*979a0*/  HMMA.16816.F32 R24, R28.reuse, R16, R24 ;  /* 0x000000101c18723c */ /* 0x040ff60000001818 */
        /* <DEDUP_REMOVED lines=8> */
[----:B--2---:R-:W-:Y:S03]  /*97a30*/  HMMA.16816.F32 R16, R28, R18, R12 ;  /* 0x000000121c10723c */ /* 0x004fe6000000180c */
[----:B------:R-:W2:Y:S04]  /*97a40*/  LDL.LU.64 R14, [R1+0x5b38] ;  /* 0x005b3800010e7983 */ /* 0x000ea80000300a00 */
[----:B------:R-:W2:-:S12]  /*97a50*/  LDL.LU.64 R12, [R1+0x5b30] ;  /* 0x005b3000010c7983 */ /* 0x000e980000300a00 */
[----:B------:R-:W-:Y:S04]  /*97a60*/  STL.64 [R1+0x880], R16 ;  /* 0x0008801001007387 */ /* 0x000fe80000100a00 */
[----:B------:R0:W-:Y:S04]  /*97a70*/  STL.64 [R1+0x888], R18 ;  /* 0x0008881201007387 */ /* 0x0001e80000100a00 */
[----:B0-----:R-:W2:Y:S04]  /*97a80*/  LDL.LU.64 R18, [R1+0x5b28] ;  /* 0x005b280001127983 */ /* 0x001ea80000300a00 */
[----:B------:R-:W2:Y:S01]  /*97a90*/  LDL.LU.64 R16, [R1+0x5b20] ;  /* 0x005b200001107983 */ /* 0x000ea20000300a00 */
[----:B---3--:R-:W-:-:S15]  /*97aa0*/  HMMA.16816.F32 R48, R28, R56, R48 ;  /* 0x000000381c30723c */ /* 0x008fde0000001830 */
[----:B------:R-:W-:-:S04]  /*97ab0*/  NOP ;  /* 0x0000000000007918 */ /* 0x000fc80000000000 */
[----:B------:R-:W-:Y:S04]  /*97ac0*/  STL.64 [R1+0x860], R48 ;  /* 0x0008603001007387 */ /* 0x000fe80000100a00 */
[----:B------:R0:W-:Y:S01]  /*97ad0*/  STL.64 [R1+0x868], R50 ;  /* 0x0008683201007387 */ /* 0x0001e20000100a00 */
[C---:B----4-:R-:W-:Y:S03]  /*97ae0*/  HMMA.16816.F32 R56, R28.reuse, R58, R8 ;  /* 0x0000003a1c38723c */ /* 0x050fe60000001808 */
[----:B0-----:R-:W3:Y:S04]  /*97af0*/  LDL.LU.64 R50, [R1+0x5b18] ;  /* 0x005b180001327983 */ /* 0x001ee80000300a00 */
[----:B------:R-:W4:Y:S04]  /*97b00*/  LDL.LU.64 R48, [R1+0x5b10] ;  /* 0x005b100001307983 */ /* 0x000f280000300a00 */
[----:B------:R-:W3:Y:S04]  /*97b10*/  LDL.LU.64 R10, [R1+0x5b08] ;  /* 0x005b0800010a7983 */ /* 0x000ee80000300a00 */
[----:B------:R-:W3:Y:S04]  /*97b20*/  LDL.LU.64 R8, [R1+0x5b00] ;  /* 0x005b000001087983 */ /* 0x000ee80000300a00 */
        /* <DEDUP_REMOVED lines=16> */
[----:B--2---:R-:W-:-:S15]  /*97c30*/  HMMA.16816.F32 R24, R28, R12, R24 ;  /* 0x0000000c1c18723c */ /* 0x004fde0000001818 */
[----:B------:R-:W-:-:S04]  /*97c40*/  NOP ;  /* 0x0000000000007918 */ /* 0x000fc80000000000 */
[----:B------:R-:W-:Y:S01]  /*97c50*/  STL.64 [R1+0x7e0], R24 ;  /* 0x0007e01801007387 */ /* 0x000fe20000100a00 */
[C---:B------:R-:W-:Y:S03]  /*97c60*/  HMMA.16816.F32 R12, R28.reuse, R14, R16 ;  /* 0x0000000e1c0c723c */ /* 0x040fe60000001810 */
[----:B------:R0:W-:Y:S04]  /*97c70*/  STL.64 [R1+0x7e8], R26 ;  /* 0x0007e81a01007387 */ /* 0x0001e80000100a00 */
[----:B0-----:R-:W2:Y:S04]  /*97c80*/  LDL.LU.64 R26, [R1+0x5ab8] ;  /* 0x005ab800011a7983 */ /* 0x001ea80000300a00 */
[----:B------:R-:W2:Y:S04]  /*97c90*/  LDL.LU.64 R24, [R1+0x5ab0] ;  /* 0x005ab00001187983 */ /* 0x000ea80000300a00 */
[----:B------:R-:W2:Y:S04]  /*97ca0*/  LDL.LU.64 R18, [R1+0x5aa8] ;  /* 0x005aa80001127983 */ /* 0x000ea80000300a00 */
[----:B------:R-:W2:Y:S04]  /*97cb0*/  LDL.LU.64 R16, [R1+0x5aa0] ;  /* 0x005aa00001107983 */ /* 0x000ea80000300a00 */
[----:B------:R-:W-:Y:S04]  /*97cc0*/  STL.64 [R1+0x7c0], R12 ;  /* 0x0007c00c01007387 */ /* 0x000fe80000100a00 */
[----:B------:R0:W-:Y:S04]  /*97cd0*/  STL.64 [R1+0x7c8], R14 ;  /* 0x0007c80e01007387 */ /* 0x0001e80000100a00 */
[----:B0-----:R-:W2:Y:S04]  /*97ce0*/  LDL.LU.64 R14, [R1+0x5a98] ;  /* 0x005a9800010e7983 */ /* 0x001ea80000300a00 */
[----:B------:R-:W2:Y:S01]  /*97cf0*/  LDL.LU.64 R12, [R1+0x5a90] ;  /* 0x005a9000010c7983 */ /* 0x000ea20000300a00 */
[C---:B----4-:R-:W-:Y:S08]  /*97d00*/  HMMA.16816.F32 R4, R28.reuse, R48, R4 ;  /* 0x000000301c04723c */ /* 0x050ff00000001804 */
[C---:B---3--:R-:W-:Y:S11]  /*97d10*/  HMMA.16816.F32 R48, R28.reuse, R50, R8 ;  /* 0x000000321c30723c */ /* 0x048ff60000001808 */
[----:B------:R-:W-:Y:S04]  /*97d20*/  STL.64 [R1+0x7a0], R4 ;  /* 0x0007a00401007387 */ /* 0x000fe80000100a00 */
[----:B------:R0:W-:Y:S04]  /*97d30*/  STL.64 [R1+0x7a8], R6 ;  /* 0x0007a80601007387 */ /* 0x0001e80000100a00 */
[----:B0-----:R-:W3:Y:S04]  /*97d40*/  LDL.LU.64 R6, [R1+0x5a88] ;  /* 0x005a880001067983 */ /* 0x001ee80000300a00 */
[----:B------:R-:W4:Y:S04]  /*97d50*/  LDL.LU.64 R4, [R1+0x5a80] ;  /* 0x005a800001047983 */ /* 0x000f280000300a00 */
[----:B------:R-:W3:Y:S04]  /*97d60*/  LDL.LU.64 R10, [R1+0x5a78] ;  /* 0x005a7800010a7983 */ /* 0x000ee80000300a00 */
[----:B------:R-:W3:Y:S01]  /*97d70*/  LDL.LU.64 R8, [R1+0x5a70] ;  /* 0x005a700001087983 */ /* 0x000ee20000300a00 */
[C---:B------:R-:W-:Y:S03]  /*97d80*/  HMMA.16816.F32 R44, R28.reuse, R46, R56 ;  /* 0x0000002e1c2c723c */ /* 0x040fe60000001838 */
[----:B------:R-:W-:Y:S04]  /*97d90*/  STL.64 [R1+0x780], R48 ;  /* 0x0007803001007387 */ /* 0x000fe80000100a00 */
[----:B------:R0:W-:Y:S04]  /*97da0*/  STL.64 [R1+0x788], R50 ;  /* 0x0007883201007387 */ /* 0x0001e80000100a00 */
[----:B0-----:R-:W3:Y:S04]  /*97db0*/  LDL.LU.64 R50, [R1+0x5a68] ;  /* 0x005a680001327983 */ /* 0x001ee80000300a00 */
[----:B------:R-:W3:Y:S04]  /*97dc0*/  LDL.LU.64 R48, [R1+0x5a60] ;  /* 0x005a600001307983 */ /* 0x000ee80000300a00 */
[----:B------:R-:W3:Y:S04]  /*97dd0*/  LDL.LU.64 R58, [R1+0x5a58] ;  /* 0x005a5800013a7983 */ /* 0x000ee80000300a00 */
[----:B------:R-:W3:Y:S01]  /*97de0*/  LDL.LU.64 R56, [R1+0x5a50] ;  /* 0x005a500001387983 */ /* 0x000ee20000300a00 */
[C---:B-----5:R-:W-:Y:S03]  /*97df0*/  HMMA.16816.F32 R40, R28.reuse, R32, R40 ;  /* 0x000000201c28723c */ /* 0x060fe60000001828 */
[----:B------:R-:W-:Y:S04]  /*97e00*/  STL.64 [R1+0x760], R44 ;  /* 0x0007602c01007387 */ /* 0x000fe80000100a00 */
[----:B------:R-:W-:Y:S01]  /*97e10*/  STL.64 [R1+0x768], R46 ;  /* 0x0007682e01007387 */ /* 0x000fe20000100a00 */
[C---:B------:R-:W-:Y:S11]  /*97e20*/  HMMA.16816.F32 R32, R28.reuse, R34, R36 ;  /* 0x000000221c20723c */ /* 0x040ff60000001824 */
[----:B------:R-:W-:Y:S04]  /*97e30*/  STL.64 [R1+0x740], R40 ;  /* 0x0007402801007387 */ /* 0x000fe80000100a00 */
[----:B------:R-:W-:Y:S04]  /*97e40*/  STL.64 [R1+0x748], R42 ;  /* 0x0007482a01007387 */ /* 0x000fe80000100a00 */
[----:B------:R0:W-:Y:S04]  /*97e50*/  STL.64 [R1+0x720], R32 ;  /* 0x0007202001007387 */ /* 0x0001e80000100a00 */
[----:B------:R1:W-:Y:S01]  /*97e60*/  STL.64 [R1+0x728], R34 ;  /* 0x0007282201007387 */ /* 0x0003e20000100a00 */
[C---:B--2---:R-:W-:Y:S08]  /*97e70*/  HMMA.16816.F32 R20, R28.reuse, R18, R20 ;  /* 0x000000121c14723c */ /* 0x044ff00000001814 */
[----:B------:R-:W-:-:S15]  /*97e80*/  HMMA.16816.F32 R24, R28, R16, R24 ;  /* 0x000000101c18723c */ /* 0x000fde0000001818 */
[----:B------:R-:W-:-:S04]  /*97e90*/  NOP ;  /* 0x0000000000007918 */ /* 0x000fc80000000000 */
[----:B------:R-:W-:Y:S04]  /*97ea0*/  STL.64 [R1+0x700], R24 ;  /* 0x0007001801007387 */ /* 0x000fe80000100a00 */
[----:B------:R-:W-:Y:S04]  /*97eb0*/  STL.64 [R1+0x708], R26 ;  /* 0x0007081a01007387 */ /* 0x000fe80000100a00 */
[----:B------:R-:W-:Y:S04]  /*97ec0*/  STL.64 [R1+0x6e0], R20 ;  /* 0x0006e01401007387 */ /* 0x000fe80000100a00 */
[----:B------:R-:W-:Y:S01]  /*97ed0*/  STL.64 [R1+0x6e8], R22 ;  /* 0x0006e81601007387 */ /* 0x000fe20000100a00 */
[C---:B----4-:R-:W-:Y:S08]  /*97ee0*/  HMMA.16816.F32 R16, R28.reuse, R4, R12 ;  /* 0x000000041c10723c */ /* 0x050ff0000000180c */
[C---:B---3--:R-:W-:Y:S11]  /*97ef0*/  HMMA.16816.F32 R12, R28.reuse, R6, R8 ;  /* 0x000000061c0c723c */ /* 0x048ff60000001808 */
[----:B------:R-:W-:Y:S04]  /*97f00*/  STL.64 [R1+0x6c0], R16 ;  /* 0x0006c01001007387 */ /* 0x000fe80000100a00 */
[----:B------:R-:W-:Y:S01]  /*97f10*/  STL.64 [R1+0x6c8], R18 ;  /* 0x0006c81201007387 */ /* 0x000fe20000100a00 */
[C---:B------:R-:W-:Y:S08]  /*97f20*/  HMMA.16816.F32 R4, R28.reuse, R58, R52 ;  /* 0x0000003a1c04723c */ /* 0x040ff00000001834 */
[----:B------:R-:W-:Y:S01]  /*97f30*/  HMMA.16816.F32 R8, R28, R56, R48 ;  /* 0x000000381c08723c */ /* 0x000fe20000001830 */
[----:B------:R-:W-:Y:S04]  /*97f40*/  STL.64 [R1+0x6a0], R12 ;  /* 0x0006a00c01007387 */ /* 0x000fe80000100a00 */
[----:B------:R-:W-:Y:S04]  /*97f50*/  STL.64 [R1+0x6a8], R14 ;  /* 0x0006a80e01007387 */ /* 0x000fe80000100a00 */
[----:B0-----:R-:W2:Y:S10]  /*97f60*/  LDL.LU R32, [R1+0x3a0] ;  /* 0x0003a00001207983 */ /* 0x001eb40000300800 */
[----:B------:R-:W-:Y:S04]  /*97f70*/  STL.64 [R1+0x680], R8 ;  /* 0x0006800801007387 */ /* 0x000fe80000100a00 */
[----:B------:R-:W-:Y:S04]  /*97f80*/  STL.64 [R1+0x688], R10 ;  /* 0x0006880a01007387 */ /* 0x000fe80000100a00 */
[----:B------:R0:W-:Y:S04]  /*97f90*/  STL.64 [R1+0x660], R4 ;  /* 0x0006600401007387 */ /* 0x0001e80000100a00 */
[----:B------:R3:W-:Y:S04]  /*97fa0*/  STL.64 [R1+0x668], R6 ;  /* 0x0006680601007387 */ /* 0x0007e80000100a00 */
[----:B------:R-:W2:Y:S04]  /*97fb0*/  LDL.LU R33, [R1+0x3a4] ;  /* 0x0003a40001217983 */ /* 0x000ea80000300800 */
[----:B-1----:R-:W4:Y:S04]  /*97fc0*/  LDL.LU R34, [R1+0x3a8] ;  /* 0x0003a80001227983 */ /* 0x002f280000300800 */
[----:B------:R-:W4:Y:S04]  /*97fd0*/  LDL.LU R35, [R1+0x3ac] ;  /* 0x0003ac0001237983 */ /* 0x000f280000300800 */
[----:B----4-:R-:W-:Y:S04]  /*97fe0*/  STL.64 [R1+0x5938], R34 ;  /* 0x0059382201007387 */ /* 0x010fe80000100a00 */
[----:B--2---:R-:W-:Y:S04]  /*97ff0*/  STL.64 [R1+0x5930], R32 ;  /* 0x0059302001007387 */ /* 0x004fe80000100a00 */
[----:B------:R-:W2:Y:S04]  /*98000*/  LDL.LU R36, [R1+0x3c0] ;  /* 0x0003c00001247983 */ /* 0x000ea80000300800 */
[----:B------:R-:W2:Y:S04]  /*98010*/  LDL.LU R37, [R1+0x3c4] ;  /* 0x0003c40001257983 */ /* 0x000ea80000300800 */
[----:B------:R-:W4:Y:S04]  /*98020*/  LDL.LU R38, [R1+0x3c8] ;  /* 0x0003c80001267983 */ /* 0x000f280000300800 */
[----:B------:R-:W4:Y:S04]  /*98030*/  LDL.LU R39, [R1+0x3cc] ;  /* 0x0003cc0001277983 */ /* 0x000f280000300800 */
[----:B----4-:R1:W-:Y:S04]  /*98040*/  STL.64 [R1+0x5948], R38 ;  /* 0x0059482601007387 */ /* 0x0103e80000100a00 */
[----:B--2---:R-:W-:Y:S04]  /*98050*/  STL.64 [R1+0x5940], R36 ;  /* 0x0059402401007387 */ /* 0x004fe80000100a00 */
[----:B------:R-:W2:Y:S04]  /*98060*/  LDL.LU R40, [R1+0x3e0] ;  /* 0x0003e00001287983 */ /* 0x000ea80000300800 */
[----:B------:R-:W2:Y:S04]  /*98070*/  LDL.LU R41, [R1+0x3e4] ;  /* 0x0003e40001297983 */ /* 0x000ea80000300800 */
[----:B------:R-:W4:Y:S04]  /*98080*/  LDL.LU R42, [R1+0x3e8] ;  /* 0x0003e800012a7983 */ /* 0x000f280000300800 */
[----:B------:R-:W4:Y:S04]  /*98090*/  LDL.LU R43, [R1+0x3ec] ;  /* 0x0003ec00012b7983 */ /* 0x000f280000300800 */
[----:B----4-:R-:W-:Y:S04]  /*980a0*/  STL.64 [R1+0x5958], R42 ;  /* 0x0059582a01007387 */ /* 0x010fe80000100a00 */
[----:B--2---:R2:W-:Y:S04]  /*980b0*/  STL.64 [R1+0x5950], R40 ;  /* 0x0059502801007387 */ /* 0x0045e80000100a00 */
[----:B------:R-:W4:Y:S04]  /*980c0*/  LDL.LU R52, [R1+0x440] ;  /* 0x0004400001347983 */ /* 0x000f280000300800 */
[----:B------:R-:W4:Y:S04]  /*980d0*/  LDL.LU R53, [R1+0x444] ;  /* 0x0004440001357983 */ /* 0x000f280000300800 */
[----:B------:R-:W5:Y:S04]  /*980e0*/  LDL.LU R54, [R1+0x448] ;  /* 0x0004480001367983 */ /* 0x000f680000300800 */
[----:B------:R-:W5:Y:S04]  /*980f0*/  LDL.LU R55, [R1+0x44c] ;  /* 0x00044c0001377983 */ /* 0x000f680000300800 */
[----:B-----5:R-:W-:Y:S04]  /*98100*/  STL.64 [R1+0x5968], R54 ;  /* 0x0059683601007387 */ /* 0x020fe80000100a00 */
[----:B----4-:R4:W-:Y:S04]  /*98110*/  STL.64 [R1+0x5960], R52 ;  /* 0x0059603401007387 */ /* 0x0109e80000100a00 */
[----:B------:R-:W5:Y:S04]  /*98120*/  LDL.LU R48, [R1+0x460] ;  /* 0x0004600001307983 */ /* 0x000f680000300800 */
[----:B------:R-:W5:Y:S04]  /*98130*/  LDL.LU R49, [R1+0x464] ;  /* 0x0004640001317983 */ /* 0x000f680000300800 */
[----:B------:R-:W2:Y:S04]  /*98140*/  LDL.LU R50, [R1+0x468] ;  /* 0x0004680001327983 */ /* 0x000ea80000300800 */
[----:B------:R-:W2:Y:S01]  /*98150*/  LDL.LU R51, [R1+0x46c] ;  /* 0x00046c0001337983 */ /* 0x000ea20000300800 */
[----:B0-----:R-:W-:-:S03]  /*98160*/  IMAD.MOV.U32 R5, RZ, RZ, R0 ;  /* 0x000000ffff057224 */ /* 0x001fc600078e0000 */
[----:B--2---:R0:W-:Y:S04]  /*98170*/  STL.64 [R1+0x5978], R50 ;  /* 0x0059783201007387 */ /* 0x0041e80000100a00 */
[----:B-----5:R-:W-:Y:S04]  /*98180*/  STL.64 [R1+0x5970], R48 ;  /* 0x0059703001007387 */ /* 0x020fe80000100a00 */
[----:B---3--:R-:W2:Y:S04]  /*98190*/  LDL.LU R6, [R1] ;  /* 0x0000000001067983 */ /* 0x008ea80000300800 */
[----:B------:R-:W2:Y:S04]  /*981a0*/  LDL.LU R7, [R1+0x4] ;  /* 0x0000040001077983 */ /* 0x000ea80000300800 */
[----:B------:R-:W3:Y:S04]  /*981b0*/  LDL.LU R4, [R1+0x8] ;  /* 0x0000080001047983 */ /* 0x000ee80000300800 */
[----:B------:R-:W5:Y:S04]  /*981c0*/  LDL.LU R0, [R1+0x5a48] ;  /* 0x005a480001007983 */ /* 0x000f680000300800 */
[----:B--2---:R-:W-:Y:S04]  /*981d0*/  STL.64 [R1+0x5988], R6 ;  /* 0x0059880601007387 */ /* 0x004fe80000100a00 */
[----:B---3--:R2:W-:Y:S04]  /*981e0*/  STL.64 [R1+0x5980], R4 ;  /* 0x0059800401007387 */ /* 0x0085e80000100a00 */
[----:B------:R-:W3:Y:S04]  /*981f0*/  LDL.LU R22, [R1+0x10] ;  /* 0x0000100001167983 */ /* 0x000ee80000300800 */
[----:B------:R-:W3:Y:S04]  /*98200*/  LDL.LU R23, [R1+0x14] ;  /* 0x0000140001177983 */ /* 0x000ee80000300800 */
[----:B------:R-:W2:Y:S04]  /*98210*/  LDL.LU R12, [R1+0x4e0] ;  /* 0x0004e000010c7983 */ /* 0x000ea80000300800 */
[----:B------:R-:W2:Y:S04]  /*98220*/  LDL.LU R13, [R1+0x4e4] ;  /* 0x0004e400010d7983 */ /* 0x000ea80000300800 */
[----:B------:R-:W2:Y:S04]  /*98230*/  LDL.LU R14, [R1+0x4e8] ;  /* 0x0004e800010e7983 */ /* 0x000ea80000300800 */
[----:B------:R-:W2:Y:S01]  /*98240*/  LDL.LU R15, [R1+0x4ec] ;  /* 0x0004ec00010f7983 */ /* 0x000ea20000300800 */
[----:B-----5:R-:W-:-:S03]  /*98250*/  IMAD.MOV.U32 R21, RZ, RZ, R0 ;  /* 0x000000ffff157224 */ /* 0x020fc600078e0000 */
[----:B--2---:R-:W-:Y:S04]  /*98260*/  STL.64 [R1+0x5998], R14 ;  /* 0x0059980e01007387 */ /* 0x004fe80000100a00 */
[----:B------:R-:W-:Y:S04]  /*98270*/  STL.64 [R1+0x5990], R12 ;  /* 0x0059900c01007387 */ /* 0x000fe80000100a00 */
[----:B------:R-:W2:Y:S04]  /*98280*/  LDL.LU R20, [R1+0x18] ;  /* 0x0000180001147983 */ /* 0x000ea80000300800 */
[----:B------:R-:W5:Y:S04]  /*98290*/  LDL.LU R0, [R1+0x5a44] ;  /* 0x005a440001007983 */ /* 0x000f680000300800 */
[----:B---3--:R3:W-:Y:S04]  /*982a0*/  STL.64 [R1+0x59a8], R22 ;  /* 0x0059a81601007387 */ /* 0x0087e80000100a00 */
[----:B--2---:R-:W-:Y:S04]  /*982b0*/  STL.64 [R1+0x59a0], R20 ;  /* 0x0059a01401007387 */ /* 0x004fe80000100a00 */
[----:B-1----:R-:W2:Y:S04]  /*982c0*/  LDL.LU R38, [R1+0x20] ;  /* 0x0000200001267983 */ /* 0x002ea80000300800 */
[----:B------:R-:W2:Y:S04]  /*982d0*/  LDL.LU R39, [R1+0x24] ;  /* 0x0000240001277983 */ /* 0x000ea80000300800 */
[----:B------:R-:W2:Y:S04]  /*982e0*/  LDL.LU R40, [R1+0x520] ;  /* 0x0005200001287983 */ /* 0x000ea80000300800 */
[----:B------:R-:W2:Y:S04]  /*982f0*/  LDL.LU R41, [R1+0x524] ;  /* 0x0005240001297983 */ /* 0x000ea80000300800 */
[----:B------:R-:W2:Y:S04]  /*98300*/  LDL.LU R42, [R1+0x528] ;  /* 0x00052800012a7983 */ /* 0x000ea80000300800 */
[----:B------:R-:W2:Y:S01]  /*98310*/  LDL.LU R43, [R1+0x52c] ;  /* 0x00052c00012b7983 */ /* 0x000ea20000300800 */
[----:B-----5:R-:W-:-:S03]  /*98320*/  IMAD.MOV.U32 R37, RZ, RZ, R0 ;  /* 0x000000ffff257224 */ /* 0x020fc600078e0000 */
[----:B--2---:R-:W-:Y:S04]  /*98330*/  STL.64 [R1+0x59b8], R42 ;  /* 0x0059b82a01007387 */ /* 0x004fe80000100a00 */
[----:B------:R1:W-:Y:S04]  /*98340*/  STL.64 [R1+0x59b0], R40 ;  /* 0x0059b02801007387 */ /* 0x0003e80000100a00 */
[----:B------:R-:W2:Y:S04]  /*98350*/  LDL.LU R36, [R1+0x28] ;  /* 0x0000280001247983 */ /* 0x000ea80000300800 */
[----:B------:R-:W5:Y:S04]  /*98360*/  LDL.LU R0, [R1+0x5a40] ;  /* 0x005a400001007983 */ /* 0x000f680000300800 */
[----:B------:R-:W-:Y:S04]  /*98370*/  STL.64 [R1+0x59c8], R38 ;  /* 0x0059c82601007387 */ /* 0x000fe80000100a00 */
[----:B--2---:R2:W-:Y:S04]  /*98380*/  STL.64 [R1+0x59c0], R36 ;  /* 0x0059c02401007387 */ /* 0x0045e80000100a00 */
[----:B----4-:R-:W4:Y:S04]  /*98390*/  LDL.LU R52, [R1+0x540] ;  /* 0x0005400001347983 */ /* 0x010f280000300800 */
[----:B------:R-:W4:Y:S04]  /*983a0*/  LDL.LU R53, [R1+0x544] ;  /* 0x0005440001357983 */ /* 0x000f280000300800 */
[----:B------:R-:W2:Y:S04]  /*983b0*/  LDL.LU R54, [R1+0x548] ;  /* 0x0005480001367983 */ /* 0x000ea80000300800 */
[----:B------:R-:W2:Y:S04]  /*983c0*/  LDL.LU R55, [R1+0x54c] ;  /* 0x00054c0001377983 */ /* 0x000ea80000300800 */
[----:B--2---:R-:W-:Y:S04]  /*983d0*/  STL.64 [R1+0x59d8], R54 ;  /* 0x0059d83601007387 */ /* 0x004fe80000100a00 */
[----:B----4-:R2:W-:Y:S04]  /*983e0*/  STL.64 [R1+0x59d0], R52 ;  /* 0x0059d03401007387 */ /* 0x0105e80000100a00 */
[----:B0-----:R-:W4:Y:S04]  /*983f0*/  LDL.LU R50, [R1+0x30] ;  /* 0x0000300001327983 */ /* 0x001f280000300800 */
[----:B------:R-:W4:Y:S04]  /*98400*/  LDL.LU R51, [R1+0x34] ;  /* 0x0000340001337983 */ /* 0x000f280000300800 */
        /* <DEDUP_REMOVED lines=9> */
[----:B----4-:R-:W-:Y:S04]  /*984a0*/  STL.64 [R1+0x59f8], R50 ;  /* 0x0059f83201007387 */ /* 0x010fe80000100a00 */
[----:B--2---:R-:W-:Y:S04]  /*984b0*/  STL.64 [R1+0x59f0], R48 ;  /* 0x0059f03001007387 */ /* 0x004fe80000100a00 */
[----:B---3--:R-:W2:Y:S04]  /*984c0*/  LDL.LU R22, [R1+0x40] ;  /* 0x0000400001167983 */ /* 0x008ea80000300800 */
[----:B------:R-:W2:Y:S04]  /*984d0*/  LDL.LU R23, [R1+0x44] ;  /* 0x0000440001177983 */ /* 0x000ea80000300800 */
[----:B-1----:R-:W3:Y:S04]  /*984e0*/  LDL.LU R40, [R1+0x5a0] ;  /* 0x0005a00001287983 */ /* 0x002ee80000300800 */
[----:B------:R-:W3:Y:S04]  /*984f0*/  LDL.LU R41, [R1+0x5a4] ;  /* 0x0005a40001297983 */ /* 0x000ee80000300800 */
[----:B------:R-:W4:Y:S04]  /*98500*/  LDL.LU R42, [R1+0x5a8] ;  /* 0x0005a800012a7983 */ /* 0x000f280000300800 */
[----:B------:R-:W4:Y:S01]  /*98510*/  LDL.LU R43, [R1+0x5ac] ;  /* 0x0005ac00012b7983 */ /* 0x000f220000300800 */
[----:B-----5:R-:W-:-:S03]  /*98520*/  IMAD.MOV.U32 R21, RZ, RZ, R0 ;  /* 0x000000ffff157224 */ /* 0x020fc600078e0000 */
[----:B----4-:R1:W-:Y:S04]  /*98530*/  STL.64 [R1+0x5a08], R42 ;  /* 0x005a082a01007387 */ /* 0x0103e80000100a00 */
[----:B---3--:R-:W-:Y:S04]  /*98540*/  STL.64 [R1+0x5a00], R40 ;  /* 0x005a002801007387 */ /* 0x008fe80000100a00 */
[----:B------:R-:W3:Y:S04]  /*98550*/  LDL.LU R20, [R1+0x48] ;  /* 0x0000480001147983 */ /* 0x000ee80000300800 */
[----:B------:R-:W4:Y:S04]  /*98560*/  LDL.LU R0, [R1+0x5a38] ;  /* 0x005a380001007983 */ /* 0x000f280000300800 */
[----:B--2---:R-:W-:Y:S04]  /*98570*/  STL.64 [R1+0x5a18], R22 ;  /* 0x005a181601007387 */ /* 0x004fe80000100a00 */
[----:B---3--:R2:W-:Y:S04]  /*98580*/  STL.64 [R1+0x5a10], R20 ;  /* 0x005a101401007387 */ /* 0x0085e80000100a00 */
[----:B------:R-:W3:Y:S04]  /*98590*/  LDL.LU R36, [R1+0x5c0] ;  /* 0x0005c00001247983 */ /* 0x000ee80000300800 */
[----:B------:R-:W3:Y:S04]  /*985a0*/  LDL.LU R37, [R1+0x5c4] ;  /* 0x0005c40001257983 */ /* 0x000ee80000300800 */
[----:B------:R-:W5:Y:S04]  /*985b0*/  LDL.LU R38, [R1+0x5c8] ;  /* 0x0005c80001267983 */ /* 0x000f680000300800 */
[----:B------:R-:W5:Y:S01]  /*985c0*/  LDL.LU R39, [R1+0x5cc] ;  /* 0x0005cc0001277983 */ /* 0x000f620000300800 */
[----:B----4-:R-:W-:-:S03]  /*985d0*/  IMAD.MOV.U32 R53, RZ, RZ, R0 ;  /* 0x000000ffff357224 */ /* 0x010fc600078e0000 */
[----:B-----5:R-:W-:Y:S04]  /*985e0*/  STL.64 [R1+0x5a28], R38 ;  /* 0x005a282601007387 */ /* 0x020fe80000100a00 */
[----:B---3--:R3:W-:Y:S04]  /*985f0*/  STL.64 [R1+0x5a20], R36 ;  /* 0x005a202401007387 */ /* 0x0087e80000100a00 */
[----:B------:R-:W4:Y:S04]  /*98600*/  LDL.LU R54, [R1+0x50] ;  /* 0x0000500001367983 */ /* 0x000f280000300800 */
[----:B------:R-:W4:Y:S04]  /*98610*/  LDL.LU R55, [R1+0x54] ;  /* 0x0000540001377983 */ /* 0x000f280000300800 */
[----:B0-----:R-:W4:Y:S04]  /*98620*/  LDL.LU R4, [R1+0x5e0] ;  /* 0x0005e00001047983 */ /* 0x001f280000300800 */
[----:B------:R-:W4:Y:S04]  /*98630*/  LDL.LU R5, [R1+0x5e4] ;  /* 0x0005e40001057983 */ /* 0x000f280000300800 */
[----:B------:R-:W4:Y:S04]  /*98640*/  LDL.LU R6, [R1+0x5e8] ;  /* 0x0005e80001067983 */ /* 0x000f280000300800 */
[----:B------:R-:W4:Y:S04]  /*98650*/  LDL.LU R7, [R1+0x5ec] ;  /* 0x0005ec0001077983 */ /* 0x000f280000300800 */
[----:B------:R-:W5:Y:S04]  /*98660*/  LDL.LU R52, [R1+0x58] ;  /* 0x0000580001347983 */ /* 0x000f680000300800 */
[----:B------:R-:W3:Y:S04]  /*98670*/  LDL.LU R0, [R1+0x5a34] ;  /* 0x005a340001007983 */ /* 0x000ee80000300800 */
[----:B-1----:R-:W4:Y:S04]  /*98680*/  LDL.LU R42, [R1+0x60] ;  /* 0x00006000012a7983 */ /* 0x002f280000300800 */
[----:B------:R-:W4:Y:S04]  /*98690*/  LDL.LU R43, [R1+0x64] ;  /* 0x00006400012b7983 */ /* 0x000f280000300800 */
[----:B--2---:R-:W4:Y:S04]  /*986a0*/  LDL.LU R20, [R1+0x620] ;  /* 0x0006200001147983 */ /* 0x004f280000300800 */
[----:B------:R-:W4:Y:S04]  /*986b0*/  LDL.LU R21, [R1+0x624] ;  /* 0x0006240001157983 */ /* 0x000f280000300800 */
[----:B------:R-:W4:Y:S04]  /*986c0*/  LDL.LU R22, [R1+0x628] ;  /* 0x0006280001167983 */ /* 0x000f280000300800 */
[----:B------:R-:W4:Y:S04]  /*986d0*/  LDL.LU R23, [R1+0x62c] ;  /* 0x00062c0001177983 */ /* 0x000f280000300800 */
[----:B------:R-:W2:Y:S01]  /*986e0*/  LDL.LU R40, [R1+0x68] ;  /* 0x0000680001287983 */ /* 0x000ea20000300800 */
[----:B---3--:R-:W-:-:S03]  /*986f0*/  IMAD.MOV.U32 R41, RZ, RZ, R0 ;  /* 0x000000ffff297224 */ /* 0x008fc600078e0000 */
[----:B------:R-:W3:Y:S04]  /*98700*/  LDL.LU R0, [R1+0x5a30] ;  /* 0x005a300001007983 */ /* 0x000ee80000300800 */
        /* <DEDUP_REMOVED lines=36> */
[C---:B--2---:R-:W-:Y:S08]  /*98950*/  HMMA.16816.F32 R36, R28.reuse, R40, R36 ;  /* 0x000000281c24723c */ /* 0x044ff00000001824 */
[C---:B----4-:R-:W-:Y:S08]  /*98960*/  HMMA.16816.F32 R40, R28.reuse, R42, R20 ;  /* 0x0000002a1c28723c */ /* 0x050ff00000001814 */
[C---:B-----5:R-:W-:Y:S03]  /*98970*/  HMMA.16816.F32 R48, R28.reuse, R52, R48 ;  /* 0x000000341c30723c */ /* 0x060fe60000001830 */
[----:B------:R-:W-:Y:S04]  /*98980*/  STL.64 [R1+0x640], R36 ;  /* 0x0006402401007387 */ /* 0x000fe80000100a00 */
[----:B------:R0:W-:Y:S04]  /*98990*/  STL.64 [R1+0x648], R38 ;  /* 0x0006482601007387 */ /* 0x0001e80000100a00 */
[----:B0-----:R-:W2:Y:S04]  /*989a0*/  LDL.LU.64 R38, [R1+0x5a28] ;  /* 0x005a280001267983 */ /* 0x001ea80000300a00 */
[----:B------:R-:W2:Y:S04]  /*989b0*/  LDL.LU.64 R36, [R1+0x5a20] ;  /* 0x005a200001247983 */ /* 0x000ea80000300a00 */
[----:B------:R-:W4:Y:S04]  /*989c0*/  LDL.LU.64 R22, [R1+0x5a18] ;  /* 0x005a180001167983 */ /* 0x000f280000300a00 */
        /* <DEDUP_REMOVED lines=8> */
[----:B------:R-:W3:Y:S01]  /*98a50*/  LDL.LU.64 R48, [R1+0x59f0] ;  /* 0x0059f00001307983 */ /* 0x000ee20000300a00 */
[----:B------:R-:W-:Y:S03]  /*98a60*/  HMMA.16816.F32 R52, R28, R54, R4 ;  /* 0x000000361c34723c */ /* 0x000fe60000001804 */
[----:B------:R-:W5:Y:S04]  /*98a70*/  LDL.LU.64 R6, [R1+0x59e8] ;  /* 0x0059e80001067983 */ /* 0x000f680000300a00 */
[----:B------:R-:W5:-:S12]  /*98a80*/  LDL.LU.64 R4, [R1+0x59e0] ;  /* 0x0059e00001047983 */ /* 0x000f580000300a00 */
[----:B------:R-:W-:Y:S04]  /*98a90*/  STL.64 [R1+0x5e0], R52 ;  /* 0x0005e03401007387 */ /* 0x000fe80000100a00 */
[----:B------:R0:W-:Y:S04]  /*98aa0*/  STL.64 [R1+0x5e8], R54 ;  /* 0x0005e83601007387 */ /* 0x0001e80000100a00 */
[----:B0-----:R-:W5:Y:S04]  /*98ab0*/  LDL.LU.64 R54, [R1+0x59d8] ;  /* 0x0059d80001367983 */ /* 0x001f680000300a00 */
[----:B------:R-:W5:Y:S01]  /*98ac0*/  LDL.LU.64 R52, [R1+0x59d0] ;  /* 0x0059d00001347983 */ /* 0x000f620000300a00 */
[C---:B--2---:R-:W-:Y:S08]  /*98ad0*/  HMMA.16816.F32 R36, R28.reuse, R20, R36 ;  /* 0x000000141c24723c */ /* 0x044ff00000001824 */
[C---:B----4-:R-:W-:Y:S11]  /*98ae0*/  HMMA.16816.F32 R20, R28.reuse, R22, R40 ;  /* 0x000000161c14723c */ /* 0x050ff60000001828 */
[----:B------:R-:W-:Y:S04]  /*98af0*/  STL.64 [R1+0x5c0], R36 ;  /* 0x0005c02401007387 */ /* 0x000fe80000100a00 */
[----:B------:R0:W-:Y:S04]  /*98b00*/  STL.64 [R1+0x5c8], R38 ;  /* 0x0005c82601007387 */ /* 0x0001e80000100a00 */
[----:B0-----:R-:W2:Y:S04]  /*98b10*/  LDL.LU.64 R38, [R1+0x59c8] ;  /* 0x0059c80001267983 */ /* 0x001ea80000300a00 */
[----:B------:R-:W4:Y:S01]  /*98b20*/  LDL.LU.64 R36, [R1+0x59c0] ;  /* 0x0059c00001247983 */ /* 0x000f220000300a00 */
[C---:B---3--:R-:W-:Y:S03]  /*98b30*/  HMMA.16816.F32 R12, R28.reuse, R48, R12 ;  /* 0x000000301c0c723c */ /* 0x048fe6000000180c */
[----:B------:R-:W2:Y:S04]  /*98b40*/  LDL.LU.64 R42, [R1+0x59b8] ;  /* 0x0059b800012a7983 */ /* 0x000ea80000300a00 */
[----:B------:R-:W2:Y:S04]  /*98b50*/  LDL.LU.64 R40, [R1+0x59b0] ;  /* 0x0059b00001287983 */ /* 0x000ea80000300a00 */
[----:B------:R-:W-:Y:S04]  /*98b60*/  STL.64 [R1+0x5a0], R20 ;  /* 0x0005a01401007387 */ /* 0x000fe80000100a00 */
[----:B------:R0:W-:Y:S01]  /*98b70*/  STL.64 [R1+0x5a8], R22 ;  /* 0x0005a81601007387 */ /* 0x0001e20000100a00 */
[C---:B-----5:R-:W-:Y:S03]  /*98b80*/  HMMA.16816.F32 R48, R28.reuse, R50, R4 ;  /* 0x000000321c30723c */ /* 0x060fe60000001804 */
[----:B0-----:R-:W3:Y:S04]  /*98b90*/  LDL.LU.64 R22, [R1+0x59a8] ;  /* 0x0059a80001167983 */ /* 0x001ee80000300a00 */
[----:B------:R-:W5:Y:S04]  /*98ba0*/  LDL.LU.64 R20, [R1+0x59a0] ;  /* 0x0059a00001147983 */ /* 0x000f680000300a00 */
[----:B------:R-:W-:Y:S04]  /*98bb0*/  STL.64 [R1+0x580], R12 ;  /* 0x0005800c01007387 */ /* 0x000fe80000100a00 */
[----:B------:R0:W-:Y:S04]  /*98bc0*/  STL.64 [R1+0x588], R14 ;  /* 0x0005880e01007387 */ /* 0x0001e80000100a00 */
[----:B0-----:R-:W3:Y:S04]  /*98bd0*/  LDL.LU.64 R14, [R1+0x5998] ;  /* 0x00599800010e7983 */ /* 0x001ee80000300a00 */
[----:B------:R-:W3:Y:S04]  /*98be0*/  LDL.LU.64 R12, [R1+0x5990] ;  /* 0x00599000010c7983 */ /* 0x000ee80000300a00 */
[----:B------:R-:W3:Y:S04]  /*98bf0*/  LDL.LU.64 R6, [R1+0x5988] ;  /* 0x0059880001067983 */ /* 0x000ee80000300a00 */
[----:B------:R-:W3:Y:S04]  /*98c00*/  LDL.LU.64 R4, [R1+0x5980] ;  /* 0x0059800001047983 */ /* 0x000ee80000300a00 */
[----:B------:R-:W-:Y:S04]  /*98c10*/  STL.64 [R1+0x560], R48 ;  /* 0x0005603001007387 */ /* 0x000fe80000100a00 */
[----:B------:R0:W-:Y:S04]  /*98c20*/  STL.64 [R1+0x568], R50 ;  /* 0x0005683201007387 */ /* 0x0001e80000100a00 */
[----:B0-----:R-:W3:Y:S04]  /*98c30*/  LDL.LU.64 R50, [R1+0x5978] ;  /* 0x0059780001327983 */ /* 0x001ee80000300a00 */
[----:B------:R-:W3:Y:S01]  /*98c40*/  LDL.LU.64 R48, [R1+0x5970] ;  /* 0x0059700001307983 */ /* 0x000ee20000300a00 */
[C---:B------:R-:W-:Y:S08]  /*98c50*/  HMMA.16816.F32 R56, R28.reuse, R60, R56 ;  /* 0x0000003c1c38723c */ /* 0x040ff00000001838 */
[C---:B----4-:R-:W-:Y:S08]  /*98c60*/  HMMA.16816.F32 R52, R28.reuse, R36, R52 ;  /* 0x000000241c34723c */ /* 0x050ff00000001834 */
[C---:B--2---:R-:W-:Y:S11]  /*98c70*/  HMMA.16816.F32 R36, R28.reuse, R38, R40 ;  /* 0x000000261c24723c */ /* 0x044ff60000001828 */
[----:B------:R-:W-:Y:S01]  /*98c80*/  STL.64 [R1+0x540], R52 ;  /* 0x0005403401007387 */ /* 0x000fe20000100a00 */
[C---:B-----5:R-:W-:Y:S03]  /*98c90*/  HMMA.16816.F32 R32, R28.reuse, R20, R32 ;  /* 0x000000141c20723c */ /* 0x060fe60000001820 */
[----:B------:R0:W-:Y:S04]  /*98ca0*/  STL.64 [R1+0x548], R54 ;  /* 0x0005483601007387 */ /* 0x0001e80000100a00 */
[----:B0-----:R-:W2:Y:S04]  /*98cb0*/  LDL.LU.64 R54, [R1+0x5968] ;  /* 0x0059680001367983 */ /* 0x001ea80000300a00 */
[----:B------:R-:W2:Y:S04]  /*98cc0*/  LDL.LU.64 R52, [R1+0x5960] ;  /* 0x0059600001347983 */ /* 0x000ea80000300a00 */
[----:B------:R-:W4:Y:S01]  /*98cd0*/  LDL.LU.64 R42, [R1+0x5958] ;  /* 0x00595800012a7983 */ /* 0x000f220000300a00 */
[C---:B---3--:R-:W-:Y:S03]  /*98ce0*/  HMMA.16816.F32 R20, R28.reuse, R22, R12 ;  /* 0x000000161c14723c */ /* 0x048fe6000000180c */
[----:B------:R-:W4:Y:S04]  /*98cf0*/  LDL.LU.64 R40, [R1+0x5950] ;  /* 0x0059500001287983 */ /* 0x000f280000300a00 */
[----:B------:R-:W-:Y:S01]  /*98d00*/  STL.64 [R1+0x520], R36 ;  /* 0x0005202401007387 */ /* 0x000fe20000100a00 */
[C---:B------:R-:W-:Y:S03]  /*98d10*/  HMMA.16816.F32 R16, R28.reuse, R4, R16 ;  /* 0x000000041c10723c */ /* 0x040fe60000001810 */
[----:B------:R0:W-:Y:S05]  /*98d20*/  STL.64 [R1+0x528], R38 ;  /* 0x0005282601007387 */ /* 0x0001ea0000100a00 */
[C---:B------:R-:W-:Y:S01]  /*98d30*/  HMMA.16816.F32 R4, R28.reuse, R6, R8 ;  /* 0x000000061c04723c */ /* 0x040fe20000001808 */
[----:B0-----:R-:W3:Y:S04]  /*98d40*/  LDL.LU.64 R38, [R1+0x5948] ;  /* 0x0059480001267983 */ /* 0x001ee80000300a00 */
[----:B------:R-:W3:Y:S04]  /*98d50*/  LDL.LU.64 R36, [R1+0x5940] ;  /* 0x0059400001247983 */ /* 0x000ee80000300a00 */
[----:B------:R-:W-:Y:S04]  /*98d60*/  STL.64 [R1+0x500], R32 ;  /* 0x0005002001007387 */ /* 0x000fe80000100a00 */
[----:B------:R0:W-:Y:S04]  /*98d70*/  STL.64 [R1+0x508], R34 ;  /* 0x0005082201007387 */ /* 0x0001e80000100a00 */
[----:B0-----:R-:W5:Y:S04]  /*98d80*/  LDL.LU.64 R34, [R1+0x5938] ;  /* 0x0059380001227983 */ /* 0x001f680000300a00 */
[----:B------:R-:W5:Y:S04]  /*98d90*/  LDL.LU.64 R32, [R1+0x5930] ;  /* 0x0059300001207983 */ /* 0x000f680000300a00 */
[----:B------:R-:W2:Y:S04]  /*98da0*/  LDL.LU.64 R14, [R1+0x5928] ;  /* 0x00592800010e7983 */ /* 0x000ea80000300a00 */
[----:B------:R-:W2:Y:S04]  /*98db0*/  LDL.LU.64 R12, [R1+0x5920] ;  /* 0x00592000010c7983 */ /* 0x000ea80000300a00 */
[----:B------:R0:W-:Y:S04]  /*98dc0*/  STL.64 [R1+0x4e0], R20 ;  /* 0x0004e01401007387 */ /* 0x0001e80000100a00 */
[----:B------:R1:W-:Y:S04]  /*98dd0*/  STL.64 [R1+0x4e8], R22 ;  /* 0x0004e81601007387 */ /* 0x0003e80000100a00 */
[----:B0-----:R-:W2:Y:S04]  /*98de0*/  LDL.LU R20, [R1+0x360] ;  /* 0x0003600001147983 */ /* 0x001ea80000300800 */
[----:B------:R-:W2:Y:S04]  /*98df0*/  LDL.LU R21, [R1+0x364] ;  /* 0x0003640001157983 */ /* 0x000ea80000300800 */
[----:B-1----:R-:W2:Y:S04]  /*98e00*/  LDL.LU R22, [R1+0x368] ;  /* 0x0003680001167983 */ /* 0x002ea80000300800 */
[----:B------:R-:W2:Y:S04]  /*98e10*/  LDL.LU R23, [R1+0x36c] ;  /* 0x00036c0001177983 */ /* 0x000ea80000300800 */
[----:B------:R0:W-:Y:S04]  /*98e20*/  STL.64 [R1+0x4c0], R16 ;  /* 0x0004c01001007387 */ /* 0x0001e80000100a00 */
[----:B------:R1:W-:Y:S04]  /*98e30*/  STL.64 [R1+0x4c8], R18 ;  /* 0x0004c81201007387 */ /* 0x0003e80000100a00 */
[----:B0-----:R-:W2:Y:S04]  /*98e40*/  LDL.LU R16, [R1+0x340] ;  /* 0x0003400001107983 */ /* 0x001ea80000300800 */
[----:B------:R-:W2:Y:S04]  /*98e50*/  LDL.LU R17, [R1+0x344] ;  /* 0x0003440001117983 */ /* 0x000ea80000300800 */
[----:B-1----:R-:W2:Y:S04]  /*98e60*/  LDL.LU R18, [R1+0x348] ;  /* 0x0003480001127983 */ /* 0x002ea80000300800 */
[----:B------:R-:W2:Y:S04]  /*98e70*/  LDL.LU R19, [R1+0x34c] ;  /* 0x00034c0001137983 */ /* 0x000ea80000300800 */
        /* <DEDUP_REMOVED lines=10> */
[C---:B--2---:R-:W-:Y:S08]  /*98f20*/  HMMA.16816.F32 R48, R28.reuse, R58, R48 ;  /* 0x0000003a1c30723c */ /* 0x044ff00000001830 */
[C---:B---3--:R-:W-:Y:S11]  /*98f30*/  HMMA.16816.F32 R56, R28.reuse, R56, R52 ;  /* 0x000000381c38723c */ /* 0x048ff60000001834 */
[----:B------:R-:W-:Y:S04]  /*98f40*/  STL.64 [R1+0x460], R48 ;  /* 0x0004603001007387 */ /* 0x000fe80000100a00 */
[----:B------:R0:W-:Y:S04]  /*98f50*/  STL.64 [R1+0x468], R50 ;  /* 0x0004683201007387 */ /* 0x0001e80000100a00 */
[----:B0-----:R-:W4:Y:S04]  /*98f60*/  LDL.LU.64 R50, [R1+0x58e8] ;  /* 0x0058e80001327983 */ /* 0x001f280000300a00 */
[----:B------:R-:W2:Y:S04]  /*98f70*/  LDL.LU.64 R48, [R1+0x58e0] ;  /* 0x0058e00001307983 */ /* 0x000ea80000300a00 */
[----:B------:R-:W3:Y:S04]  /*98f80*/  LDL.LU.64 R54, [R1+0x58d8] ;  /* 0x0058d80001367983 */ /* 0x000ee80000300a00 */
[----:B------:R-:W3:Y:S04]  /*98f90*/  LDL.LU.64 R52, [R1+0x58d0] ;  /* 0x0058d00001347983 */ /* 0x000ee80000300a00 */
[----:B------:R0:W-:Y:S04]  /*98fa0*/  STL.64 [R1+0x440], R56 ;  /* 0x0004403801007387 */ /* 0x0001e80000100a00 */
[----:B------:R1:W-:Y:S04]  /*98fb0*/  STL.64 [R1+0x448], R58 ;  /* 0x0004483a01007387 */ /* 0x0003e80000100a00 */
[----:B0-----:R-:W3:Y:S04]  /*98fc0*/  LDL.LU R56, [R1+0x420] ;  /* 0x0004200001387983 */ /* 0x001ee80000300800 */
[----:B------:R-:W3:Y:S04]  /*98fd0*/  LDL.LU R57, [R1+0x424] ;  /* 0x0004240001397983 */ /* 0x000ee80000300800 */
[----:B-1----:R-:W3:Y:S04]  /*98fe0*/  LDL.LU R58, [R1+0x428] ;  /* 0x00042800013a7983 */ /* 0x002ee80000300800 */
[----:B------:R-:W3:Y:S01]  /*98ff0*/  LDL.LU R59, [R1+0x42c] ;  /* 0x00042c00013b7983 */ /* 0x000ee20000300800 */
[C---:B-----5:R-:W-:Y:S08]  /*99000*/  HMMA.16816.F32 R32, R28.reuse, R2, R32 ;  /* 0x000000021c20723c */ /* 0x060ff00000001820 */
[C---:B----4-:R-:W-:Y:S08]  /*99010*/  HMMA.16816.F32 R40, R28.reuse, R50, R40 ;  /* 0x000000321c28723c */ /* 0x050ff00000001828 */
[C---:B--2---:R-:W-:Y:S08]  /*99020*/  HMMA.16816.F32 R36, R28.reuse, R48, R36 ;  /* 0x000000301c24723c */ /* 0x044ff00000001824 */
[C---:B---3--:R-:W-:Y:S08]  /*99030*/  HMMA.16816.F32 R44, R28.reuse, R52, R44 ;  /* 0x000000341c2c723c */ /* 0x048ff0000000182c */
[----:B------:R-:W-:-:S15]  /*99040*/  HMMA.16816.F32 R56, R28, R54, R56 ;  /* 0x000000361c38723c */ /* 0x000fde0000001838 */
[----:B------:R-:W-:-:S04]  /*99050*/  NOP ;  /* 0x0000000000007918 */ /* 0x000fc80000000000 */
[----:B------:R-:W-:Y:S04]  /*99060*/  STL.64 [R1+0x420], R56 ;  /* 0x0004203801007387 */ /* 0x000fe80000100a00 */
[----:B------:R0:W-:Y:S04]  /*99070*/  STL.64 [R1+0x428], R58 ;  /* 0x0004283a01007387 */ /* 0x0001e80000100a00 */
[----:B------:R-:W-:Y:S04]  /*99080*/  STL.64 [R1+0x400], R44 ;  /* 0x0004002c01007387 */ /* 0x000fe80000100a00 */
[----:B------:R-:W-:Y:S04]  /*99090*/  STL.64 [R1+0x408], R46 ;  /* 0x0004082e01007387 */ /* 0x000fe80000100a00 */
[----:B------:R-:W-:Y:S04]  /*990a0*/  STL.64 [R1+0x3e0], R40 ;  /* 0x0003e02801007387 */ /* 0x000fe80000100a00 */
[----:B------:R-:W-:Y:S04]  /*990b0*/  STL.64 [R1+0x3e8], R42 ;  /* 0x0003e82a01007387 */ /* 0x000fe80000100a00 */
[----:B------:R1:W-:Y:S04]  /*990c0*/  STL.64 [R1+0x3c0], R36 ;  /* 0x0003c02401007387 */ /* 0x0003e80000100a00 */
[----:B------:R2:W-:Y:S04]  /*990d0*/  STL.64 [R1+0x3c8], R38 ;  /* 0x0003c82601007387 */ /* 0x0005e80000100a00 */
[----:B------:R-:W3:Y:S04]  /*990e0*/  LDL.LU R50, [R1+0x4440] ;  /* 0x0044400001327983 */ /* 0x000ee80000300800 */
[----:B------:R-:W-:Y:S04]  /*990f0*/  STL.64 [R1+0x3a0], R32 ;  /* 0x0003a02001007387 */ /* 0x000fe80000100a00 */
[----:B------:R-:W-:Y:S04]  /*99100*/  STL.64 [R1+0x3a8], R34 ;  /* 0x0003a82201007387 */ /* 0x000fe80000100a00 */
[----:B------:R-:W3:Y:S01]  /*99110*/  LDL.LU R51, [R1+0x443c] ;  /* 0x00443c0001337983 */ /* 0x000ee20000300800 */
[----:B------:R-:W-:-:S15]  /*99120*/  HMMA.16816.F32 R24, R28, R4, R24 ;  /* 0x000000041c18723c */ /* 0x000fde0000001818 */
[----:B------:R-:W-:-:S04]  /*99130*/  NOP ;  /* 0x0000000000007918 */ /* 0x000fc80000000000 */
[----:B------:R-:W-:Y:S04]  /*99140*/  STL.64 [R1+0x380], R24 ;  /* 0x0003801801007387 */ /* 0x000fe80000100a00 */
[----:B------:R-:W-:Y:S04]  /*99150*/  STL.64 [R1+0x388], R26 ;  /* 0x0003881a01007387 */ /* 0x000fe80000100a00 */
[----:B---3--:R-:W-:Y:S04]  /*99160*/  STL.64 [R1+0x5898], R50 ;  /* 0x0058983201007387 */ /* 0x008fe80000100a00 */
[----:B------:R-:W3:Y:S04]  /*99170*/  LDL.LU R52, [R1+0x4448] ;  /* 0x0044480001347983 */ /* 0x000ee80000300800 */
[----:B------:R-:W3:Y:S04]  /*99180*/  LDL.LU R53, [R1+0x4444] ;  /* 0x0044440001357983 */ /* 0x000ee80000300800 */
[----:B------:R-:W4:Y:S04]  /*99190*/  LDL.LU R54, [R1+0x4450] ;  /* 0x0044500001367983 */ /* 0x000f280000300800 */
[----:B------:R-:W4:Y:S01]  /*991a0*/  LDL.LU R55, [R1+0x444c] ;  /* 0x00444c0001377983 */ /* 0x000f220000300800 */
[----:B0-----:R-:W-:Y:S01]  /*991b0*/  IMAD.MOV.U32 R58, RZ, RZ, R0 ;  /* 0x000000ffff3a7224 */ /* 0x001fe200078e0000 */
[C---:B------:R-:W-:Y:S08]  /*991c0*/  HMMA.16816.F32 R20, R28.reuse, R6, R20 ;  /* 0x000000061c14723c */ /* 0x040ff00000001814 */
[----:B------:R-:W-:Y:S01]  /*991d0*/  HMMA.16816.F32 R16, R28, R8, R16 ;  /* 0x000000081c10723c */ /* 0x000fe20000001810 */
[----:B----4-:R-:W-:Y:S04]  /*991e0*/  STL.64 [R1+0x58c0], R54 ;  /* 0x0058c03601007387 */ /* 0x010fe80000100a00 */
[----:B---3--:R-:W-:Y:S04]  /*991f0*/  STL.64 [R1+0x58b8], R52 ;  /* 0x0058b83401007387 */ /* 0x008fe80000100a00 */
[----:B------:R-:W3:Y:S04]  /*99200*/  LDL.LU R60, [R1+0x4458] ;  /* 0x00445800013c7983 */ /* 0x000ee80000300800 */
[----:B------:R-:W3:Y:S04]  /*99210*/  LDL.LU R61, [R1+0x4454] ;  /* 0x00445400013d7983 */ /* 0x000ee80000300800 */
[----:B------:R-:W4:Y:S04]  /*99220*/  LDL.LU R56, [R1+0x140] ;  /* 0x0001400001387983 */ /* 0x000f280000300800 */
[----:B------:R-:W4:Y:S04]  /*99230*/  LDL.LU R57, [R1+0x144] ;  /* 0x0001440001397983 */ /* 0x000f280000300800 */
[----:B------:R-:W5:Y:S04]  /*99240*/  LDL.LU R0, [R1+0x58cc] ;  /* 0x0058cc0001007983 */ /* 0x000f680000300800 */
[----:B------:R-:W4:Y:S04]  /*99250*/  LDL.LU R59, [R1+0x14c] ;  /* 0x00014c00013b7983 */ /* 0x000f280000300800 */
[----:B------:R-:W2:Y:S04]  /*99260*/  LDL.LU R4, [R1+0x150] ;  /* 0x0001500001047983 */ /* 0x000ea80000300800 */
[----:B------:R0:W-:Y:S04]  /*99270*/  STL.64 [R1+0x360], R20 ;  /* 0x0003601401007387 */ /* 0x0001e80000100a00 */
[----:B------:R0:W-:Y:S04]  /*99280*/  STL.64 [R1+0x368], R22 ;  /* 0x0003681601007387 */ /* 0x0001e80000100a00 */
[----:B------:R-:W2:Y:S04]  /*99290*/  LDL.LU R5, [R1+0x154] ;  /* 0x0001540001057983 */ /* 0x000ea80000300800 */
[----:B------:R-:W3:Y:S01]  /*992a0*/  LDL.LU R6, [R1+0x158] ;  /* 0x0001580001067983 */ /* 0x000ee20000300800 */
[----:B-----5:R-:W-:-:S03]  /*992b0*/  IMAD.MOV.U32 R7, RZ, RZ, R0 ;  /* 0x000000ffff077224 */ /* 0x020fc600078e0000 */
[----:B------:R-:W5:Y:S04]  /*992c0*/  LDL.LU R0, [R1+0x58c8] ;  /* 0x0058c80001007983 */ /* 0x000f680000300800 */
[----:B-1----:R-:W3:Y:S04]  /*992d0*/  LDL.LU R36, [R1+0x320] ;  /* 0x0003200001247983 */ /* 0x002ee80000300800 */
[----:B------:R1:W-:Y:S04]  /*992e0*/  STL.64 [R1+0x340], R16 ;  /* 0x0003401001007387 */ /* 0x0003e80000100a00 */
[----:B------:R0:W-:Y:S04]  /*992f0*/  STL.64 [R1+0x348], R18 ;  /* 0x0003481201007387 */ /* 0x0001e80000100a00 */
[----:B------:R-:W3:Y:S04]  /*99300*/  LDL.LU R37, [R1+0x324] ;  /* 0x0003240001257983 */ /* 0x000ee80000300800 */
[----:B--2---:R-:W3:Y:S04]  /*99310*/  LDL.LU R38, [R1+0x328] ;  /* 0x0003280001267983 */ /* 0x004ee80000300800 */
[----:B------:R-:W3:Y:S04]  /*99320*/  LDL.LU R39, [R1+0x32c] ;  /* 0x00032c0001277983 */ /* 0x000ee80000300800 */
[----:B0-----:R-:W2:Y:S04]  /*99330*/  LDL.LU R20, [R1+0x2a0] ;  /* 0x0002a00001147983 */ /* 0x001ea80000300800 */
[----:B------:R-:W2:Y:S04]  /*99340*/  LDL.LU R21, [R1+0x2a4] ;  /* 0x0002a40001157983 */ /* 0x000ea80000300800 */
[----:B------:R-:W2:Y:S04]  /*99350*/  LDL.LU R22, [R1+0x2a8] ;  /* 0x0002a80001167983 */ /* 0x000ea80000300800 */
[----:B------:R-:W2:Y:S04]  /*99360*/  LDL.LU R23, [R1+0x2ac] ;  /* 0x0002ac0001177983 */ /* 0x000ea80000300800 */
[----:B------:R-:W2:Y:S04]  /*99370*/  LDL.LU R52, [R1+0x300] ;  /* 0x0003000001347983 */ /* 0x000ea80000300800 */
[----:B------:R-:W2:Y:S04]  /*99380*/  LDL.LU R53, [R1+0x304] ;  /* 0x0003040001357983 */ /* 0x000ea80000300800 */
[----:B------:R-:W2:Y:S04]  /*99390*/  LDL.LU R54, [R1+0x308] ;  /* 0x0003080001367983 */ /* 0x000ea80000300800 */
[----:B------:R-:W2:Y:S04]  /*993a0*/  LDL.LU R55, [R1+0x30c] ;  /* 0x00030c0001377983 */ /* 0x000ea80000300800 */
        /* <DEDUP_REMOVED lines=24> */
[----:B---3--:R-:W-:Y:S03]  /*99530*/  HMMA.16816.F32 R8, R28, R10, R36 ;  /* 0x0000000a1c08723c */ /* 0x008fe60000001824 */
[----:B------:R-:W3:-:S15]  /*99540*/  LDL.LU R36, [R1+0x200] ;  /* 0x0002000001247983 */ /* 0x000ede0000300800 */
[----:B------:R-:W-:Y:S01]  /*99550*/  NOP ;  /* 0x0000000000007918 */ /* 0x000fe20000000000 */
[----:B------:R0:W-:Y:S01]  /*99560*/  STL.64 [R1+0x320], R8 ;  /* 0x0003200801007387 */ /* 0x0001e20000100a00 */
[C---:B--2---:R-:W-:Y:S03]  /*99570*/  HMMA.16816.F32 R52, R28.reuse, R12, R52 ;  /* 0x0000000c1c34723c */ /* 0x044fe60000001834 */
[----:B------:R1:W-:Y:S04]  /*99580*/  STL.64 [R1+0x328], R10 ;  /* 0x0003280a01007387 */ /* 0x0003e80000100a00 */
[----:B------:R-:W3:Y:S04]  /*99590*/  LDL.LU R37, [R1+0x204] ;  /* 0x0002040001257983 */ /* 0x000ee80000300800 */
[----:B------:R-:W3:Y:S04]  /*995a0*/  LDL.LU R38, [R1+0x208] ;  /* 0x0002080001267983 */ /* 0x000ee80000300800 */
[----:B------:R-:W3:Y:S04]  /*995b0*/  LDL.LU R39, [R1+0x20c] ;  /* 0x00020c0001277983 */ /* 0x000ee80000300800 */
[----:B0-----:R-:W2:Y:S04]  /*995c0*/  LDL.LU R8, [R1+0x160] ;  /* 0x0001600001087983 */ /* 0x001ea80000300800 */
[----:B------:R-:W2:Y:S04]  /*995d0*/  LDL.LU R9, [R1+0x164] ;  /* 0x0001640001097983 */ /* 0x000ea80000300800 */
[----:B-1----:R-:W2:Y:S04]  /*995e0*/  LDL.LU R10, [R1+0x168] ;  /* 0x00016800010a7983 */ /* 0x002ea80000300800 */
[----:B------:R-:W2:Y:S01]  /*995f0*/  LDL.LU R11, [R1+0x16c] ;  /* 0x00016c00010b7983 */ /* 0x000ea20000300800 */
[----:B----4-:R-:W-:Y:S03]  /*99600*/  HMMA.16816.F32 R12, R28, R14, R16 ;  /* 0x0000000e1c0c723c */ /* 0x010fe60000001810 */
[----:B------:R-:W-:Y:S04]  /*99610*/  STL.64 [R1+0x300], R52 ;  /* 0x0003003401007387 */ /* 0x000fe80000100a00 */
[----:B------:R0:W-:Y:S04]  /*99620*/  STL.64 [R1+0x308], R54 ;  /* 0x0003083601007387 */ /* 0x0001e80000100a00 */
[----:B0-----:R-:W4:Y:S04]  /*99630*/  LDL.LU.64 R54, [R1+0x58c0] ;  /* 0x0058c00001367983 */ /* 0x001f280000300a00 */
[----:B------:R-:W2:Y:S04]  /*99640*/  LDL.LU.64 R52, [R1+0x58b8] ;  /* 0x0058b80001347983 */ /* 0x000ea80000300a00 */
[----:B------:R-:W2:Y:S04]  /*99650*/  LDL.LU.64 R18, [R1+0x58b0] ;  /* 0x0058b00001127983 */ /* 0x000ea80000300a00 */
[----:B------:R-:W2:Y:S04]  /*99660*/  LDL.LU.64 R16, [R1+0x58a8] ;  /* 0x0058a80001107983 */ /* 0x000ea80000300a00 */
[----:B------:R0:W-:Y:S04]  /*99670*/  STL.64 [R1+0x2e0], R12 ;  /* 0x0002e00c01007387 */ /* 0x0001e80000100a00 */
[----:B------:R5:W-:Y:S04]  /*99680*/  STL.64 [R1+0x2e8], R14 ;  /* 0x0002e80e01007387 */ /* 0x000be80000100a00 */
[----:B0-----:R-:W3:Y:S04]  /*99690*/  LDL.LU R12, [R1+0x180] ;  /* 0x00018000010c7983 */ /* 0x001ee80000300800 */
[----:B------:R-:W3:Y:S01]  /*996a0*/  LDL.LU R13, [R1+0x184] ;  /* 0x00018400010d7983 */ /* 0x000ee20000300800 */
[----:B-----5:R-:W-:-:S03]  /*996b0*/  IMAD.MOV.U32 R15, RZ, RZ, R0 ;  /* 0x000000ffff0f7224 */ /* 0x020fc600078e0000 */
[----:B------:R-:W5:Y:S04]  /*996c0*/  LDL.LU R14, [R1+0x188] ;  /* 0x00018800010e7983 */ /* 0x000f680000300800 */
[----:B------:R-:W3:Y:S01]  /*996d0*/  LDL.LU R0, [R1+0x58a0] ;  /* 0x0058a00001007983 */ /* 0x000ee20000300800 */
[C---:B--2---:R-:W-:Y:S08]  /*996e0*/  HMMA.16816.F32 R48, R28.reuse, R16, R48 ;  /* 0x000000101c30723c */ /* 0x044ff00000001830 */
[C---:B------:R-:W-:Y:S11]  /*996f0*/  HMMA.16816.F32 R16, R28.reuse, R18, R20 ;  /* 0x000000121c10723c */ /* 0x040ff60000001814 */
[----:B------:R-:W-:Y:S04]  /*99700*/  STL.64 [R1+0x2c0], R48 ;  /* 0x0002c03001007387 */ /* 0x000fe80000100a00 */
[----:B------:R0:W-:Y:S04]  /*99710*/  STL.64 [R1+0x2c8], R50 ;  /* 0x0002c83201007387 */ /* 0x0001e80000100a00 */
[----:B0-----:R-:W2:Y:S04]  /*99720*/  LDL.LU.64 R50, [R1+0x5898] ;  /* 0x0058980001327983 */ /* 0x001ea80000300a00 */
[----:B------:R-:W2:Y:S04]  /*99730*/  LDL.LU.64 R22, [R1+0x5890] ;  /* 0x0058900001167983 */ /* 0x000ea80000300a00 */
[----:B------:R-:W2:Y:S04]  /*99740*/  LDL.LU.64 R20, [R1+0x5888] ;  /* 0x0058880001147983 */ /* 0x000ea80000300a00 */
[----:B------:R0:W-:Y:S04]  /*99750*/  STL.64 [R1+0x2a0], R16 ;  /* 0x0002a01001007387 */ /* 0x0001e80000100a00 */
[----:B------:R1:W-:Y:S04]  /*99760*/  STL.64 [R1+0x2a8], R18 ;  /* 0x0002a81201007387 */ /* 0x0003e80000100a00 */
[----:B0-----:R-:W3:Y:S04]  /*99770*/  LDL.LU R16, [R1+0x1a0] ;  /* 0x0001a00001107983 */ /* 0x001ee80000300800 */
[----:B------:R-:W3:Y:S04]  /*99780*/  LDL.LU R17, [R1+0x1a4] ;  /* 0x0001a40001117983 */ /* 0x000ee80000300800 */
[----:B-1----:R-:W3:Y:S04]  /*99790*/  LDL.LU R18, [R1+0x1a8] ;  /* 0x0001a80001127983 */ /* 0x002ee80000300800 */
[----:B------:R-:W3:Y:S01]  /*997a0*/  LDL.LU R19, [R1+0x1ac] ;  /* 0x0001ac0001137983 */ /* 0x000ee20000300800 */
[C---:B--2---:R-:W-:Y:S08]  /*997b0*/  HMMA.16816.F32 R44, R28.reuse, R20, R44 ;  /* 0x000000141c2c723c */ /* 0x044ff0000000182c */
[----:B------:R-:W-:Y:S11]  /*997c0*/  HMMA.16816.F32 R20, R28, R22, R24 ;  /* 0x000000161c14723c */ /* 0x000ff60000001818 */
[----:B------:R-:W-:Y:S04]  /*997d0*/  STL.64 [R1+0x280], R44 ;  /* 0x0002802c01007387 */ /* 0x000fe80000100a00 */
[----:B------:R0:W-:Y:S04]  /*997e0*/  STL.64 [R1+0x288], R46 ;  /* 0x0002882e01007387 */ /* 0x0001e80000100a00 */
[----:B0-----:R-:W2:Y:S04]  /*997f0*/  LDL.LU.64 R46, [R1+0x5880] ;  /* 0x00588000012e7983 */ /* 0x001ea80000300a00 */
[----:B------:R-:W2:Y:S04]  /*99800*/  LDL.LU.64 R44, [R1+0x5878] ;  /* 0x00587800012c7983 */ /* 0x000ea80000300a00 */
[----:B------:R-:W2:Y:S04]  /*99810*/  LDL.LU.64 R26, [R1+0x5870] ;  /* 0x00587000011a7983 */ /* 0x000ea80000300a00 */
[----:B------:R-:W2:Y:S04]  /*99820*/  LDL.LU.64 R24, [R1+0x5868] ;  /* 0x0058680001187983 */ /* 0x000ea80000300a00 */
[----:B------:R0:W-:Y:S04]  /*99830*/  STL.64 [R1+0x260], R20 ;  /* 0x0002601401007387 */ /* 0x0001e80000100a00 */
[----:B------:R3:W-:Y:S04]  /*99840*/  STL.64 [R1+0x268], R22 ;  /* 0x0002681601007387 */ /* 0x0007e80000100a00 */
[----:B0-----:R-:W4:Y:S04]  /*99850*/  LDL.LU R20, [R1+0x1c0] ;  /* 0x0001c00001147983 */ /* 0x001f280000300800 */
[----:B------:R-:W4:Y:S01]  /*99860*/  LDL.LU R21, [R1+0x1c4] ;  /* 0x0001c40001157983 */ /* 0x000f220000300800 */
[----:B---3--:R-:W-:-:S03]  /*99870*/  IMAD.MOV.U32 R23, RZ, RZ, R0 ;  /* 0x000000ffff177224 */ /* 0x008fc600078e0000 */
[----:B------:R-:W4:Y:S01]  /*99880*/  LDL.LU R22, [R1+0x1c8] ;  /* 0x0001c80001167983 */ /* 0x000f220000300800 */
[C---:B--2---:R-:W-:Y:S08]  /*99890*/  HMMA.16816.F32 R40, R28.reuse, R24, R40 ;  /* 0x000000181c28723c */ /* 0x044ff00000001828 */
[C---:B------:R-:W-:Y:S11]  /*998a0*/  HMMA.16816.F32 R24, R28.reuse, R26, R32 ;  /* 0x0000001a1c18723c */ /* 0x040ff60000001820 */
[----:B------:R-:W-:Y:S01]  /*998b0*/  IMAD.MOV.U32 R0, RZ, RZ, R43 ;  /* 0x000000ffff007224 */ /* 0x000fe200078e002b */
[----:B------:R-:W-:Y:S04]  /*998c0*/  STL.64 [R1+0x240], R40 ;  /* 0x0002402801007387 */ /* 0x000fe80000100a00 */
[----:B------:R0:W-:Y:S04]  /*998d0*/  STL [R1+0x248], R42 ;  /* 0x0002482a01007387 */ /* 0x0001e80000100800 */
[----:B0-----:R-:W2:Y:S04]  /*998e0*/  LDL.LU.64 R42, [R1+0x5860] ;  /* 0x00586000012a7983 */ /* 0x001ea80000300a00 */
[----:B------:R-:W5:Y:S04]  /*998f0*/  LDL.LU.64 R40, [R1+0x5858] ;  /* 0x0058580001287983 */ /* 0x000f680000300a00 */
[----:B------:R-:W-:Y:S04]  /*99900*/  STL [R1+0x4f20], R0 ;  /* 0x004f200001007387 */ /* 0x000fe80000100800 */
[----:B------:R-:W3:Y:S04]  /*99910*/  LDL.LU.64 R34, [R1+0x5850] ;  /* 0x0058500001227983 */ /* 0x000ee80000300a00 */
[----:B------:R-:W2:Y:S04]  /*99920*/  LDL.LU.64 R32, [R1+0x5848] ;  /* 0x0058480001207983 */ /* 0x000ea80000300a00 */
[----:B------:R0:W-:Y:S04]  /*99930*/  STL.64 [R1+0x220], R24 ;  /* 0x0002201801007387 */ /* 0x0001e80000100a00 */
[----:B------:R1:W-:Y:S04]  /*99940*/  STL.64 [R1+0x228], R26 ;  /* 0x0002281a01007387 */ /* 0x0003e80000100a00 */
[----:B0-----:R-:W3:Y:S04]  /*99950*/  LDL.LU R24, [R1+0x1e0] ;  /* 0x0001e00001187983 */ /* 0x001ee80000300800 */
[----:B------:R-:W3:Y:S04]  /*99960*/  LDL.LU R25, [R1+0x1e4] ;  /* 0x0001e40001197983 */ /* 0x000ee80000300800 */
[----:B-1----:R-:W3:Y:S04]  /*99970*/  LDL.LU R26, [R1+0x1e8] ;  /* 0x0001e800011a7983 */ /* 0x002ee80000300800 */
[----:B------:R-:W3:Y:S01]  /*99980*/  LDL.LU R27, [R1+0x1ec] ;  /* 0x0001ec00011b7983 */ /* 0x000ee20000300800 */
[----:B--2---:R-:W-:-:S15]  /*99990*/  HMMA.16816.F32 R36, R28, R32, R36 ;  /* 0x000000201c24723c */ /* 0x004fde0000001824 */
[----:B------:R-:W-:-:S04]  /*999a0*/  NOP ;  /* 0x0000000000007918 */ /* 0x000fc80000000000 */
[----:B------:R-:W-:Y:S01]  /*999b0*/  STL.64 [R1+0x200], R36 ;  /* 0x0002002401007387 */ /* 0x000fe20000100a00 */
[----:B------:R-:W-:-:S03]  /*999c0*/  IMAD.MOV.U32 R0, RZ, RZ, R39 ;  /* 0x000000ffff007224 */ /* 0x000fc600078e0027 */
[----:B------:R0:W-:Y:S04]  /*999d0*/  STL [R1+0x208], R38 ;  /* 0x0002082601007387 */ /* 0x0001e80000100800 */
[----:B0-----:R-:W2:Y:S04]  /*999e0*/  LDL.LU.64 R38, [R1+0x5840] ;  /* 0x0058400001267983 */ /* 0x001ea80000300a00 */
[----:B------:R-:W4:Y:S01]  /*999f0*/  LDL.LU.64 R36, [R1+0x5838] ;  /* 0x0058380001247983 */ /* 0x000f220000300a00 */
[C---:B---3--:R-:W-:Y:S08]  /*99a00*/  HMMA.16816.F32 R24, R28.reuse, R34, R24 ;  /* 0x000000221c18723c */ /* 0x048ff00000001818 */
[C---:B-----5:R-:W-:Y:S01]  /*99a10*/  HMMA.16816.F32 R12, R28.reuse, R40, R12 ;  /* 0x000000281c0c723c */ /* 0x060fe2000000180c */
[----:B------:R0:W-:Y:S07]  /*99a20*/  STL [R1+0x4f68], R0 ;  /* 0x004f680001007387 */ /* 0x0001ee0000100800 */
[C---:B------:R-:W-:Y:S08]  /*99a30*/  HMMA.16816.F32 R8, R28.reuse, R42, R8 ;  /* 0x0000002a1c08723c */ /* 0x040ff00000001808 */
[----:B------:R-:W-:Y:S01]  /*99a40*/  HMMA.16816.F32 R4, R28, R44, R4 ;  /* 0x0000002c1c04723c */ /* 0x000fe20000001804 */
[----:B------:R-:W-:-:S02]  /*99a50*/  IMAD R3, R53, 0x100, R52 ;  /* 0x0000010035037824 */ /* 0x000fc400078e0234 */
[----:B------:R-:W-:-:S05]  /*99a60*/  IMAD R2, R51, 0x100, R50 ;  /* 0x0000010033027824 */ /* 0x000fca00078e0232 */
[C---:B----4-:R-:W-:Y:S08]  /*99a70*/  HMMA.16816.F32 R20, R28.reuse, R36, R20 ;  /* 0x000000241c14723c */ /* 0x050ff00000001814 */
[----:B--2---:R-:W-:Y:S11]  /*99a80*/  HMMA.16816.F32 R16, R28, R38, R16 ;  /* 0x000000261c10723c */ /* 0x004ff60000001810 */
[----:B0-----:R-:W-:Y:S01]  /*99a90*/  IMAD.MOV.U32 R0, RZ, RZ, R23 ;  /* 0x000000ffff007224 */ /* 0x001fe200078e0017 */
[----:B------:R-:W-:Y:S04]  /*99aa0*/  STL.64 [R1+0x1c0], R20 ;  /* 0x0001c01401007387 */ /* 0x000fe80000100a00 */
[----:B------:R-:W-:Y:S04]  /*99ab0*/  STL.64 [R1+0x1e0], R24 ;  /* 0x0001e01801007387 */ /* 0x000fe80000100a00 */
[----:B------:R-:W-:Y:S04]  /*99ac0*/  STL.64 [R1+0x1e8], R26 ;  /* 0x0001e81a01007387 */ /* 0x000fe80000100a00 */
[----:B------:R-:W-:Y:S04]  /*99ad0*/  STL [R1+0x1c8], R22 ;  /* 0x0001c81601007387 */ /* 0x000fe80000100800 */
[----:B------:R0:W-:Y:S04]  /*99ae0*/  STL [R1+0x4fa0], R0 ;  /* 0x004fa00001007387 */ /* 0x0001e80000100800 */
[----:B------:R-:W-:Y:S04]  /*99af0*/  STL.64 [R1+0x180], R12 ;  /* 0x0001800c01007387 */ /* 0x000fe80000100a00 */
[----:B------:R-:W-:Y:S01]  /*99b00*/  STL.64 [R1+0x1a0], R16 ;  /* 0x0001a01001007387 */ /* 0x000fe20000100a00 */
[----:B0-----:R-:W-:-:S03]  /*99b10*/  IMAD.MOV.U32 R0, RZ, RZ, R15 ;  /* 0x000000ffff007224 */ /* 0x001fc600078e000f */
[----:B------:R-:W-:Y:S04]  /*99b20*/  STL.64 [R1+0x1a8], R18 ;  /* 0x0001a81201007387 */ /* 0x000fe80000100a00 */
[----:B------:R-:W-:Y:S04]  /*99b30*/  STL [R1+0x188], R14 ;  /* 0x0001880e01007387 */ /* 0x000fe80000100800 */
[----:B------:R-:W-:Y:S04]  /*99b40*/  STL [R1+0x50c8], R0 ;  /* 0x0050c80001007387 */ /* 0x000fe80000100800 */
[----:B------:R-:W-:Y:S04]  /*99b50*/  STL.64 [R1+0x160], R8 ;  /* 0x0001600801007387 */ /* 0x000fe80000100a00 */
[----:B------:R0:W-:Y:S02]  /*99b60*/  STL.64 [R1+0x168], R10 ;  /* 0x0001680a01007387 */ /* 0x0001e40000100a00 */
[----:B0-----:R-:W-:Y:S02]  /*99b70*/  HMMA.16816.F32 R8, R28, R46, R56 ;  /* 0x0000002e1c08723c */ /* 0x001fe40000001838 */
[----:B------:R-:W-:Y:S04]  /*99b80*/  STL.64 [R1+0x150], R4 ;  /* 0x0001500401007387 */ /* 0x000fe80000100a00 */
[----:B------:R-:W-:Y:S04]  /*99b90*/  STL.64 [R1+0x158], R6 ;  /* 0x0001580601007387 */ /* 0x000fe80000100a00 */
[----:B------:R-:W2:Y:S09]  /*99ba0*/  LDL.LU R56, [R1+0x250] ;  /* 0x0002500001387983 */ /* 0x000eb20000300800 */
[----:B------:R0:W-:Y:S04]  /*99bb0*/  STL.64 [R1+0x140], R8 ;  /* 0x0001400801007387 */ /* 0x0001e80000100a00 */
[----:B------:R1:W-:Y:S04]  /*99bc0*/  STL.64 [R1+0x148], R10 ;  /* 0x0001480a01007387 */ /* 0x0003e80000100a00 */
[----:B------:R-:W2:Y:S04]  /*99bd0*/  LDL.LU R57, [R1+0x254] ;  /* 0x0002540001397983 */ /* 0x000ea80000300800 */
[----:B------:R-:W2:Y:S04]  /*99be0*/  LDL.LU R58, [R1+0x258] ;  /* 0x00025800013a7983 */ /* 0x000ea80000300800 */
[----:B------:R-:W2:Y:S04]  /*99bf0*/  LDL.LU R59, [R1+0x25c] ;  /* 0x00025c00013b7983 */ /* 0x000ea80000300800 */
[----:B0-----:R-:W3:Y:S04]  /*99c00*/  LDL.LU R8, [R1+0x210] ;  /* 0x0002100001087983 */ /* 0x001ee80000300800 */
[----:B------:R-:W3:Y:S04]  /*99c10*/  LDL.LU R9, [R1+0x214] ;  /* 0x0002140001097983 */ /* 0x000ee80000300800 */
[----:B-1----:R-:W3:Y:S04]  /*99c20*/  LDL.LU R10, [R1+0x218] ;  /* 0x00021800010a7983 */ /* 0x002ee80000300800 */
        /* <DEDUP_REMOVED lines=13> */
[----:B------:R-:W2:Y:S04]  /*99d00*/  LDL R40, [R1+0x1158] ;  /* 0x0011580001287983 */ /* 0x000ea80000100800 */
[----:B------:R-:W3:Y:S04]  /*99d10*/  LDL R41, [R1+0x115c] ;  /* 0x00115c0001297983 */ /* 0x000ee80000100800 */
[----:B------:R-:W4:Y:S04]  /*99d20*/  LDL R34, [R1+0x1168] ;  /* 0x0011680001227983 */ /* 0x000f280000100800 */
[----:B------:R-:W5:Y:S04]  /*99d30*/  LDL.LU R44, [R1+0x170] ;  /* 0x00017000012c7983 */ /* 0x000f680000300800 */
[----:B------:R-:W5:Y:S04]  /*99d40*/  LDL.LU R45, [R1+0x174] ;  /* 0x00017400012d7983 */ /* 0x000f680000300800 */
[----:B------:R-:W5:Y:S04]  /*99d50*/  LDL.LU R46, [R1+0x178] ;  /* 0x00017800012e7983 */ /* 0x000f680000300800 */
[----:B------:R-:W5:Y:S04]  /*99d60*/  LDL.LU R47, [R1+0x17c] ;  /* 0x00017c00012f7983 */ /* 0x000f680000300800 */
        /* <DEDUP_REMOVED lines=8> */
[----:B------:R-:W5:Y:S04]  /*99df0*/  LDL.LU R12, [R1+0x1f0] ;  /* 0x0001f000010c7983 */ /* 0x000f680000300800 */
[----:B------:R-:W5:Y:S04]  /*99e00*/  LDL.LU R13, [R1+0x1f4] ;  /* 0x0001f400010d7983 */ /* 0x000f680000300800 */
[----:B------:R-:W5:Y:S04]  /*99e10*/  LDL.LU R14, [R1+0x1f8] ;  /* 0x0001f800010e7983 */ /* 0x000f680000300800 */
[----:B------:R-:W5:Y:S04]  /*99e20*/  LDL.LU R15, [R1+0x1fc] ;  /* 0x0001fc00010f7983 */ /* 0x000f680000300800 */
[----:B------:R-:W5:Y:S04]  /*99e30*/  LDL R7, [R1+0x11ac] ;  /* 0x0011ac0001077983 */ /* 0x000f680000100800 */
[----:B------:R-:W5:Y:S04]  /*99e40*/  LDL R52, [R1+0x11b8] ;  /* 0x0011b80001347983 */ /* 0x000f680000100800 */
[----:B------:R-:W5:Y:S04]  /*99e50*/  LDL.LU R48, [R1+0x230] ;  /* 0x0002300001307983 */ /* 0x000f680000300800 */
[----:B------:R-:W5:Y:S04]  /*99e60*/  LDL.LU R49, [R1+0x234] ;  /* 0x0002340001317983 */ /* 0x000f680000300800 */
[----:B------:R-:W5:Y:S04]  /*99e70*/  LDL.LU R50, [R1+0x238] ;  /* 0x0002380001327983 */ /* 0x000f680000300800 */
[----:B------:R-:W5:Y:S04]  /*99e80*/  LDL.LU R51, [R1+0x23c] ;  /* 0x00023c0001337983 */ /* 0x000f680000300800 */
[----:B------:R-:W5:Y:S01]  /*99e90*/  LDL R53, [R1+0x11bc] ;  /* 0x0011bc0001357983 */ /* 0x000f620000100800 */
[----:B------:R-:W-:-:S03]  /*99ea0*/  IMAD R4, R55, 0x100, R54 ;  /* 0x0000010037047824 */ /* 0x000fc600078e0236 */
[----:B------:R-:W5:Y:S04]  /*99eb0*/  LDL R54, [R1+0x11c8] ;  /* 0x0011c80001367983 */ /* 0x000f680000100800 */
[----:B------:R-:W5:Y:S01]  /*99ec0*/  LDL R55, [R1+0x11cc] ;  /* 0x0011cc0001377983 */ /* 0x000f620000100800 */
[----:B------:R-:W-:-:S03]  /*99ed0*/  IMAD R5, R61, 0x100, R60 ;  /* 0x000001003d057824 */ /* 0x000fc600078e023c */
[----:B------:R-:W5:Y:S04]  /*99ee0*/  LDL R60, [R1+0x11d8] ;  /* 0x0011d800013c7983 */ /* 0x000f680000100800 */
[----:B------:R-:W5:Y:S01]  /*99ef0*/  LDL R61, [R1+0x11dc] ;  /* 0x0011dc00013d7983 */ /* 0x000f620000100800 */
[----:B------:R-:W-:Y:S02]  /*99f00*/  F2FP.F16.E5M2.UNPACK_B R28, R2 ;  /* 0x00000002ff1c723e */ /* 0x000fe400020004ff */
[----:B------:R-:W-:Y:S02]  /*99f10*/  F2FP.F16.E5M2.UNPACK_B R29, R3 ;  /* 0x00000003ff1d723e */ /* 0x000fe400020004ff */
[----:B------:R-:W-:Y:S02]  /*99f20*/  F2FP.F16.E5M2.UNPACK_B R30, R4 ;  /* 0x00000004ff1e723e */ /* 0x000fe400020004ff */
[----:B------:R-:W-:-:S02]  /*99f30*/  F2FP.F16.E5M2.UNPACK_B R31, R5 ;  /* 0x00000005ff1f723e */ /* 0x000fc400020004ff */
[----:B--2---:R-:W-:Y:S02]  /*99f40*/  F2FP.F16.E5M2.UNPACK_B R40, R40 ;  /* 0x00000028ff28723e */ /* 0x004fe400020004ff */
[----:B---3--:R-:W-:Y:S02]  /*99f50*/  F2FP.F16.E5M2.UNPACK_B R41, R41 ;  /* 0x00000029ff29723e */ /* 0x008fe400020004ff */
[----:B----4-:R-:W-:-:S03]  /*99f60*/  F2FP.F16.E5M2.UNPACK_B R2, R34 ;  /* 0x00000022ff02723e */ /* 0x010fc600020004ff */
[----:B------:R5:W-:Y:S02]  /*99f70*/  STL.64 [R1+0x118], R40 ;  /* 0x0001182801007387 */ /* 0x000be40000100a00 */
[----:B-----5:R-:W-:Y:S01]  /*99f80*/  HMMA.16816.F32 R40, R28, R40, R44 ;  /* 0x000000281c28723c */ /* 0x020fe2000000182c */
[----:B------:R-:W-:Y:S02]  /*99f90*/  F2FP.F16.E5M2.UNPACK_B R3, R35 ;  /* 0x00000023ff03723e */ /* 0x000fe400020004ff */
[----:B------:R-:W-:Y:S02]  /*99fa0*/  F2FP.F16.E5M2.UNPACK_B R4, R32 ;  /* 0x00000020ff04723e */ /* 0x000fe400020004ff */
[----:B------:R-:W-:-:S03]  /*99fb0*/  F2FP.F16.E5M2.UNPACK_B R5, R33 ;  /* 0x00000021ff05723e */ /* 0x000fc600020004ff */
[C---:B------:R-:W-:Y:S08]  /*99fc0*/  HMMA.16816.F32 R36, R28.reuse, R2, R36 ;  /* 0x000000021c24723c */ /* 0x040ff00000001824 */
[----:B------:R-:W-:Y:S03]  /*99fd0*/  HMMA.16816.F32 R24, R28, R4, R24 ;  /* 0x000000041c18723c */ /* 0x000fe60000001818 */
[----:B------:R-:W-:Y:S04]  /*99fe0*/  STL.64 [R1+0x170], R40 ;  /* 0x0001702801007387 */ /* 0x000fe80000100a00 */
[----:B------:R-:W-:Y:S04]  /*99ff0*/  STL.64 [R1+0x178], R42 ;  /* 0x0001782a01007387 */ /* 0x000fe80000100a00 */
[----:B------:R0:W-:Y:S04]  /*9a000*/  STL.64 [R1+0x110], R2 ;  /* 0x0001100201007387 */ /* 0x0001e80000100a00 */
[----:B------:R-:W-:Y:S04]  /*9a010*/  STL.64 [R1+0x190], R36 ;  /* 0x0001902401007387 */ /* 0x000fe80000100a00 */
[----:B------:R-:W-:Y:S01]  /*9a020*/  STL.64 [R1+0x198], R38 ;  /* 0x0001982601007387 */ /* 0x000fe20000100a00 */
[----:B0-----:R-:W-:-:S02]  /*9a030*/  F2FP.F16.E5M2.UNPACK_B R2, R18 ;  /* 0x00000012ff02723e */ /* 0x001fc400020004ff */
[----:B------:R-:W-:Y:S01]  /*9a040*/  F2FP.F16.E5M2.UNPACK_B R3, R19 ;  /* 0x00000013ff03723e */ /* 0x000fe200020004ff */
[----:B------:R0:W-:Y:S04]  /*9a050*/  STL.64 [R1+0x108], R4 ;  /* 0x0001080401007387 */ /* 0x0001e80000100a00 */
[----:B------:R-:W-:Y:S02]  /*9a060*/  STL.64 [R1+0x1b0], R24 ;  /* 0x0001b01801007387 */ /* 0x000fe40000100a00 */
[----:B------:R-:W-:Y:S02]  /*9a070*/  HMMA.16816.F32 R20, R28, R2, R20 ;  /* 0x000000021c14723c */ /* 0x000fe40000001814 */
[----:B------:R-:W-:Y:S01]  /*9a080*/  STL.64 [R1+0x1b8], R26 ;  /* 0x0001b81a01007387 */ /* 0x000fe20000100a00 */
[----:B0-----:R-:W-:-:S02]  /*9a090*/  F2FP.F16.E5M2.UNPACK_B R4, R16 ;  /* 0x00000010ff04723e */ /* 0x001fc400020004ff */
[----:B------:R-:W-:Y:S01]  /*9a0a0*/  F2FP.F16.E5M2.UNPACK_B R5, R17 ;  /* 0x00000011ff05723e */ /* 0x000fe200020004ff */
[----:B------:R0:W-:Y:S06]  /*9a0b0*/  STL.64 [R1+0x100], R2 ;  /* 0x0001000201007387 */ /* 0x0001ec0000100a00 */
[----:B------:R-:W-:Y:S01]  /*9a0c0*/  HMMA.16816.F32 R12, R28, R4, R12 ;  /* 0x000000041c0c723c */ /* 0x000fe2000000180c */
[----:B0-----:R-:W-:Y:S02]  /*9a0d0*/  F2FP.F16.E5M2.UNPACK_B R2, R6 ;  /* 0x00000006ff02723e */ /* 0x001fe400020004ff */
[----:B------:R-:W-:-:S07]  /*9a0e0*/  F2FP.F16.E5M2.UNPACK_B R3, R7 ;  /* 0x00000007ff03723e */ /* 0x000fce00020004ff */
[----:B------:R-:W-:Y:S01]  /*9a0f0*/  HMMA.16816.F32 R8, R28, R2, R8 ;  /* 0x000000021c08723c */ /* 0x000fe20000001808 */
[----:B------:R-:W-:Y:S01]  /*9a100*/  STL.64 [R1+0x1d0], R20 ;  /* 0x0001d01401007387 */ /* 0x000fe20000100a00 */
[----:B------:R-:W-:-:S03]  /*9a110*/  IMAD.MOV.U32 R0, RZ, RZ, R3 ;  /* 0x000000ffff007224 */ /* 0x000fc600078e0003 */
[----:B------:R-:W-:Y:S04]  /*9a120*/  STL.64 [R1+0x1d8], R22 ;  /* 0x0001d81601007387 */ /* 0x000fe80000100a00 */
[----:B------:R0:W-:Y:S04]  /*9a130*/  STL.64 [R1+0xf8], R4 ;  /* 0x0000f80401007387 */ /* 0x0001e80000100a00 */
[----:B------:R-:W-:Y:S04]  /*9a140*/  STL.64 [R1+0x1f0], R12 ;  /* 0x0001f00c01007387 */ /* 0x000fe80000100a00 */
[----:B------:R-:W-:Y:S01]  /*9a150*/  STL.64 [R1+0x1f8], R14 ;  /* 0x0001f80e01007387 */ /* 0x000fe20000100a00 */
[----:B0-----:R-:W-:-:S02]  /*9a160*/  F2FP.F16.E5M2.UNPACK_B R4, R52 ;  /* 0x00000034ff04723e */ /* 0x001fc400020004ff */
[----:B------:R-:W-:Y:S01]  /*9a170*/  F2FP.F16.E5M2.UNPACK_B R5, R53 ;  /* 0x00000035ff05723e */ /* 0x000fe200020004ff */
[----:B------:R0:W-:Y:S04]  /*9a180*/  STL.64 [R1+0xf0], R2 ;  /* 0x0000f00201007387 */ /* 0x0001e80000100a00 */
[----:B------:R-:W-:Y:S04]  /*9a190*/  STL [R1+0x57d0], R0 ;  /* 0x0057d00001007387 */ /* 0x000fe80000100800 */
[----:B------:R-:W-:Y:S01]  /*9a1a0*/  STL.64 [R1+0x210], R8 ;  /* 0x0002100801007387 */ /* 0x000fe20000100a00 */
[----:B0-----:R-:W-:-:S03]  /*9a1b0*/  F2FP.F16.E5M2.UNPACK_B R2, R54 ;  /* 0x00000036ff02723e */ /* 0x001fc600020004ff */
[----:B------:R0:W-:Y:S01]  /*9a1c0*/  STL.64 [R1+0x218], R10 ;  /* 0x0002180a01007387 */ /* 0x0001e20000100a00 */
[----:B------:R-:W-:Y:S01]  /*9a1d0*/  F2FP.F16.E5M2.UNPACK_B R3, R55 ;  /* 0x00000037ff03723e */ /* 0x000fe200020004ff */
[C---:B0-----:R-:W-:Y:S08]  /*9a1e0*/  HMMA.16816.F32 R8, R28.reuse, R4, R48 ;  /* 0x000000041c08723c */ /* 0x041ff00000001830 */
[----:B------:R-:W-:Y:S01]  /*9a1f0*/  HMMA.16816.F32 R12, R28, R2, R56 ;  /* 0x000000021c0c723c */ /* 0x000fe20000001838 */
[----:B------:R-:W-:Y:S01]  /*9a200*/  IMAD.MOV.U32 R0, RZ, RZ, R5 ;  /* 0x000000ffff007224 */ /* 0x000fe200078e0005 */
[----:B------:R0:W-:Y:S04]  /*9a210*/  STL [R1+0xe8], R4 ;  /* 0x0000e80401007387 */ /* 0x0001e80000100800 */
[----:B------:R1:W-:Y:S04]  /*9a220*/  STL [R1+0xec], R5 ;  /* 0x0000ec0501007387 */ /* 0x0003e80000100800 */
[----:B------:R-:W-:Y:S01]  /*9a230*/  STL [R1+0x57d4], R0 ;  /* 0x0057d40001007387 */ /* 0x000fe20000100800 */
[----:B0-----:R-:W-:-:S03]  /*9a240*/  F2FP.F16.E5M2.UNPACK_B R4, R60 ;  /* 0x0000003cff04723e */ /* 0x001fc600020004ff */
[----:B------:R0:W-:Y:S04]  /*9a250*/  STL.64 [R1+0x230], R8 ;  /* 0x0002300801007387 */ /* 0x0001e80000100a00 */
[----:B------:R2:W-:Y:S01]  /*9a260*/  STL.64 [R1+0x238], R10 ;  /* 0x0002380a01007387 */ /* 0x0005e20000100a00 */
[----:B-1----:R-:W-:-:S03]  /*9a270*/  F2FP.F16.E5M2.UNPACK_B R5, R61 ;  /* 0x0000003dff05723e */ /* 0x002fc600020004ff */
        /* <DEDUP_REMOVED lines=14> */
[----:B------:R-:W5:Y:S04]  /*9a360*/  LDL R37, [R1+0x11e8] ;  /* 0x0011e80001257983 */ /* 0x000f680000100800 */
[----:B------:R-:W3:Y:S04]  /*9a370*/  LDL.LU R16, [R1+0x2b0] ;  /* 0x0002b00001107983 */ /* 0x000ee80000300800 */
[----:B------:R-:W3:Y:S04]  /*9a380*/  LDL.LU R17, [R1+0x2b4] ;  /* 0x0002b40001117983 */ /* 0x000ee80000300800 */
[----:B------:R-:W3:Y:S04]  /*9a390*/  LDL.LU R18, [R1+0x2b8] ;  /* 0x0002b80001127983 */ /* 0x000ee80000300800 */
[----:B------:R-:W3:Y:S04]  /*9a3a0*/  LDL.LU R19, [R1+0x2bc] ;  /* 0x0002bc0001137983 */ /* 0x000ee80000300800 */
[----:B------:R-:W3:Y:S04]  /*9a3b0*/  LDL R22, [R1+0x11ec] ;  /* 0x0011ec0001167983 */ /* 0x000ee80000100800 */
[----:B------:R-:W4:Y:S04]  /*9a3c0*/  LDL R23, [R1+0x11f8] ;  /* 0x0011f80001177983 */ /* 0x000f280000100800 */
[----:B------:R-:W4:Y:S04]  /*9a3d0*/  LDL.LU R24, [R1+0x290] ;  /* 0x0002900001187983 */ /* 0x000f280000300800 */
[----:B------:R-:W4:Y:S04]  /*9a3e0*/  LDL.LU R25, [R1+0x294] ;  /* 0x0002940001197983 */ /* 0x000f280000300800 */
[----:B------:R-:W4:Y:S04]  /*9a3f0*/  LDL.LU R26, [R1+0x298] ;  /* 0x00029800011a7983 */ /* 0x000f280000300800 */
[----:B------:R-:W4:Y:S04]  /*9a400*/  LDL.LU R27, [R1+0x29c] ;  /* 0x00029c00011b7983 */ /* 0x000f280000300800 */
[----:B------:R-:W4:Y:S04]  /*9a410*/  LDL R20, [R1+0x11fc] ;  /* 0x0011fc0001147983 */ /* 0x000f280000100800 */
[----:B------:R-:W4:Y:S04]  /*9a420*/  LDL R21, [R1+0x1208] ;  /* 0x0012080001157983 */ /* 0x000f280000100800 */
[----:B0-----:R-:W4:Y:S04]  /*9a430*/  LDL.LU R12, [R1+0x2d0] ;  /* 0x0002d000010c7983 */ /* 0x001f280000300800 */
[----:B------:R-:W4:Y:S04]  /*9a440*/  LDL.LU R13, [R1+0x2d4] ;  /* 0x0002d400010d7983 */ /* 0x000f280000300800 */
[----:B-1----:R-:W4:Y:S04]  /*9a450*/  LDL.LU R14, [R1+0x2d8] ;  /* 0x0002d800010e7983 */ /* 0x002f280000300800 */
[----:B------:R-:W4:Y:S04]  /*9a460*/  LDL.LU R15, [R1+0x2dc] ;  /* 0x0002dc00010f7983 */ /* 0x000f280000300800 */
[----:B------:R-:W4:Y:S04]  /*9a470*/  LDL R6, [R1+0x120c] ;  /* 0x00120c0001067983 */ /* 0x000f280000100800 */
[----:B------:R-:W4:Y:S04]  /*9a480*/  LDL R7, [R1+0x1218] ;  /* 0x0012180001077983 */ /* 0x000f280000100800 */
[----:B------:R-:W4:Y:S04]  /*9a490*/  LDL R48, [R1+0x121c] ;  /* 0x00121c0001307983 */ /* 0x000f280000100800 */
[----:B------:R-:W4:Y:S04]  /*9a4a0*/  LDL R49, [R1+0x1228] ;  /* 0x0012280001317983 */ /* 0x000f280000100800 */
[----:B------:R-:W4:Y:S04]  /*9a4b0*/  LDL.LU R52, [R1+0x310] ;  /* 0x0003100001347983 */ /* 0x000f280000300800 */
[----:B------:R-:W4:Y:S04]  /*9a4c0*/  LDL.LU R53, [R1+0x314] ;  /* 0x0003140001357983 */ /* 0x000f280000300800 */
[----:B------:R-:W4:Y:S04]  /*9a4d0*/  LDL.LU R54, [R1+0x318] ;  /* 0x0003180001367983 */ /* 0x000f280000300800 */
        /* <DEDUP_REMOVED lines=8> */
[----:B------:R-:W4:Y:S01]  /*9a560*/  LDL.LU R59, [R1+0x33c] ;  /* 0x00033c00013b7983 */ /* 0x000f220000300800 */
[----:B------:R-:W-:-:S05]  /*9a570*/  IMAD.MOV.U32 R0, RZ, RZ, R5 ;  /* 0x000000ffff007224 */ /* 0x000fca00078e0005 */
[----:B------:R0:W-:Y:S01]  /*9a580*/  STL [R1+0x57d8], R0 ;  /* 0x0057d80001007387 */ /* 0x0001e20000100800 */
[----:B--2---:R-:W-:Y:S01]  /*9a590*/  HMMA.16816.F32 R32, R28, R4, R32 ;  /* 0x000000041c20723c */ /* 0x004fe20000001820 */
[----:B-----5:R-:W-:Y:S02]  /*9a5a0*/  F2FP.F16.E5M2.UNPACK_B R2, R37 ;  /* 0x00000025ff02723e */ /* 0x020fe400020004ff */
[----:B---3--:R-:W-:-:S15]  /*9a5b0*/  F2FP.F16.E5M2.UNPACK_B R3, R22 ;  /* 0x00000016ff03723e */ /* 0x008fde00020004ff */
[----:B------:R-:W-:Y:S01]  /*9a5c0*/  NOP ;  /* 0x0000000000007918 */ /* 0x000fe20000000000 */
[----:B------:R-:W-:Y:S01]  /*9a5d0*/  STL.64 [R1+0x270], R32 ;  /* 0x0002702001007387 */ /* 0x000fe20000100a00 */
[----:B----4-:R-:W-:Y:S01]  /*9a5e0*/  F2FP.F16.E5M2.UNPACK_B R4, R23 ;  /* 0x00000017ff04723e */ /* 0x010fe200020004ff */
[----:B0-----:R-:W-:Y:S01]  /*9a5f0*/  IMAD.MOV.U32 R0, RZ, RZ, R3 ;  /* 0x000000ffff007224 */ /* 0x001fe200078e0003 */
[----:B------:R-:W-:Y:S01]  /*9a600*/  HMMA.16816.F32 R24, R28, R2, R24 ;  /* 0x000000021c18723c */ /* 0x000fe20000001818 */
[----:B------:R-:W-:Y:S01]  /*9a610*/  STL.64 [R1+0x278], R34 ;  /* 0x0002782201007387 */ /* 0x000fe20000100a00 */
[----:B------:R-:W-:-:S03]  /*9a620*/  F2FP.F16.E5M2.UNPACK_B R5, R20 ;  /* 0x00000014ff05723e */ /* 0x000fc600020004ff */
[----:B------:R0:W-:Y:S04]  /*9a630*/  STL [R1+0xd0], R2 ;  /* 0x0000d00201007387 */ /* 0x0001e80000100800 */
[----:B------:R-:W-:Y:S04]  /*9a640*/  STL [R1+0xd4], R3 ;  /* 0x0000d40301007387 */ /* 0x000fe80000100800 */
[----:B------:R1:W-:Y:S01]  /*9a650*/  STL [R1+0x57dc], R0 ;  /* 0x0057dc0001007387 */ /* 0x0003e20000100800 */
[----:B0-----:R-:W-:Y:S01]  /*9a660*/  F2FP.F16.E5M2.UNPACK_B R2, R21 ;  /* 0x00000015ff02723e */ /* 0x001fe200020004ff */
[----:B------:R-:W-:Y:S04]  /*9a670*/  HMMA.16816.F32 R16, R28, R4, R16 ;  /* 0x000000041c10723c */ /* 0x000fe80000001810 */
[----:B------:R-:W-:Y:S04]  /*9a680*/  STL.64 [R1+0x290], R24 ;  /* 0x0002901801007387 */ /* 0x000fe80000100a00 */
[----:B------:R-:W-:Y:S01]  /*9a690*/  STL.64 [R1+0x298], R26 ;  /* 0x0002981a01007387 */ /* 0x000fe20000100a00 */
[----:B-1----:R-:W-:Y:S01]  /*9a6a0*/  IMAD.MOV.U32 R0, RZ, RZ, R5 ;  /* 0x000000ffff007224 */ /* 0x002fe200078e0005 */
[----:B------:R-:W-:-:S02]  /*9a6b0*/  F2FP.F16.E5M2.UNPACK_B R3, R6 ;  /* 0x00000006ff03723e */ /* 0x000fc400020004ff */
[----:B------:R0:W-:Y:S04]  /*9a6c0*/  STL [R1+0xc8], R4 ;  /* 0x0000c80401007387 */ /* 0x0001e80000100800 */
[----:B------:R1:W-:Y:S01]  /*9a6d0*/  STL [R1+0xcc], R5 ;  /* 0x0000cc0501007387 */ /* 0x0003e20000100800 */
[----:B------:R-:W-:Y:S01]  /*9a6e0*/  HMMA.16816.F32 R12, R28, R2, R12 ;  /* 0x000000021c0c723c */ /* 0x000fe2000000180c */
[----:B0-----:R-:W-:Y:S02]  /*9a6f0*/  F2FP.F16.E5M2.UNPACK_B R4, R7 ;  /* 0x00000007ff04723e */ /* 0x001fe400020004ff */
[----:B-1----:R-:W-:-:S07]  /*9a700*/  F2FP.F16.E5M2.UNPACK_B R5, R48 ;  /* 0x00000030ff05723e */ /* 0x002fce00020004ff */
        /* <DEDUP_REMOVED lines=8> */
[----:B0-----:R-:W-:-:S03]  /*9a790*/  F2FP.F16.E5M2.UNPACK_B R2, R49 ;  /* 0x00000031ff02723e */ /* 0x001fc600020004ff */
[----:B------:R-:W-:Y:S01]  /*9a7a0*/  STL.64 [R1+0x2d8], R14 ;  /* 0x0002d80e01007387 */ /* 0x000fe20000100a00 */
[----:B-1----:R-:W-:-:S03]  /*9a7b0*/  F2FP.F16.E5M2.UNPACK_B R3, R50 ;  /* 0x00000032ff03723e */ /* 0x002fc600020004ff */
[----:B------:R-:W-:Y:S04]  /*9a7c0*/  STL.64 [R1+0xb8], R4 ;  /* 0x0000b80401007387 */ /* 0x000fe80000100a00 */
[----:B------:R-:W-:Y:S04]  /*9a7d0*/  STL [R1+0x57e4], R0 ;  /* 0x0057e40001007387 */ /* 0x000fe80000100800 */
[----:B------:R-:W-:Y:S04]  /*9a7e0*/  STL.64 [R1+0x2f0], R8 ;  /* 0x0002f00801007387 */ /* 0x000fe80000100a00 */
[----:B------:R0:W-:Y:S02]  /*9a7f0*/  STL.64 [R1+0x2f8], R10 ;  /* 0x0002f80a01007387 */ /* 0x0001e40000100a00 */
[----:B0-----:R-:W-:Y:S01]  /*9a800*/  HMMA.16816.F32 R8, R28, R2, R52 ;  /* 0x000000021c08723c */ /* 0x001fe20000001834 */
[----:B------:R-:W-:Y:S01]  /*9a810*/  IMAD.MOV.U32 R0, RZ, RZ, R3 ;  /* 0x000000ffff007224 */ /* 0x000fe200078e0003 */
[----:B------:R-:W-:-:S02]  /*9a820*/  F2FP.F16.E5M2.UNPACK_B R4, R51 ;  /* 0x00000033ff04723e */ /* 0x000fc400020004ff */
[----:B------:R-:W-:Y:S01]  /*9a830*/  F2FP.F16.E5M2.UNPACK_B R5, R60 ;  /* 0x0000003cff05723e */ /* 0x000fe200020004ff */
[----:B------:R-:W-:Y:S04]  /*9a840*/  STL [R1+0xb0], R2 ;  /* 0x0000b00201007387 */ /* 0x000fe80000100800 */
[----:B------:R-:W-:Y:S04]  /*9a850*/  STL [R1+0xb4], R3 ;  /* 0x0000b40301007387 */ /* 0x000fe80000100800 */
[----:B------:R-:W-:Y:S06]  /*9a860*/  STL [R1+0x57e8], R0 ;  /* 0x0057e80001007387 */ /* 0x000fec0000100800 */
[----:B------:R-:W-:Y:S04]  /*9a870*/  STL.64 [R1+0x310], R8 ;  /* 0x0003100801007387 */ /* 0x000fe80000100a00 */
[----:B------:R0:W-:Y:S02]  /*9a880*/  STL.64 [R1+0x318], R10 ;  /* 0x0003180a01007387 */ /* 0x0001e40000100a00 */
[----:B0-----:R-:W-:Y:S02]  /*9a890*/  HMMA.16816.F32 R8, R28, R4, R56 ;  /* 0x000000041c08723c */ /* 0x001fe40000001838 */
[----:B------:R-:W-:Y:S01]  /*9a8a0*/  STL [R1+0xa8], R4 ;  /* 0x0000a80401007387 */ /* 0x000fe20000100800 */
[----:B------:R-:W-:-:S03]  /*9a8b0*/  F2FP.F16.E5M2.UNPACK_B R2, R61 ;  /* 0x0000003dff02723e */ /* 0x000fc600020004ff */
        /* <DEDUP_REMOVED lines=16> */
[----:B------:R-:W2:Y:S04]  /*9a9c0*/  LDL R35, [R1+0x124c] ;  /* 0x00124c0001237983 */ /* 0x000ea80000100800 */
[----:B------:R-:W3:Y:S04]  /*9a9d0*/  LDL R32, [R1+0x1258] ;  /* 0x0012580001207983 */ /* 0x000ee80000100800 */
[----:B------:R-:W4:Y:S04]  /*9a9e0*/  LDL R33, [R1+0x125c] ;  /* 0x00125c0001217983 */ /* 0x000f280000100800 */
        /* <DEDUP_REMOVED lines=13> */
[----:B0-----:R-:W5:Y:S04]  /*9aac0*/  LDL.LU R8, [R1+0x3d0] ;  /* 0x0003d00001087983 */ /* 0x001f680000300800 */
[----:B------:R-:W5:Y:S04]  /*9aad0*/  LDL.LU R9, [R1+0x3d4] ;  /* 0x0003d40001097983 */ /* 0x000f680000300800 */
[----:B-1----:R-:W5:Y:S04]  /*9aae0*/  LDL.LU R10, [R1+0x3d8] ;  /* 0x0003d800010a7983 */ /* 0x002f680000300800 */
[----:B------:R-:W5:Y:S04]  /*9aaf0*/  LDL.LU R11, [R1+0x3dc] ;  /* 0x0003dc00010b7983 */ /* 0x000f680000300800 */
        /* <DEDUP_REMOVED lines=10> */
[----:B------:R-:W5:Y:S01]  /*9aba0*/  LDL R61, [R1+0x12bc] ;  /* 0x0012bc00013d7983 */ /* 0x000f620000100800 */
[----:B------:R-:W-:-:S05]  /*9abb0*/  IMAD.MOV.U32 R0, RZ, RZ, R5 ;  /* 0x000000ffff007224 */ /* 0x000fca00078e0005 */
[----:B------:R0:W-:Y:S01]  /*9abc0*/  STL [R1+0x57ec], R0 ;  /* 0x0057ec0001007387 */ /* 0x0001e20000100800 */
[----:B--2---:R-:W-:Y:S02]  /*9abd0*/  F2FP.F16.E5M2.UNPACK_B R3, R35 ;  /* 0x00000023ff03723e */ /* 0x004fe400020004ff */
[----:B---3--:R-:W-:Y:S02]  /*9abe0*/  F2FP.F16.E5M2.UNPACK_B R4, R32 ;  /* 0x00000020ff04723e */ /* 0x008fe400020004ff */
[----:B----4-:R-:W-:-:S03]  /*9abf0*/  F2FP.F16.E5M2.UNPACK_B R5, R33 ;  /* 0x00000021ff05723e */ /* 0x010fc600020004ff */
[----:B-----5:R-:W-:Y:S01]  /*9ac00*/  HMMA.16816.F32 R36, R28, R2, R36 ;  /* 0x000000021c24723c */ /* 0x020fe20000001824 */
[----:B------:R1:W-:Y:S01]  /*9ac10*/  STL [R1+0xa4], R3 ;  /* 0x0000a40301007387 */ /* 0x0003e20000100800 */
[----:B------:R-:W-:Y:S01]  /*9ac20*/  F2FP.F16.E5M2.UNPACK_B R2, R18 ;  /* 0x00000012ff02723e */ /* 0x000fe200020004ff */
[----:B0-----:R-:W-:-:S05]  /*9ac30*/  IMAD.MOV.U32 R0, RZ, RZ, R5 ;  /* 0x000000ffff007224 */ /* 0x001fca00078e0005 */
[----:B------:R-:W-:Y:S11]  /*9ac40*/  HMMA.16816.F32 R24, R28, R4, R24 ;  /* 0x000000041c18723c */ /* 0x000ff60000001818 */
[----:B------:R-:W-:Y:S01]  /*9ac50*/  STL.64 [R1+0x350], R36 ;  /* 0x0003502401007387 */ /* 0x000fe20000100a00 */
[----:B-1----:R-:W-:-:S03]  /*9ac60*/  F2FP.F16.E5M2.UNPACK_B R3, R19 ;  /* 0x00000013ff03723e */ /* 0x002fc600020004ff */
[----:B------:R-:W-:Y:S04]  /*9ac70*/  STL.64 [R1+0x358], R38 ;  /* 0x0003582601007387 */ /* 0x000fe80000100a00 */
[----:B------:R0:W-:Y:S04]  /*9ac80*/  STL.64 [R1+0x98], R4 ;  /* 0x0000980401007387 */ /* 0x0001e80000100a00 */
[----:B------:R1:W-:Y:S04]  /*9ac90*/  STL [R1+0x57f0], R0 ;  /* 0x0057f00001007387 */ /* 0x0003e80000100800 */
[----:B------:R-:W-:Y:S01]  /*9aca0*/  STL.64 [R1+0x370], R24 ;  /* 0x0003701801007387 */ /* 0x000fe20000100a00 */
[----:B0-----:R-:W-:-:S03]  /*9acb0*/  F2FP.F16.E5M2.UNPACK_B R4, R16 ;  /* 0x00000010ff04723e */ /* 0x001fc600020004ff */
[----:B------:R-:W-:Y:S01]  /*9acc0*/  STL.64 [R1+0x378], R26 ;  /* 0x0003781a01007387 */ /* 0x000fe20000100a00 */
[C---:B------:R-:W-:Y:S01]  /*9acd0*/  HMMA.16816.F32 R20, R28.reuse, R2, R20 ;  /* 0x000000021c14723c */ /* 0x040fe20000001814 */
[----:B-1----:R-:W-:Y:S01]  /*9ace0*/  IMAD.MOV.U32 R0, RZ, RZ, R3 ;  /* 0x000000ffff007224 */ /* 0x002fe200078e0003 */
[----:B------:R-:W-:Y:S01]  /*9acf0*/  F2FP.F16.E5M2.UNPACK_B R5, R17 ;  /* 0x00000011ff05723e */ /* 0x000fe200020004ff */
[----:B------:R0:W-:Y:S04]  /*9ad00*/  STL [R1+0x90], R2 ;  /* 0x0000900201007387 */ /* 0x0001e80000100800 */
[----:B------:R1:W-:Y:S02]  /*9ad10*/  STL [R1+0x94], R3 ;  /* 0x0000940301007387 */ /* 0x0003e40000100800 */
[----:B------:R-:W-:Y:S01]  /*9ad20*/  HMMA.16816.F32 R12, R28, R4, R12 ;  /* 0x000000041c0c723c */ /* 0x000fe2000000180c */
[----:B0-----:R-:W-:-:S02]  /*9ad30*/  F2FP.F16.E5M2.UNPACK_B R2, R6 ;  /* 0x00000006ff02723e */ /* 0x001fc400020004ff */
        /* <DEDUP_REMOVED lines=9> */
[----:B0-----:R-:W-:-:S03]  /*9add0*/  F2FP.F16.E5M2.UNPACK_B R4, R52 ;  /* 0x00000034ff04723e */ /* 0x001fc600020004ff */
[----:B------:R-:W-:Y:S01]  /*9ade0*/  STL.64 [R1+0x3b0], R12 ;  /* 0x0003b00c01007387 */ /* 0x000fe20000100a00 */
[----:B-1----:R-:W-:-:S03]  /*9adf0*/  F2FP.F16.E5M2.UNPACK_B R5, R53 ;  /* 0x00000035ff05723e */ /* 0x002fc600020004ff */
[----:B------:R-:W-:Y:S04]  /*9ae00*/  STL.64 [R1+0x3b8], R14 ;  /* 0x0003b80e01007387 */ /* 0x000fe80000100a00 */
[----:B------:R0:W-:Y:S04]  /*9ae10*/  STL [R1+0x80], R2 ;  /* 0x0000800201007387 */ /* 0x0001e80000100800 */
[----:B------:R1:W-:Y:S04]  /*9ae20*/  STL [R1+0x84], R3 ;  /* 0x0000840301007387 */ /* 0x0003e80000100800 */
[----:B------:R-:W-:Y:S01]  /*9ae30*/  STL.64 [R1+0x3d0], R8 ;  /* 0x0003d00801007387 */ /* 0x000fe20000100a00 */
[----:B0-----:R-:W-:-:S03]  /*9ae40*/  F2FP.F16.E5M2.UNPACK_B R2, R54 ;  /* 0x00000036ff02723e */ /* 0x001fc600020004ff */
[----:B------:R0:W-:Y:S01]  /*9ae50*/  STL.64 [R1+0x3d8], R10 ;  /* 0x0003d80a01007387 */ /* 0x0001e20000100a00 */
[----:B-1----:R-:W-:Y:S01]  /*9ae60*/  F2FP.F16.E5M2.UNPACK_B R3, R55 ;  /* 0x00000037ff03723e */ /* 0x002fe200020004ff */
[----:B------:R-:W-:Y:S02]  /*9ae70*/  IMAD.MOV.U32 R0, RZ, RZ, R5 ;  /* 0x000000ffff007224 */ /* 0x000fe400078e0005 */
[----:B------:R1:W-:Y:S01]  /*9ae80*/  STL.64 [R1+0x78], R4 ;  /* 0x0000780401007387 */ /* 0x0003e20000100a00 */
[C---:B0-----:R-:W-:Y:S08]  /*9ae90*/  HMMA.16816.F32 R8, R28.reuse, R4, R48 ;  /* 0x000000041c08723c */ /* 0x041ff00000001830 */
[----:B-1----:R-:W-:Y:S01]  /*9aea0*/  HMMA.16816.F32 R4, R28, R2, R56 ;  /* 0x000000021c04723c */ /* 0x002fe20000001838 */
[----:B------:R0:W-:Y:S02]  /*9aeb0*/  STL [R1+0x57fc], R0 ;  /* 0x0057fc0001007387 */ /* 0x0001e40000100800 */
[----:B0-----:R-:W-:-:S08]  /*9aec0*/  F2FP.F16.E5M2.UNPACK_B R0, R60 ;  /* 0x0000003cff00723e */ /* 0x001fd000020004ff */
[----:B------:R-:W-:Y:S04]  /*9aed0*/  STL.64 [R1+0x3f0], R8 ;  /* 0x0003f00801007387 */ /* 0x000fe80000100a00 */
[----:B------:R-:W-:Y:S04]  /*9aee0*/  STL.64 [R1+0x3f8], R10 ;  /* 0x0003f80a01007387 */ /* 0x000fe80000100a00 */
[----:B------:R-:W-:Y:S04]  /*9aef0*/  STL [R1+0x70], R2 ;  /* 0x0000700201007387 */ /* 0x000fe80000100800 */
[----:B------:R-:W-:Y:S04]  /*9af00*/  STL [R1+0x74], R3 ;  /* 0x0000740301007387 */ /* 0x000fe80000100800 */
[----:B------:R0:W-:Y:S04]  /*9af10*/  STL [R1+0x68], R0 ;  /* 0x0000680001007387 */ /* 0x0001e80000100800 */
[----:B------:R-:W2:Y:S01]  /*9af20*/  LDL.LU R52, [R1+0x530] ;  /* 0x0005300001347983 */ /* 0x000ea20000300800 */
[----:B0-----:R-:W-:-:S03]  /*9af30*/  F2FP.F16.E5M2.UNPACK_B R0, R61 ;  /* 0x0000003dff00723e */ /* 0x001fc600020004ff */
        /* <DEDUP_REMOVED lines=33> */
[----:B------:R-:W2:Y:S04]  /*9b150*/  LDL.64 R52, [R1+0x68] ;  /* 0x0000680001347983 */ /* 0x000ea80000100a00 */
[----:B------:R-:W3:Y:S04]  /*9b160*/  LDL R2, [R1+0x12c8] ;  /* 0x0012c80001027983 */ /* 0x000ee80000100800 */
[----:B------:R-:W3:Y:S04]  /*9b170*/  LDL R3, [R1+0x12cc] ;  /* 0x0012cc0001037983 */ /* 0x000ee80000100800 */
[----:B------:R-:W3:Y:S04]  /*9b180*/  LDL R4, [R1+0x12d8] ;  /* 0x0012d80001047983 */ /* 0x000ee80000100800 */
[----:B------:R-:W3:Y:S04]  /*9b190*/  LDL R38, [R1+0x12dc] ;  /* 0x0012dc0001267983 */ /* 0x000ee80000100800 */
[----:B------:R-:W3:Y:S04]  /*9b1a0*/  LDL R39, [R1+0x12e8] ;  /* 0x0012e80001277983 */ /* 0x000ee80000100800 */
[----:B------:R-:W3:Y:S04]  /*9b1b0*/  LDL.LU R40, [R1+0x470] ;  /* 0x0004700001287983 */ /* 0x000ee80000300800 */
[----:B------:R-:W3:Y:S04]  /*9b1c0*/  LDL.LU R41, [R1+0x474] ;  /* 0x0004740001297983 */ /* 0x000ee80000300800 */
[----:B------:R-:W3:Y:S04]  /*9b1d0*/  LDL.LU R42, [R1+0x478] ;  /* 0x00047800012a7983 */ /* 0x000ee80000300800 */
[----:B------:R-:W3:Y:S04]  /*9b1e0*/  LDL.LU R43, [R1+0x47c] ;  /* 0x00047c00012b7983 */ /* 0x000ee80000300800 */
[----:B------:R-:W3:Y:S04]  /*9b1f0*/  LDL R36, [R1+0x12ec] ;  /* 0x0012ec0001247983 */ /* 0x000ee80000100800 */
[----:B------:R-:W3:Y:S04]  /*9b200*/  LDL R37, [R1+0x12f8] ;  /* 0x0012f80001257983 */ /* 0x000ee80000100800 */
[----:B------:R-:W4:Y:S04]  /*9b210*/  LDL R22, [R1+0x12fc] ;  /* 0x0012fc0001167983 */ /* 0x000f280000100800 */
[----:B------:R-:W4:Y:S04]  /*9b220*/  LDL R23, [R1+0x1308] ;  /* 0x0013080001177983 */ /* 0x000f280000100800 */
        /* <DEDUP_REMOVED lines=26> */
[----:B---3--:R-:W-:Y:S02]  /*9b3d0*/  F2FP.F16.E5M2.UNPACK_B R2, R2 ;  /* 0x00000002ff02723e */ /* 0x008fe400020004ff */
[----:B------:R-:W-:-:S07]  /*9b3e0*/  F2FP.F16.E5M2.UNPACK_B R3, R3 ;  /* 0x00000003ff03723e */ /* 0x000fce00020004ff */
[C---:B------:R-:W-:Y:S01]  /*9b3f0*/  HMMA.16816.F32 R44, R28.reuse, R2, R44 ;  /* 0x000000021c2c723c */ /* 0x040fe2000000182c */
[----:B------:R-:W-:Y:S02]  /*9b400*/  F2FP.F16.E5M2.UNPACK_B R4, R4 ;  /* 0x00000004ff04723e */ /* 0x000fe400020004ff */
[----:B------:R-:W-:Y:S01]  /*9b410*/  F2FP.F16.E5M2.UNPACK_B R5, R38 ;  /* 0x00000026ff05723e */ /* 0x000fe200020004ff */
[----:B------:R0:W-:Y:S04]  /*9b420*/  STL [R1+0x60], R2 ;  /* 0x0000600201007387 */ /* 0x0001e80000100800 */
[----:B------:R1:W-:Y:S02]  /*9b430*/  STL [R1+0x64], R3 ;  /* 0x0000640301007387 */ /* 0x0003e40000100800 */
[----:B------:R-:W-:Y:S01]  /*9b440*/  HMMA.16816.F32 R40, R28, R4, R40 ;  /* 0x000000041c28723c */ /* 0x000fe20000001828 */
[----:B0-----:R-:W-:-:S02]  /*9b450*/  F2FP.F16.E5M2.UNPACK_B R2, R39 ;  /* 0x00000027ff02723e */ /* 0x001fc400020004ff */
[----:B-1----:R-:W-:-:S06]  /*9b460*/  F2FP.F16.E5M2.UNPACK_B R3, R36 ;  /* 0x00000024ff03723e */ /* 0x002fcc00020004ff */
[----:B------:R-:W-:Y:S04]  /*9b470*/  STL.64 [R1+0x450], R44 ;  /* 0x0004502c01007387 */ /* 0x000fe80000100a00 */
[----:B------:R-:W-:Y:S04]  /*9b480*/  STL.64 [R1+0x458], R46 ;  /* 0x0004582e01007387 */ /* 0x000fe80000100a00 */
[----:B------:R0:W-:Y:S01]  /*9b490*/  STL.64 [R1+0x58], R4 ;  /* 0x0000580401007387 */ /* 0x0001e20000100a00 */
[----:B-----5:R-:W-:Y:S01]  /*9b4a0*/  HMMA.16816.F32 R32, R28, R2, R32 ;  /* 0x000000021c20723c */ /* 0x020fe20000001820 */
[----:B0-----:R-:W-:-:S02]  /*9b4b0*/  F2FP.F16.E5M2.UNPACK_B R4, R37 ;  /* 0x00000025ff04723e */ /* 0x001fc400020004ff */
[----:B----4-:R-:W-:-:S07]  /*9b4c0*/  F2FP.F16.E5M2.UNPACK_B R5, R22 ;  /* 0x00000016ff05723e */ /* 0x010fce00020004ff */
[----:B------:R-:W-:Y:S01]  /*9b4d0*/  HMMA.16816.F32 R24, R28, R4, R24 ;  /* 0x000000041c18723c */ /* 0x000fe20000001818 */
        /* <DEDUP_REMOVED lines=16> */
[----:B------:R-:W-:-:S04]  /*9b5e0*/  F2FP.F16.E5M2.UNPACK_B R3, R48 ;  /* 0x00000030ff03723e */ /* 0x000fc800020004ff */
[----:B------:R-:W-:Y:S04]  /*9b5f0*/  STL.64 [R1+0x4d0], R16 ;  /* 0x0004d01001007387 */ /* 0x000fe80000100a00 */
[----:B------:R-:W-:Y:S04]  /*9b600*/  STL.64 [R1+0x4d8], R18 ;  /* 0x0004d81201007387 */ /* 0x000fe80000100a00 */
[----:B------:R0:W-:Y:S04]  /*9b610*/  STL.64 [R1+0x38], R4 ;  /* 0x0000380401007387 */ /* 0x0001e80000100a00 */
[----:B------:R-:W-:Y:S04]  /*9b620*/  STL.64 [R1+0x4f0], R12 ;  /* 0x0004f00c01007387 */ /* 0x000fe80000100a00 */
[----:B------:R-:W-:Y:S01]  /*9b630*/  STL.64 [R1+0x4f8], R14 ;  /* 0x0004f80e01007387 */ /* 0x000fe20000100a00 */
[----:B0-----:R-:W-:-:S02]  /*9b640*/  F2FP.F16.E5M2.UNPACK_B R4, R49 ;  /* 0x00000031ff04723e */ /* 0x001fc400020004ff */
[----:B------:R-:W-:Y:S01]  /*9b650*/  F2FP.F16.E5M2.UNPACK_B R5, R50 ;  /* 0x00000032ff05723e */ /* 0x000fe200020004ff */
[----:B------:R0:W-:Y:S01]  /*9b660*/  STL.64 [R1+0x30], R2 ;  /* 0x0000300201007387 */ /* 0x0001e20000100a00 */
[----:B--2---:R-:W-:Y:S01]  /*9b670*/  HMMA.16816.F32 R8, R28, R2, R8 ;  /* 0x000000021c08723c */ /* 0x004fe20000001808 */
[----:B0-----:R-:W-:Y:S02]  /*9b680*/  F2FP.F16.E5M2.UNPACK_B R2, R51 ;  /* 0x00000033ff02723e */ /* 0x001fe400020004ff */
[----:B------:R-:W-:-:S15]  /*9b690*/  F2FP.F16.E5M2.UNPACK_B R3, R60 ;  /* 0x0000003cff03723e */ /* 0x000fde00020004ff */
        /* <DEDUP_REMOVED lines=9> */
[----:B------:R-:W-:Y:S01]  /*9b730*/  F2FP.F16.E5M2.UNPACK_B R4, R61 ;  /* 0x0000003dff04723e */ /* 0x000fe200020004ff */
        /* <DEDUP_REMOVED lines=27> */
[----:B0-----:R-:W3:Y:S04]  /*9b8f0*/  LDL.LU R12, [R1+0x570] ;  /* 0x00057000010c7983 */ /* 0x001ee80000300800 */
[----:B------:R-:W3:Y:S04]  /*9b900*/  LDL.LU R13, [R1+0x574] ;  /* 0x00057400010d7983 */ /* 0x000ee80000300800 */
[----:B------:R-:W3:Y:S04]  /*9b910*/  LDL.LU R14, [R1+0x578] ;  /* 0x00057800010e7983 */ /* 0x000ee80000300800 */
[----:B------:R-:W3:Y:S04]  /*9b920*/  LDL.LU R15, [R1+0x57c] ;  /* 0x00057c00010f7983 */ /* 0x000ee80000300800 */
[----:B------:R-:W4:Y:S04]  /*9b930*/  LDL R44, [R1+0x1368] ;  /* 0x00136800012c7983 */ /* 0x000f280000100800 */
        /* <DEDUP_REMOVED lines=9> */
[----:B------:R-:W5:Y:S04]  /*9b9d0*/  LDL.LU R35, [R1+0x5dc] ;  /* 0x0005dc0001237983 */ /* 0x000f680000300800 */
        /* <DEDUP_REMOVED lines=17> */
[----:B------:R-:W5:Y:S01]  /*9baf0*/  LDL.LU R11, [R1+0x67c] ;  /* 0x00067c00010b7983 */ /* 0x000f620000300800 */
[----:B--2---:R-:W-:-:S03]  /*9bb00*/  F2FP.F16.E5M2.UNPACK_B R5, R51 ;  /* 0x00000033ff05723e */ /* 0x004fc600020004ff */
[----:B------:R-:W2:Y:S04]  /*9bb10*/  LDL R51, [R1+0x13ec] ;  /* 0x0013ec0001337983 */ /* 0x000ea80000100800 */
[----:B---3--:R-:W-:Y:S01]  /*9bb20*/  HMMA.16816.F32 R12, R28, R4, R12 ;  /* 0x000000041c0c723c */ /* 0x008fe2000000180c */
[----:B------:R-:W-:-:S15]  /*9bb30*/  STL [R1+0x1c], R5 ;  /* 0x00001c0501007387 */ /* 0x000fde0000100800 */
[----:B------:R-:W-:-:S03]  /*9bb40*/  NOP ;  /* 0x0000000000007918 */ /* 0x000fc60000000000 */
[----:B------:R-:W-:Y:S04]  /*9bb50*/  STL.64 [R1+0x570], R12 ;  /* 0x0005700c01007387 */ /* 0x000fe80000100a00 */
[----:B------:R0:W-:Y:S04]  /*9bb60*/  STL.64 [R1+0x578], R14 ;  /* 0x0005780e01007387 */ /* 0x0001e80000100a00 */
[----:B0-----:R-:W3:Y:S04]  /*9bb70*/  LDL.LU.64 R14, [R1+0x5818] ;  /* 0x00581800010e7983 */ /* 0x001ee80000300a00 */
[----:B------:R-:W3:Y:S01]  /*9bb80*/  LDL.LU.64 R12, [R1+0x5810] ;  /* 0x00581000010c7983 */ /* 0x000ee20000300a00 */
[----:B----4-:R-:W-:-:S02]  /*9bb90*/  F2FP.F16.E5M2.UNPACK_B R2, R44 ;  /* 0x0000002cff02723e */ /* 0x010fc400020004ff */
[----:B------:R-:W-:-:S07]  /*9bba0*/  F2FP.F16.E5M2.UNPACK_B R3, R45 ;  /* 0x0000002dff03723e */ /* 0x000fce00020004ff */
[----:B-----5:R-:W-:Y:S01]  /*9bbb0*/  HMMA.16816.F32 R40, R28, R2, R40 ;  /* 0x000000021c28723c */ /* 0x020fe20000001828 */
[----:B------:R-:W-:Y:S02]  /*9bbc0*/  F2FP.F16.E5M2.UNPACK_B R4, R6 ;  /* 0x00000006ff04723e */ /* 0x000fe400020004ff */
[----:B------:R-:W-:Y:S01]  /*9bbd0*/  F2FP.F16.E5M2.UNPACK_B R5, R7 ;  /* 0x00000007ff05723e */ /* 0x000fe200020004ff */
[----:B------:R-:W-:-:S15]  /*9bbe0*/  STL.64 [R1+0x10], R2 ;  /* 0x0000100201007387 */ /* 0x000fde0000100a00 */
[----:B------:R-:W-:Y:S04]  /*9bbf0*/  STL.64 [R1+0x590], R40 ;  /* 0x0005902801007387 */ /* 0x000fe80000100a00 */
[----:B------:R-:W-:Y:S04]  /*9bc00*/  STL.64 [R1+0x598], R42 ;  /* 0x0005982a01007387 */ /* 0x000fe80000100a00 */
[----:B------:R0:W-:Y:S02]  /*9bc10*/  STL.64 [R1+0x8], R4 ;  /* 0x0000080401007387 */ /* 0x0001e40000100a00 */
[----:B0-----:R-:W-:Y:S01]  /*9bc20*/  HMMA.16816.F32 R4, R28, R4, R36 ;  /* 0x000000041c04723c */ /* 0x001fe20000001824 */
[----:B------:R-:W-:-:S02]  /*9bc30*/  F2FP.F16.E5M2.UNPACK_B R2, R48 ;  /* 0x00000030ff02723e */ /* 0x000fc400020004ff */
[----:B------:R-:W-:-:S15]  /*9bc40*/  F2FP.F16.E5M2.UNPACK_B R3, R49 ;  /* 0x00000031ff03723e */ /* 0x000fde00020004ff */
[----:B------:R-:W-:Y:S01]  /*9bc50*/  NOP ;  /* 0x0000000000007918 */ /* 0x000fe20000000000 */
[----:B------:R-:W-:Y:S04]  /*9bc60*/  STL.64 [R1+0x5b0], R4 ;  /* 0x0005b00401007387 */ /* 0x000fe80000100a00 */
[----:B------:R0:W-:Y:S02]  /*9bc70*/  STL.64 [R1+0x5b8], R6 ;  /* 0x0005b80601007387 */ /* 0x0001e40000100a00 */
[----:B0-----:R-:W-:Y:S01]  /*9bc80*/  HMMA.16816.F32 R4, R28, R2, R32 ;  /* 0x000000021c04723c */ /* 0x001fe20000001820 */
[----:B------:R-:W-:Y:S02]  /*9bc90*/  F2FP.F16.E5M2.UNPACK_B R60, R60 ;  /* 0x0000003cff3c723e */ /* 0x000fe400020004ff */
[----:B------:R-:W-:Y:S01]  /*9bca0*/  F2FP.F16.E5M2.UNPACK_B R61, R61 ;  /* 0x0000003dff3d723e */ /* 0x000fe200020004ff */
[----:B------:R-:W-:-:S15]  /*9bcb0*/  STL.64 [R1], R2 ;  /* 0x0000000201007387 */ /* 0x000fde0000100a00 */
[----:B------:R-:W-:Y:S04]  /*9bcc0*/  STL.64 [R1+0x5d0], R4 ;  /* 0x0005d00401007387 */ /* 0x000fe80000100a00 */
[----:B------:R0:W-:Y:S02]  /*9bcd0*/  STL.64 [R1+0x5d8], R6 ;  /* 0x0005d80601007387 */ /* 0x0001e40000100a00 */
[----:B0-----:R-:W-:Y:S01]  /*9bce0*/  HMMA.16816.F32 R4, R28, R60, R24 ;  /* 0x0000003c1c04723c */ /* 0x001fe20000001818 */
[----:B------:R-:W-:Y:S02]  /*9bcf0*/  F2FP.F16.E5M2.UNPACK_B R58, R58 ;  /* 0x0000003aff3a723e */ /* 0x000fe400020004ff */
[----:B------:R-:W-:Y:S01]  /*9bd00*/  F2FP.F16.E5M2.UNPACK_B R59, R59 ;  /* 0x0000003bff3b723e */ /* 0x000fe200020004ff */
[----:B------:R-:W-:-:S15]  /*9bd10*/  STL.64 [R1+0x5600], R60 ;  /* 0x0056003c01007387 */ /* 0x000fde0000100a00 */
[----:B------:R-:W-:Y:S04]  /*9bd20*/  STL.64 [R1+0x5f0], R4 ;  /* 0x0005f00401007387 */ /* 0x000fe80000100a00 */
[----:B------:R0:W-:Y:S02]  /*9bd30*/  STL.64 [R1+0x5f8], R6 ;  /* 0x0005f80601007387 */ /* 0x0001e40000100a00 */
[----:B0-----:R-:W-:Y:S01]  /*9bd40*/  HMMA.16816.F32 R4, R28, R58, R20 ;  /* 0x0000003a1c04723c */ /* 0x001fe20000001814 */
[----:B------:R-:W-:Y:S02]  /*9bd50*/  F2FP.F16.E5M2.UNPACK_B R56, R56 ;  /* 0x00000038ff38723e */ /* 0x000fe400020004ff */
[----:B------:R-:W-:-:S15]  /*9bd60*/  F2FP.F16.E5M2.UNPACK_B R57, R57 ;  /* 0x00000039ff39723e */ /* 0x000fde00020004ff */
[----:B------:R-:W-:Y:S01]  /*9bd70*/  NOP ;  /* 0x0000000000007918 */ /* 0x000fe20000000000 */
[----:B------:R-:W-:Y:S04]  /*9bd80*/  STL.64 [R1+0x610], R4 ;  /* 0x0006100401007387 */ /* 0x000fe80000100a00 */
[----:B------:R0:W-:Y:S02]  /*9bd90*/  STL.64 [R1+0x618], R6 ;  /* 0x0006180601007387 */ /* 0x0001e40000100a00 */
[----:B0-----:R-:W-:Y:S01]  /*9bda0*/  HMMA.16816.F32 R4, R28, R56, R16 ;  /* 0x000000381c04723c */ /* 0x001fe20000001810 */
[----:B------:R-:W-:Y:S02]  /*9bdb0*/  F2FP.F16.E5M2.UNPACK_B R54, R54 ;  /* 0x00000036ff36723e */ /* 0x000fe400020004ff */
[----:B------:R-:W-:Y:S01]  /*9bdc0*/  F2FP.F16.E5M2.UNPACK_B R55, R55 ;  /* 0x00000037ff37723e */ /* 0x000fe200020004ff */
[----:B------:R-:W-:Y:S04]  /*9bdd0*/  STL.64 [R1+0x5598], R58 ;  /* 0x0055983a01007387 */ /* 0x000fe80000100a00 */
[----:B------:R-:W-:Y:S11]  /*9bde0*/  STL.64 [R1+0x5590], R56 ;  /* 0x0055903801007387 */ /* 0x000ff60000100a00 */
[----:B------:R-:W-:Y:S04]  /*9bdf0*/  STL.64 [R1+0x630], R4 ;  /* 0x0006300401007387 */ /* 0x000fe80000100a00 */
[----:B------:R3:W-:Y:S01]  /*9be00*/  STL.64 [R1+0x638], R6 ;  /* 0x0006380601007387 */ /* 0x0007e20000100a00 */
[----:B------:R-:W-:-:S02]  /*9be10*/  F2FP.F16.E5M2.UNPACK_B R52, R52 ;  /* 0x00000034ff34723e */ /* 0x000fc400020004ff */
[----:B------:R-:W-:Y:S01]  /*9be20*/  F2FP.F16.E5M2.UNPACK_B R53, R53 ;  /* 0x00000035ff35723e */ /* 0x000fe200020004ff */
        /* <DEDUP_REMOVED lines=54> */
[----:B------:R-:W5:Y:S01]  /*9c190*/  LDL R11, [R1+0x144c] ;  /* 0x00144c00010b7983 */ /* 0x000f620000100800 */
[----:B------:R-:W-:-:S02]  /*9c1a0*/  F2FP.F16.E5M2.UNPACK_B R50, R50 ;  /* 0x00000032ff32723e */ /* 0x000fc400020004ff */
[----:B--2---:R-:W-:Y:S01]  /*9c1b0*/  F2FP.F16.E5M2.UNPACK_B R51, R51 ;  /* 0x00000033ff33723e */ /* 0x004fe200020004ff */
[----:B------:R-:W2:Y:S04]  /*9c1c0*/  LDL R12, [R1+0x1458] ;  /* 0x00145800010c7983 */ /* 0x000ea80000100800 */
[----:B------:R-:W2:Y:S04]  /*9c1d0*/  LDL R13, [R1+0x145c] ;  /* 0x00145c00010d7983 */ /* 0x000ea80000100800 */
[----:B------:R-:W2:Y:S04]  /*9c1e0*/  LDL R14, [R1+0x1468] ;  /* 0x00146800010e7983 */ /* 0x000ea80000100800 */
[----:B------:R-:W2:Y:S04]  /*9c1f0*/  LDL.LU R24, [R1+0x770] ;  /* 0x0007700001187983 */ /* 0x000ea80000300800 */
[----:B------:R-:W2:Y:S04]  /*9c200*/  LDL.LU R25, [R1+0x774] ;  /* 0x0007740001197983 */ /* 0x000ea80000300800 */
[----:B------:R-:W2:Y:S04]  /*9c210*/  LDL.LU R26, [R1+0x778] ;  /* 0x00077800011a7983 */ /* 0x000ea80000300800 */
[----:B------:R-:W2:Y:S04]  /*9c220*/  LDL.LU R27, [R1+0x77c] ;  /* 0x00077c00011b7983 */ /* 0x000ea80000300800 */
[----:B------:R-:W2:Y:S04]  /*9c230*/  LDL R15, [R1+0x146c] ;  /* 0x00146c00010f7983 */ /* 0x000ea80000100800 */
[----:B------:R-:W2:Y:S01]  /*9c240*/  LDL R17, [R1+0x1478] ;  /* 0x0014780001117983 */ /* 0x000ea20000100800 */
[----:B---3--:R-:W-:-:S15]  /*9c250*/  HMMA.16816.F32 R20, R28, R50, R20 ;  /* 0x000000321c14723c */ /* 0x008fde0000001814 */
[----:B------:R-:W-:-:S04]  /*9c260*/  NOP ;  /* 0x0000000000007918 */ /* 0x000fc80000000000 */
[----:B------:R-:W-:Y:S04]  /*9c270*/  STL.64 [R1+0x690], R20 ;  /* 0x0006901401007387 */ /* 0x000fe80000100a00 */
[----:B------:R0:W-:Y:S04]  /*9c280*/  STL.64 [R1+0x698], R22 ;  /* 0x0006981601007387 */ /* 0x0001e80000100a00 */
[----:B0-----:R-:W3:Y:S04]  /*9c290*/  LDL.LU.64 R22, [R1+0x5808] ;  /* 0x0058080001167983 */ /* 0x001ee80000300a00 */
[----:B------:R-:W3:Y:S01]  /*9c2a0*/  LDL.LU.64 R20, [R1+0x5800] ;  /* 0x0058000001147983 */ /* 0x000ee20000300a00 */
[----:B----4-:R-:W-:-:S02]  /*9c2b0*/  F2FP.F16.E5M2.UNPACK_B R48, R48 ;  /* 0x00000030ff30723e */ /* 0x010fc400020004ff */
[----:B------:R-:W-:Y:S02]  /*9c2c0*/  F2FP.F16.E5M2.UNPACK_B R49, R49 ;  /* 0x00000031ff31723e */ /* 0x000fe400020004ff */
[----:B------:R-:W-:Y:S02]  /*9c2d0*/  F2FP.F16.E5M2.UNPACK_B R2, R2 ;  /* 0x00000002ff02723e */ /* 0x000fe400020004ff */
[----:B------:R-:W-:Y:S02]  /*9c2e0*/  F2FP.F16.E5M2.UNPACK_B R3, R18 ;  /* 0x00000012ff03723e */ /* 0x000fe400020004ff */
[----:B------:R-:W-:Y:S02]  /*9c2f0*/  F2FP.F16.E5M2.UNPACK_B R4, R19 ;  /* 0x00000013ff04723e */ /* 0x000fe400020004ff */
[----:B------:R-:W-:Y:S01]  /*9c300*/  F2FP.F16.E5M2.UNPACK_B R5, R16 ;  /* 0x00000010ff05723e */ /* 0x000fe200020004ff */
[----:B------:R-:W-:Y:S04]  /*9c310*/  STL.64 [R1+0x55b8], R50 ;  /* 0x0055b83201007387 */ /* 0x000fe80000100a00 */
[----:B------:R0:W-:Y:S01]  /*9c320*/  STL.64 [R1+0x55b0], R48 ;  /* 0x0055b03001007387 */ /* 0x0001e20000100a00 */
[C---:B------:R-:W-:Y:S08]  /*9c330*/  HMMA.16816.F32 R52, R28.reuse, R48, R52 ;  /* 0x000000301c34723c */ /* 0x040ff00000001834 */
[C---:B-----5:R-:W-:Y:S08]  /*9c340*/  HMMA.16816.F32 R44, R28.reuse, R4, R44 ;  /* 0x000000041c2c723c */ /* 0x060ff0000000182c */
[----:B0-----:R-:W-:Y:S01]  /*9c350*/  HMMA.16816.F32 R48, R28, R2, R56 ;  /* 0x000000021c30723c */ /* 0x001fe20000001838 */
[----:B------:R-:W-:-:S02]  /*9c360*/  F2FP.F16.E5M2.UNPACK_B R6, R6 ;  /* 0x00000006ff06723e */ /* 0x000fc400020004ff */
[----:B------:R-:W-:Y:S02]  /*9c370*/  F2FP.F16.E5M2.UNPACK_B R7, R7 ;  /* 0x00000007ff07723e */ /* 0x000fe400020004ff */
[----:B------:R-:W-:Y:S02]  /*9c380*/  F2FP.F16.E5M2.UNPACK_B R8, R8 ;  /* 0x00000008ff08723e */ /* 0x000fe400020004ff */
[----:B------:R-:W-:Y:S01]  /*9c390*/  F2FP.F16.E5M2.UNPACK_B R9, R9 ;  /* 0x00000009ff09723e */ /* 0x000fe200020004ff */
[----:B------:R-:W-:Y:S04]  /*9c3a0*/  STL.64 [R1+0x6b0], R52 ;  /* 0x0006b03401007387 */ /* 0x000fe80000100a00 */
[----:B------:R-:W-:Y:S01]  /*9c3b0*/  STL.64 [R1+0x6b8], R54 ;  /* 0x0006b83601007387 */ /* 0x000fe20000100a00 */
[C---:B------:R-:W-:Y:S06]  /*9c3c0*/  HMMA.16816.F32 R40, R28.reuse, R6, R40 ;  /* 0x000000061c28723c */ /* 0x040fec0000001828 */
[----:B------:R-:W-:Y:S04]  /*9c3d0*/  STL.64 [R1+0x6d0], R48 ;  /* 0x0006d03001007387 */ /* 0x000fe80000100a00 */
[----:B------:R-:W-:Y:S04]  /*9c3e0*/  STL.64 [R1+0x6d8], R50 ;  /* 0x0006d83201007387 */ /* 0x000fe80000100a00 */
[----:B------:R-:W-:Y:S04]  /*9c3f0*/  STL.64 [R1+0x6f0], R44 ;  /* 0x0006f02c01007387 */ /* 0x000fe80000100a00 */
[----:B------:R-:W-:Y:S04]  /*9c400*/  STL.64 [R1+0x6f8], R46 ;  /* 0x0006f82e01007387 */ /* 0x000fe80000100a00 */
[----:B------:R-:W-:Y:S04]  /*9c410*/  STL.64 [R1+0x5588], R6 ;  /* 0x0055880601007387 */ /* 0x000fe80000100a00 */
[----:B------:R0:W-:Y:S02]  /*9c420*/  STL.64 [R1+0x5580], R4 ;  /* 0x0055800401007387 */ /* 0x0001e40000100a00 */
[----:B0-----:R-:W-:Y:S01]  /*9c430*/  HMMA.16816.F32 R4, R28, R8, R36 ;  /* 0x000000081c04723c */ /* 0x001fe20000001824 */
[----:B------:R-:W-:-:S02]  /*9c440*/  F2FP.F16.E5M2.UNPACK_B R10, R10 ;  /* 0x0000000aff0a723e */ /* 0x000fc400020004ff */
[----:B------:R-:W-:Y:S01]  /*9c450*/  F2FP.F16.E5M2.UNPACK_B R11, R11 ;  /* 0x0000000bff0b723e */ /* 0x000fe200020004ff */
[----:B------:R-:W-:Y:S04]  /*9c460*/  STL.64 [R1+0x710], R40 ;  /* 0x0007102801007387 */ /* 0x000fe80000100a00 */
[----:B------:R-:W-:Y:S11]  /*9c470*/  STL.64 [R1+0x718], R42 ;  /* 0x0007182a01007387 */ /* 0x000ff60000100a00 */
[----:B------:R-:W-:Y:S04]  /*9c480*/  STL.64 [R1+0x730], R4 ;  /* 0x0007300401007387 */ /* 0x000fe80000100a00 */
[----:B------:R0:W-:Y:S02]  /*9c490*/  STL.64 [R1+0x738], R6 ;  /* 0x0007380601007387 */ /* 0x0001e40000100a00 */
[----:B0-----:R-:W-:Y:S01]  /*9c4a0*/  HMMA.16816.F32 R4, R28, R10, R32 ;  /* 0x0000000a1c04723c */ /* 0x001fe20000001820 */
[----:B--2---:R-:W-:-:S02]  /*9c4b0*/  F2FP.F16.E5M2.UNPACK_B R12, R12 ;  /* 0x0000000cff0c723e */ /* 0x004fc400020004ff */
[----:B------:R-:W-:Y:S01]  /*9c4c0*/  F2FP.F16.E5M2.UNPACK_B R13, R13 ;  /* 0x0000000dff0d723e */ /* 0x000fe200020004ff */
[----:B------:R-:W-:Y:S04]  /*9c4d0*/  STL.64 [R1+0x5578], R10 ;  /* 0x0055780a01007387 */ /* 0x000fe80000100a00 */
[----:B------:R-:W-:Y:S11]  /*9c4e0*/  STL.64 [R1+0x5570], R8 ;  /* 0x0055700801007387 */ /* 0x000ff60000100a00 */
[----:B------:R-:W-:Y:S04]  /*9c4f0*/  STL.64 [R1+0x750], R4 ;  /* 0x0007500401007387 */ /* 0x000fe80000100a00 */
[----:B------:R0:W-:Y:S02]  /*9c500*/  STL.64 [R1+0x758], R6 ;  /* 0x0007580601007387 */ /* 0x0001e40000100a00 */
[----:B0-----:R-:W-:Y:S01]  /*9c510*/  HMMA.16816.F32 R4, R28, R12, R24 ;  /* 0x0000000c1c04723c */ /* 0x001fe20000001818 */
[----:B------:R-:W-:-:S02]  /*9c520*/  F2FP.F16.E5M2.UNPACK_B R14, R14 ;  /* 0x0000000eff0e723e */ /* 0x000fc400020004ff */
[----:B------:R-:W-:-:S15]  /*9c530*/  F2FP.F16.E5M2.UNPACK_B R15, R15 ;  /* 0x0000000fff0f723e */ /* 0x000fde00020004ff */
[----:B------:R-:W-:Y:S01]  /*9c540*/  NOP ;  /* 0x0000000000007918 */ /* 0x000fe20000000000 */
[----:B------:R-:W-:Y:S04]  /*9c550*/  STL.64 [R1+0x770], R4 ;  /* 0x0007700401007387 */ /* 0x000fe80000100a00 */
[----:B------:R3:W-:Y:S04]  /*9c560*/  STL.64 [R1+0x778], R6 ;  /* 0x0007780601007387 */ /* 0x0007e80000100a00 */
[----:B------:R-:W2:Y:S01]  /*9c570*/  LDL.LU R40, [R1+0x890] ;  /* 0x0008900001287983 */ /* 0x000ea20000300800 */
[----:B------:R-:W-:Y:S01]  /*9c580*/  F2FP.F16.E5M2.UNPACK_B R16, R17 ;  /* 0x00000011ff10723e */ /* 0x000fe200020004ff */
        /* <DEDUP_REMOVED lines=47> */
[----:B------:R-:W-:Y:S04]  /*9c880*/  STL.64 [R1+0x5560], R14 ;  /* 0x0055600e01007387 */ /* 0x000fe80000100a00 */
[----:B------:R0:W-:Y:S04]  /*9c890*/  STL.64 [R1+0x5558], R12 ;  /* 0x0055580c01007387 */ /* 0x0001e80000100a00 */
[----:B0-----:R-:W5:Y:S04]  /*9c8a0*/  LDL.LU R12, [R1+0x7b0] ;  /* 0x0007b000010c7983 */ /* 0x001f680000300800 */
[----:B------:R-:W5:Y:S04]  /*9c8b0*/  LDL.LU R13, [R1+0x7b4] ;  /* 0x0007b400010d7983 */ /* 0x000f680000300800 */
[----:B------:R-:W5:Y:S04]  /*9c8c0*/  LDL.LU R14, [R1+0x7b8] ;  /* 0x0007b800010e7983 */ /* 0x000f680000300800 */
[----:B------:R-:W5:Y:S04]  /*9c8d0*/  LDL.LU R15, [R1+0x7bc] ;  /* 0x0007bc00010f7983 */ /* 0x000f680000300800 */
[----:B------:R-:W5:Y:S01]  /*9c8e0*/  LDL R37, [R1+0x14fc] ;  /* 0x0014fc0001257983 */ /* 0x000f620000100800 */
[----:B--2---:R-:W-:-:S02]  /*9c8f0*/  F2FP.F16.E5M2.UNPACK_B R17, R17 ;  /* 0x00000011ff11723e */ /* 0x004fc400020004ff */
[----:B---3--:R-:W-:Y:S02]  /*9c900*/  F2FP.F16.E5M2.UNPACK_B R18, R18 ;  /* 0x00000012ff12723e */ /* 0x008fe400020004ff */
[----:B----4-:R-:W-:Y:S02]  /*9c910*/  F2FP.F16.E5M2.UNPACK_B R19, R19 ;  /* 0x00000013ff13723e */ /* 0x010fe400020004ff */
[----:B-----5:R-:W-:Y:S02]  /*9c920*/  F2FP.F16.E5M2.UNPACK_B R20, R20 ;  /* 0x00000014ff14723e */ /* 0x020fe400020004ff */
[----:B------:R-:W-:-:S03]  /*9c930*/  F2FP.F16.E5M2.UNPACK_B R21, R21 ;  /* 0x00000015ff15723e */ /* 0x000fc600020004ff */
[C---:B------:R-:W-:Y:S08]  /*9c940*/  HMMA.16816.F32 R8, R28.reuse, R18, R8 ;  /* 0x000000121c08723c */ /* 0x040ff00000001808 */
[----:B------:R-:W-:Y:S01]  /*9c950*/  HMMA.16816.F32 R4, R28, R20, R4 ;  /* 0x000000141c04723c */ /* 0x000fe20000001804 */
[----:B------:R-:W-:Y:S02]  /*9c960*/  F2FP.F16.E5M2.UNPACK_B R22, R22 ;  /* 0x00000016ff16723e */ /* 0x000fe400020004ff */
[----:B------:R-:W-:-:S05]  /*9c970*/  F2FP.F16.E5M2.UNPACK_B R23, R23 ;  /* 0x00000017ff17723e */ /* 0x000fca00020004ff */
        /* <DEDUP_REMOVED lines=18> */
[----:B------:R-:W-:-:S02]  /*9caa0*/  F2FP.F16.E5M2.UNPACK_B R26, R26 ;  /* 0x0000001aff1a723e */ /* 0x000fc400020004ff */
[----:B------:R-:W-:Y:S02]  /*9cab0*/  F2FP.F16.E5M2.UNPACK_B R27, R27 ;  /* 0x0000001bff1b723e */ /* 0x000fe400020004ff */
[----:B------:R-:W-:-:S14]  /*9cac0*/  F2FP.F16.E5M2.UNPACK_B R32, R32 ;  /* 0x00000020ff20723e */ /* 0x000fdc00020004ff */
[----:B------:R-:W-:Y:S04]  /*9cad0*/  STL.64 [R1+0x830], R4 ;  /* 0x0008300401007387 */ /* 0x000fe80000100a00 */
[----:B------:R0:W-:Y:S02]  /*9cae0*/  STL.64 [R1+0x838], R6 ;  /* 0x0008380601007387 */ /* 0x0001e40000100a00 */
[----:B0-----:R-:W-:Y:S01]  /*9caf0*/  HMMA.16816.F32 R4, R28, R26, R56 ;  /* 0x0000001a1c04723c */ /* 0x001fe20000001838 */
[----:B------:R-:W-:Y:S01]  /*9cb00*/  F2FP.F16.E5M2.UNPACK_B R33, R33 ;  /* 0x00000021ff21723e */ /* 0x000fe200020004ff */
[----:B------:R-:W-:Y:S04]  /*9cb10*/  STL.64 [R1+0x5510], R26 ;  /* 0x0055101a01007387 */ /* 0x000fe80000100a00 */
[----:B------:R-:W-:-:S13]  /*9cb20*/  STL.64 [R1+0x5508], R24 ;  /* 0x0055081801007387 */ /* 0x000fda0000100a00 */
        /* <DEDUP_REMOVED lines=21> */
[----:B------:R-:W4:Y:S04]  /*9cc80*/  LDL R38, [R1+0x1508] ;  /* 0x0015080001267983 */ /* 0x000f280000100800 */
        /* <DEDUP_REMOVED lines=9> */
[----:B------:R-:W2:Y:S04]  /*9cd20*/  LDL R40, [R1+0x1518] ;  /* 0x0015180001287983 */ /* 0x000ea80000100800 */
[----:B------:R-:W2:Y:S04]  /*9cd30*/  LDL.LU R16, [R1+0x8f0] ;  /* 0x0008f00001107983 */ /* 0x000ea80000300800 */
[----:B------:R-:W2:Y:S04]  /*9cd40*/  LDL.LU R17, [R1+0x8f4] ;  /* 0x0008f40001117983 */ /* 0x000ea80000300800 */
[----:B------:R-:W2:Y:S04]  /*9cd50*/  LDL.LU R18, [R1+0x8f8] ;  /* 0x0008f80001127983 */ /* 0x000ea80000300800 */
[----:B------:R-:W2:Y:S04]  /*9cd60*/  LDL.LU R19, [R1+0x8fc] ;  /* 0x0008fc0001137983 */ /* 0x000ea80000300800 */
[----:B------:R-:W3:Y:S04]  /*9cd70*/  LDL R41, [R1+0x151c] ;  /* 0x00151c0001297983 */ /* 0x000ee80000100800 */
[----:B------:R-:W3:Y:S04]  /*9cd80*/  LDL R42, [R1+0x1528] ;  /* 0x00152800012a7983 */ /* 0x000ee80000100800 */
[----:B------:R-:W3:Y:S04]  /*9cd90*/  LDL R43, [R1+0x152c] ;  /* 0x00152c00012b7983 */ /* 0x000ee80000100800 */
[----:B------:R-:W3:Y:S04]  /*9cda0*/  LDL R44, [R1+0x1538] ;  /* 0x00153800012c7983 */ /* 0x000ee80000100800 */
[----:B------:R-:W3:Y:S01]  /*9cdb0*/  LDL R45, [R1+0x153c] ;  /* 0x00153c00012d7983 */ /* 0x000ee20000100800 */
[----:B------:R-:W-:-:S02]  /*9cdc0*/  F2FP.F16.E5M2.UNPACK_B R36, R36 ;  /* 0x00000024ff24723e */ /* 0x000fc400020004ff */
[----:B------:R-:W-:Y:S01]  /*9cdd0*/  F2FP.F16.E5M2.UNPACK_B R37, R37 ;  /* 0x00000025ff25723e */ /* 0x000fe200020004ff */
[----:B------:R-:W3:Y:S04]  /*9cde0*/  LDL R46, [R1+0x1548] ;  /* 0x00154800012e7983 */ /* 0x000ee80000100800 */
[----:B------:R-:W3:Y:S04]  /*9cdf0*/  LDL R47, [R1+0x154c] ;  /* 0x00154c00012f7983 */ /* 0x000ee80000100800 */
        /* <DEDUP_REMOVED lines=21> */
[----:B----4-:R-:W-:-:S02]  /*9cf50*/  F2FP.F16.E5M2.UNPACK_B R38, R38 ;  /* 0x00000026ff26723e */ /* 0x010fc400020004ff */
[----:B--2---:R-:W-:Y:S02]  /*9cf60*/  F2FP.F16.E5M2.UNPACK_B R39, R39 ;  /* 0x00000027ff27723e */ /* 0x004fe400020004ff */
[----:B------:R-:W-:Y:S02]  /*9cf70*/  F2FP.F16.E5M2.UNPACK_B R40, R40 ;  /* 0x00000028ff28723e */ /* 0x000fe400020004ff */
[----:B---3--:R-:W-:Y:S02]  /*9cf80*/  F2FP.F16.E5M2.UNPACK_B R41, R41 ;  /* 0x00000029ff29723e */ /* 0x008fe400020004ff */
[----:B------:R-:W-:Y:S02]  /*9cf90*/  F2FP.F16.E5M2.UNPACK_B R42, R42 ;  /* 0x0000002aff2a723e */ /* 0x000fe400020004ff */
[----:B------:R-:W-:Y:S01]  /*9cfa0*/  F2FP.F16.E5M2.UNPACK_B R43, R43 ;  /* 0x0000002bff2b723e */ /* 0x000fe200020004ff */
[----:B------:R-:W-:Y:S01]  /*9cfb0*/  HMMA.16816.F32 R20, R28, R38, R20 ;  /* 0x000000261c14723c */ /* 0x000fe20000001814 */
[----:B------:R-:W-:-:S02]  /*9cfc0*/  F2FP.F16.E5M2.UNPACK_B R44, R44 ;  /* 0x0000002cff2c723e */ /* 0x000fc400020004ff */
[----:B------:R-:W-:-:S05]  /*9cfd0*/  F2FP.F16.E5M2.UNPACK_B R45, R45 ;  /* 0x0000002dff2d723e */ /* 0x000fca00020004ff */
[C---:B------:R-:W-:Y:S08]  /*9cfe0*/  HMMA.16816.F32 R16, R28.reuse, R40, R16 ;  /* 0x000000281c10723c */ /* 0x040ff00000001810 */
[C---:B------:R-:W-:Y:S08]  /*9cff0*/  HMMA.16816.F32 R12, R28.reuse, R42, R12 ;  /* 0x0000002a1c0c723c */ /* 0x040ff0000000180c */
[----:B------:R-:W-:Y:S01]  /*9d000*/  HMMA.16816.F32 R8, R28, R44, R8 ;  /* 0x0000002c1c08723c */ /* 0x000fe20000001808 */
[----:B------:R-:W-:Y:S04]  /*9d010*/  STL.64 [R1+0x5550], R38 ;  /* 0x0055502601007387 */ /* 0x000fe80000100a00 */
[----:B------:R-:W-:Y:S01]  /*9d020*/  STL.64 [R1+0x5548], R36 ;  /* 0x0055482401007387 */ /* 0x000fe20000100a00 */
[----:B------:R-:W-:-:S02]  /*9d030*/  F2FP.F16.E5M2.UNPACK_B R46, R46 ;  /* 0x0000002eff2e723e */ /* 0x000fc400020004ff */
[----:B------:R-:W-:Y:S01]  /*9d040*/  F2FP.F16.E5M2.UNPACK_B R47, R47 ;  /* 0x0000002fff2f723e */ /* 0x000fe200020004ff */
[----:B------:R-:W-:Y:S02]  /*9d050*/  IMAD R7, R7, 0x100, R4 ;  /* 0x0000010007077824 */ /* 0x000fe400078e0204 */
[----:B------:R-:W-:Y:S01]  /*9d060*/  IMAD R6, R6, 0x100, R5 ;  /* 0x0000010006067824 */ /* 0x000fe200078e0205 */
[----:B------:R-:W-:Y:S04]  /*9d070*/  STL.64 [R1+0x8d0], R20 ;  /* 0x0008d01401007387 */ /* 0x000fe80000100a00 */
[----:B------:R-:W-:Y:S04]  /*9d080*/  STL.64 [R1+0x8d8], R22 ;  /* 0x0008d81601007387 */ /* 0x000fe80000100a00 */
[----:B------:R-:W-:Y:S04]  /*9d090*/  STL [R1+0x54fc], R40 ;  /* 0x0054fc2801007387 */ /* 0x000fe80000100800 */
[----:B------:R-:W-:Y:S04]  /*9d0a0*/  STL [R1+0x54f8], R41 ;  /* 0x0054f82901007387 */ /* 0x000fe80000100800 */
[----:B------:R-:W-:Y:S04]  /*9d0b0*/  STL.64 [R1+0x8f0], R16 ;  /* 0x0008f01001007387 */ /* 0x000fe80000100a00 */
[----:B------:R-:W-:Y:S04]  /*9d0c0*/  STL.64 [R1+0x8f8], R18 ;  /* 0x0008f81201007387 */ /* 0x000fe80000100a00 */
[----:B------:R-:W-:Y:S04]  /*9d0d0*/  STL [R1+0x5504], R42 ;  /* 0x0055042a01007387 */ /* 0x000fe80000100800 */
[----:B------:R-:W-:Y:S04]  /*9d0e0*/  STL [R1+0x5500], R43 ;  /* 0x0055002b01007387 */ /* 0x000fe80000100800 */
[----:B------:R-:W-:Y:S01]  /*9d0f0*/  STL.64 [R1+0x940], R12 ;  /* 0x0009400c01007387 */ /* 0x000fe20000100a00 */
[----:B------:R-:W-:-:S02]  /*9d100*/  IMAD R5, R49, 0x100, R48 ;  /* 0x0000010031057824 */ /* 0x000fc400078e0230 */
[----:B------:R-:W-:Y:S01]  /*9d110*/  IMAD R4, R51, 0x100, R50 ;  /* 0x0000010033047824 */ /* 0x000fe200078e0232 */
        /* <DEDUP_REMOVED lines=187> */
[C---:B---3--:R-:W-:Y:S08]  /*9dcd0*/  HMMA.16816.F32 R12, R28.reuse, R46, R12 ;  /* 0x0000002e1c0c723c */ /* 0x048ff0000000180c */
[C---:B----4-:R-:W-:Y:S08]  /*9dce0*/  HMMA.16816.F32 R36, R28.reuse, R38, R32 ;  /* 0x000000261c24723c */ /* 0x050ff00000001820 */
[----:B-----5:R-:W-:Y:S01]  /*9dcf0*/  HMMA.16816.F32 R40, R28, R16, R40 ;  /* 0x000000101c28723c */ /* 0x020fe20000001828 */
[----:B------:R-:W-:-:S02]  /*9dd00*/  IMAD.MOV.U32 R45, RZ, RZ, R46 ;  /* 0x000000ffff2d7224 */ /* 0x000fc400078e002e */
[----:B------:R-:W-:Y:S01]  /*9dd10*/  IMAD.MOV.U32 R44, RZ, RZ, R47 ;  /* 0x000000ffff2c7224 */ /* 0x000fe200078e002f */
[----:B------:R-:W-:Y:S04]  /*9dd20*/  STL.64 [R1+0x1110], R4 ;  /* 0x0011100401007387 */ /* 0x000fe80000100a00 */
[----:B------:R0:W-:Y:S04]  /*9dd30*/  STL.64 [R1+0x1118], R6 ;  /* 0x0011180601007387 */ /* 0x0001e80000100a00 */
[----:B0-----:R-:W2:Y:S04]  /*9dd40*/  LDL.LU.64 R6, [R1+0x57c8] ;  /* 0x0057c80001067983 */ /* 0x001ea80000300a00 */
        /* <DEDUP_REMOVED lines=60> */
[C---:B----4-:R-:W-:Y:S08]  /*9e110*/  HMMA.16816.F32 R16, R28.reuse, R18, R24 ;  /* 0x000000121c10723c */ /* 0x050ff00000001818 */
[C---:B--2---:R-:W-:Y:S03]  /*9e120*/  HMMA.16816.F32 R8, R28.reuse, R48, R8 ;  /* 0x000000301c08723c */ /* 0x044fe60000001808 */
[----:B------:R-:W-:Y:S04]  /*9e130*/  STL.64 [R1+0x1080], R20 ;  /* 0x0010801401007387 */ /* 0x000fe80000100a00 */
[----:B------:R0:W-:Y:S01]  /*9e140*/  STL.64 [R1+0x1088], R22 ;  /* 0x0010881601007387 */ /* 0x0001e20000100a00 */
[C---:B-----5:R-:W-:Y:S03]  /*9e150*/  HMMA.16816.F32 R48, R28.reuse, R50, R4 ;  /* 0x000000321c30723c */ /* 0x060fe60000001804 */
[----:B0-----:R-:W2:Y:S04]  /*9e160*/  LDL.LU.64 R22, [R1+0x5700] ;  /* 0x0057000001167983 */ /* 0x001ea80000300a00 */
[----:B------:R-:W3:Y:S04]  /*9e170*/  LDL.LU.64 R20, [R1+0x56f8] ;  /* 0x0056f80001147983 */ /* 0x000ee80000300a00 */
[----:B------:R-:W2:Y:S04]  /*9e180*/  LDL.LU.64 R26, [R1+0x56f0] ;  /* 0x0056f000011a7983 */ /* 0x000ea80000300a00 */
        /* <DEDUP_REMOVED lines=9> */
[----:B------:R-:W5:Y:S04]  /*9e220*/  LDL.LU.64 R6, [R1+0x56c0] ;  /* 0x0056c00001067983 */ /* 0x000f680000300a00 */
[----:B------:R-:W5:Y:S04]  /*9e230*/  LDL.LU.64 R4, [R1+0x56b8] ;  /* 0x0056b80001047983 */ /* 0x000f680000300a00 */
[----:B------:R-:W-:Y:S04]  /*9e240*/  STL.64 [R1+0x1050], R48 ;  /* 0x0010503001007387 */ /* 0x000fe80000100a00 */
[----:B------:R0:W-:Y:S04]  /*9e250*/  STL.64 [R1+0x1058], R50 ;  /* 0x0010583201007387 */ /* 0x0001e80000100a00 */
[----:B0-----:R-:W5:Y:S04]  /*9e260*/  LDL.LU.64 R50, [R1+0x56b0] ;  /* 0x0056b00001327983 */ /* 0x001f680000300a00 */
[----:B------:R-:W5:Y:S01]  /*9e270*/  LDL.LU.64 R48, [R1+0x56a8] ;  /* 0x0056a80001307983 */ /* 0x000f620000300a00 */
        /* <DEDUP_REMOVED lines=8> */
[C---:B--2---:R-:W-:Y:S08]  /*9e300*/  HMMA.16816.F32 R20, R28.reuse, R22, R24 ;  /* 0x000000161c14723c */ /* 0x044ff00000001818 */
[C---:B----4-:R-:W-:Y:S08]  /*9e310*/  HMMA.16816.F32 R16, R28.reuse, R8, R16 ;  /* 0x000000081c10723c */ /* 0x050ff00000001810 */
[C---:B-----5:R-:W-:Y:S08]  /*9e320*/  HMMA.16816.F32 R12, R28.reuse, R10, R12 ;  /* 0x0000000a1c0c723c */ /* 0x060ff0000000180c */
[C---:B------:R-:W-:Y:S01]  /*9e330*/  HMMA.16816.F32 R8, R28.reuse, R52, R4 ;  /* 0x000000341c08723c */ /* 0x040fe20000001804 */
[----:B------:R-:W-:Y:S04]  /*9e340*/  STL.64 [R1+0x1020], R32 ;  /* 0x0010202001007387 */ /* 0x000fe80000100a00 */
[----:B------:R-:W-:Y:S04]  /*9e350*/  STL.64 [R1+0x1028], R34 ;  /* 0x0010282201007387 */ /* 0x000fe80000100a00 */
[----:B------:R-:W-:Y:S04]  /*9e360*/  STL.64 [R1+0x1010], R20 ;  /* 0x0010101401007387 */ /* 0x000fe80000100a00 */
[----:B------:R-:W-:Y:S01]  /*9e370*/  STL.64 [R1+0x1018], R22 ;  /* 0x0010181601007387 */ /* 0x000fe20000100a00 */
        /* <DEDUP_REMOVED lines=149> */
[C---:B--2---:R-:W-:Y:S08]  /*9ecd0*/  HMMA.16816.F32 R8, R28.reuse, R10, R32 ;  /* 0x0000000a1c08723c */ /* 0x044ff00000001820 */
[----:B-----5:R-:W-:Y:S01]  /*9ece0*/  HMMA.16816.F32 R16, R28, R36, R16 ;  /* 0x000000241c10723c */ /* 0x020fe20000001810 */
[----:B------:R0:W-:Y:S04]  /*9ecf0*/  STL [R1+0x5474], R0 ;  /* 0x0054740001007387 */ /* 0x0001e80000100800 */
[----:B------:R-:W2:Y:S04]  /*9ed00*/  LDL.LU.64 R34, [R1+0x5690] ;  /* 0x0056900001227983 */ /* 0x000ea80000300a00 */
[----:B------:R-:W2:Y:S01]  /*9ed10*/  LDL.LU.64 R32, [R1+0x5688] ;  /* 0x0056880001207983 */ /* 0x000ea20000300a00 */
[----:B0-----:R-:W-:-:S02]  /*9ed20*/  IMAD.MOV.U32 R0, RZ, RZ, R37 ;  /* 0x000000ffff007224 */ /* 0x001fc400078e0025 */
[----:B---3--:R-:W-:Y:S01]  /*9ed30*/  HMMA.16816.F32 R36, R28, R38, R40 ;  /* 0x000000261c24723c */ /* 0x008fe20000001828 */
        /* <DEDUP_REMOVED lines=11> */
[----:B------:R-:W-:Y:S04]  /*9edf0*/  STL.64 [R1+0xf80], R36 ;  /* 0x000f802401007387 */ /* 0x000fe80000100a00 */
[----:B------:R1:W-:Y:S01]  /*9ee00*/  STL.64 [R1+0xf88], R38 ;  /* 0x000f882601007387 */ /* 0x0003e20000100a00 */
[----:B0-----:R-:W-:-:S03]  /*9ee10*/  IMAD.MOV.U32 R0, RZ, RZ, R45 ;  /* 0x000000ffff007224 */ /* 0x001fc600078e002d */
[----:B-1----:R-:W3:Y:S04]  /*9ee20*/  LDL.LU.64 R38, [R1+0x5650] ;  /* 0x0056500001267983 */ /* 0x002ee80000300a00 */
[----:B------:R-:W3:Y:S01]  /*9ee30*/  LDL.LU.64 R36, [R1+0x5648] ;  /* 0x0056480001247983 */ /* 0x000ee20000300a00 */
[C---:B----4-:R-:W-:Y:S08]  /*9ee40*/  HMMA.16816.F32 R48, R28.reuse, R44, R48 ;  /* 0x0000002c1c30723c */ /* 0x050ff00000001830 */
[C---:B------:R-:W-:Y:S11]  /*9ee50*/  HMMA.16816.F32 R44, R28.reuse, R46, R56 ;  /* 0x0000002e1c2c723c */ /* 0x040ff60000001838 */
[----:B------:R-:W-:Y:S04]  /*9ee60*/  STL.64 [R1+0xf70], R48 ;  /* 0x000f703001007387 */ /* 0x000fe80000100a00 */
[----:B------:R0:W-:Y:S04]  /*9ee70*/  STL.64 [R1+0xf78], R50 ;  /* 0x000f783201007387 */ /* 0x0001e80000100a00 */
[----:B0-----:R-:W4:Y:S04]  /*9ee80*/  LDL.LU.64 R50, [R1+0x5640] ;  /* 0x0056400001327983 */ /* 0x001f280000300a00 */
[----:B------:R-:W4:Y:S04]  /*9ee90*/  LDL.LU.64 R48, [R1+0x5638] ;  /* 0x0056380001307983 */ /* 0x000f280000300a00 */
[----:B------:R-:W-:Y:S04]  /*9eea0*/  STL [R1+0x547c], R0 ;  /* 0x00547c0001007387 */ /* 0x000fe80000100800 */
[----:B------:R-:W4:Y:S04]  /*9eeb0*/  LDL.LU.64 R58, [R1+0x5630] ;  /* 0x00563000013a7983 */ /* 0x000f280000300a00 */
[----:B------:R-:W4:Y:S01]  /*9eec0*/  LDL.LU.64 R56, [R1+0x5628] ;  /* 0x0056280001387983 */ /* 0x000f220000300a00 */
[C---:B--2---:R-:W-:Y:S08]  /*9eed0*/  HMMA.16816.F32 R32, R28.reuse, R60, R32 ;  /* 0x0000003c1c20723c */ /* 0x044ff00000001820 */
[C---:B-----5:R-:W-:Y:S01]  /*9eee0*/  HMMA.16816.F32 R24, R28.reuse, R8, R24 ;  /* 0x000000081c18723c */ /* 0x060fe20000001818 */
[----:B------:R-:W-:Y:S04]  /*9eef0*/  STL.64 [R1+0xf60], R44 ;  /* 0x000f602c01007387 */ /* 0x000fe80000100a00 */
[----:B------:R0:W-:Y:S03]  /*9ef00*/  STL.64 [R1+0xf68], R46 ;  /* 0x000f682e01007387 */ /* 0x0001e60000100a00 */
[C---:B---3--:R-:W-:Y:S01]  /*9ef10*/  HMMA.16816.F32 R8, R28.reuse, R10, R16 ;  /* 0x0000000a1c08723c */ /* 0x048fe20000001810 */
[----:B0-----:R-:W2:Y:S04]  /*9ef20*/  LDL.LU.64 R46, [R1+0x5620] ;  /* 0x00562000012e7983 */ /* 0x001ea80000300a00 */
[----:B------:R-:W2:Y:S04]  /*9ef30*/  LDL.LU.64 R44, [R1+0x5618] ;  /* 0x00561800012c7983 */ /* 0x000ea80000300a00 */
[----:B------:R-:W-:Y:S04]  /*9ef40*/  STL.64 [R1+0xf50], R32 ;  /* 0x000f502001007387 */ /* 0x000fe80000100a00 */
[----:B------:R0:W-:Y:S01]  /*9ef50*/  STL.64 [R1+0xf58], R34 ;  /* 0x000f582201007387 */ /* 0x0001e20000100a00 */
[----:B------:R-:W-:Y:S01]  /*9ef60*/  IMAD.MOV.U32 R0, RZ, RZ, R61 ;  /* 0x000000ffff007224 */ /* 0x000fe200078e003d */
[C---:B------:R-:W-:Y:S02]  /*9ef70*/  HMMA.16816.F32 R40, R28.reuse, R36, R40 ;  /* 0x000000241c28723c */ /* 0x040fe40000001828 */
        /* <DEDUP_REMOVED lines=21> */
[----:B0-----:R-:W4:Y:S04]  /*9f0d0*/  LDL.LU.64 R50, [R1+0x55b8] ;  /* 0x0055b80001327983 */ /* 0x001f280000300a00 */
[----:B------:R-:W4:Y:S04]  /*9f0e0*/  LDL.LU.64 R48, [R1+0x55b0] ;  /* 0x0055b00001307983 */ /* 0x000f280000300a00 */
[----:B------:R-:W5:Y:S04]  /*9f0f0*/  LDL.LU.64 R54, [R1+0x55a8] ;  /* 0x0055a80001367983 */ /* 0x000f680000300a00 */
        /* <DEDUP_REMOVED lines=15> */
[C---:B------:R-:W-:Y:S08]  /*9f1f0*/  HMMA.16816.F32 R20, R28.reuse, R56, R20 ;  /* 0x000000381c14723c */ /* 0x040ff00000001814 */
[C---:B------:R-:W-:Y:S01]  /*9f200*/  HMMA.16816.F32 R4, R28.reuse, R48, R4 ;  /* 0x000000301c04723c */ /* 0x040fe20000001804 */
[----:B------:R-:W-:Y:S04]  /*9f210*/  STL.64 [R1+0x5358], R58 ;  /* 0x0053583a01007387 */ /* 0x000fe80000100a00 */
        /* <DEDUP_REMOVED lines=92> */
[C---:B--2---:R-:W-:Y:S11]  /*9f7e0*/  HMMA.16816.F32 R12, R28.reuse, R10, R12 ;  /* 0x0000000a1c0c723c */ /* 0x044ff6000000180c */
        /* <DEDUP_REMOVED lines=13> */
[C---:B--2---:R-:W-:Y:S08]  /*9f8c0*/  HMMA.16816.F32 R36, R28.reuse, R12, R36 ;  /* 0x0000000c1c24723c */ /* 0x044ff00000001824 */
[C---:B-----5:R-:W-:Y:S11]  /*9f8d0*/  HMMA.16816.F32 R16, R28.reuse, R14, R16 ;  /* 0x0000000e1c10723c */ /* 0x060ff60000001810 */
[----:B------:R-:W-:Y:S04]  /*9f8e0*/  STL.64 [R1+0xe20], R36 ;  /* 0x000e202401007387 */ /* 0x000fe80000100a00 */
[----:B------:R0:W-:Y:S04]  /*9f8f0*/  STL.64 [R1+0xe28], R38 ;  /* 0x000e282601007387 */ /* 0x0001e80000100a00 */
[----:B0-----:R-:W2:Y:S04]  /*9f900*/  LDL.LU.64 R38, [R1+0x5550] ;  /* 0x0055500001267983 */ /* 0x001ea80000300a00 */
[----:B------:R-:W5:Y:S04]  /*9f910*/  LDL.LU.64 R36, [R1+0x5548] ;  /* 0x0055480001247983 */ /* 0x000f680000300a00 */
        /* <DEDUP_REMOVED lines=11> */
[C---:B------:R-:W-:Y:S11]  /*9f9d0*/  HMMA.16816.F32 R20, R28.reuse, R18, R20 ;  /* 0x000000121c14723c */ /* 0x040ff60000001814 */
[----:B------:R-:W-:Y:S04]  /*9f9e0*/  STL.64 [R1+0xe00], R32 ;  /* 0x000e002001007387 */ /* 0x000fe80000100a00 */
[----:B------:R0:W-:Y:S04]  /*9f9f0*/  STL.64 [R1+0xe08], R34 ;  /* 0x000e082201007387 */ /* 0x0001e80000100a00 */
[----:B0-----:R-:W4:Y:S04]  /*9fa00*/  LDL.LU.64 R34, [R1+0x5530] ;  /* 0x0055300001227983 */ /* 0x001f280000300a00 */
[----:B------:R-:W2:Y:S04]  /*9fa10*/  LDL.LU.64 R32, [R1+0x5528] ;  /* 0x0055280001207983 */ /* 0x000ea80000300a00 */
[----:B------:R-:W-:Y:S04]  /*9fa20*/  STL.64 [R1+0xdf0], R20 ;  /* 0x000df01401007387 */ /* 0x000fe80000100a00 */
[----:B------:R0:W-:Y:S04]  /*9fa30*/  STL.64 [R1+0xdf8], R22 ;  /* 0x000df81601007387 */ /* 0x0001e80000100a00 */
[----:B0-----:R-:W2:Y:S04]  /*9fa40*/  LDL.LU.64 R22, [R1+0x5520] ;  /* 0x0055200001167983 */ /* 0x001ea80000300a00 */
[----:B------:R-:W3:Y:S04]  /*9fa50*/  LDL.LU.64 R20, [R1+0x5518] ;  /* 0x0055180001147983 */ /* 0x000ee80000300a00 */
[----:B------:R-:W-:Y:S04]  /*9fa60*/  STL.64 [R1+0x5308], R18 ;  /* 0x0053081201007387 */ /* 0x000fe80000100a00 */
[----:B------:R0:W-:Y:S04]  /*9fa70*/  STL.64 [R1+0x5300], R16 ;  /* 0x0053001001007387 */ /* 0x0001e80000100a00 */
[----:B0-----:R-:W2:Y:S04]  /*9fa80*/  LDL.LU R16, [R1+0xdd0] ;  /* 0x000dd00001107983 */ /* 0x001ea80000300800 */
        /* <DEDUP_REMOVED lines=9> */
[----:B--2---:R-:W-:Y:S03]  /*9fb20*/  HMMA.16816.F32 R16, R28, R22, R16 ;  /* 0x000000161c10723c */ /* 0x004fe60000001810 */
[----:B------:R-:W-:Y:S04]  /*9fb30*/  STL.64 [R1+0x52e8], R22 ;  /* 0x0052e81601007387 */ /* 0x000fe80000100a00 */
[----:B------:R-:W-:-:S12]  /*9fb40*/  STL.64 [R1+0x52e0], R20 ;  /* 0x0052e01401007387 */ /* 0x000fd80000100a00 */
[----:B------:R-:W-:Y:S04]  /*9fb50*/  STL.64 [R1+0xdd0], R16 ;  /* 0x000dd01001007387 */ /* 0x000fe80000100a00 */
[----:B------:R-:W-:Y:S01]  /*9fb60*/  STL.64 [R1+0xdd8], R18 ;  /* 0x000dd81201007387 */ /* 0x000fe20000100a00 */
[C---:B---3--:R-:W-:Y:S08]  /*9fb70*/  HMMA.16816.F32 R12, R28.reuse, R24, R12 ;  /* 0x000000181c0c723c */ /* 0x048ff0000000180c */
[C---:B------:R-:W-:Y:S01]  /*9fb80*/  HMMA.16816.F32 R8, R28.reuse, R26, R8 ;  /* 0x0000001a1c08723c */ /* 0x040fe20000001808 */
[----:B------:R-:W-:Y:S10]  /*9fb90*/  STL.64 [R1+0x52c8], R26 ;  /* 0x0052c81a01007387 */ /* 0x000ff40000100a00 */
[----:B------:R-:W-:Y:S04]  /*9fba0*/  STL.64 [R1+0xdc0], R12 ;  /* 0x000dc00c01007387 */ /* 0x000fe80000100a00 */
[----:B------:R-:W-:Y:S04]  /*9fbb0*/  STL.64 [R1+0xdc8], R14 ;  /* 0x000dc80e01007387 */ /* 0x000fe80000100a00 */
[----:B------:R-:W-:Y:S04]  /*9fbc0*/  STL.64 [R1+0x52c0], R24 ;  /* 0x0052c01801007387 */ /* 0x000fe80000100a00 */
[----:B------:R-:W-:Y:S04]  /*9fbd0*/  STL.64 [R1+0xdb0], R8 ;  /* 0x000db00801007387 */ /* 0x000fe80000100a00 */
[----:B------:R0:W-:Y:S02]  /*9fbe0*/  STL.64 [R1+0xdb8], R10 ;  /* 0x000db80a01007387 */ /* 0x0001e40000100a00 */
[C---:B0-----:R-:W-:Y:S08]  /*9fbf0*/  HMMA.16816.F32 R8, R28.reuse, R32, R4 ;  /* 0x000000201c08723c */ /* 0x041ff00000001804 */
[C---:B----4-:R-:W-:Y:S01]  /*9fc00*/  HMMA.16816.F32 R4, R28.reuse, R34, R48 ;  /* 0x000000221c04723c */ /* 0x050fe20000001830 */
[----:B------:R-:W-:Y:S10]  /*9fc10*/  STL.64 [R1+0x52a8], R34 ;  /* 0x0052a82201007387 */ /* 0x000ff40000100a00 */
[----:B------:R-:W-:Y:S04]  /*9fc20*/  STL.64 [R1+0xda0], R8 ;  /* 0x000da00801007387 */ /* 0x000fe80000100a00 */
[----:B------:R5:W-:Y:S04]  /*9fc30*/  STL.64 [R1+0xda8], R10 ;  /* 0x000da80a01007387 */ /* 0x000be80000100a00 */
[----:B------:R-:W-:Y:S04]  /*9fc40*/  STL.64 [R1+0x52a0], R32 ;  /* 0x0052a02001007387 */ /* 0x000fe80000100a00 */
[----:B------:R-:W-:Y:S04]  /*9fc50*/  STL.64 [R1+0xd90], R4 ;  /* 0x000d900401007387 */ /* 0x000fe80000100a00 */
[----:B------:R0:W-:Y:S04]  /*9fc60*/  STL.64 [R1+0xd98], R6 ;  /* 0x000d980601007387 */ /* 0x0001e80000100a00 */
[----:B------:R-:W2:Y:S01]  /*9fc70*/  LDL.LU R48, [R1+0xd00] ;  /* 0x000d000001307983 */ /* 0x000ea20000300800 */
[C---:B-----5:R-:W-:Y:S08]  /*9fc80*/  HMMA.16816.F32 R8, R28.reuse, R36, R52 ;  /* 0x000000241c08723c */ /* 0x060ff00000001834 */
        /* <DEDUP_REMOVED lines=93> */
[C---:B------:R-:W-:Y:S08]  /*a0260*/  HMMA.16816.F32 R16, R28.reuse, R18, R20 ;  /* 0x000000121c10723c */ /* 0x040ff00000001814 */
[C---:B------:R-:W-:Y:S08]  /*a0270*/  HMMA.16816.F32 R12, R28.reuse, R4, R12 ;  /* 0x000000041c0c723c */ /* 0x040ff0000000180c */
[----:B------:R-:W-:Y:S01]  /*a0280*/  HMMA.16816.F32 R8, R28, R6, R8 ;  /* 0x000000061c08723c */ /* 0x000fe20000001808 */
[----:B------:R-:W-:-:S02]  /*a0290*/  IMAD.MOV.U32 R47, RZ, RZ, R4 ;  /* 0x000000ffff2f7224 */ /* 0x000fc400078e0004 */
[----:B------:R-:W-:-:S05]  /*a02a0*/  IMAD.MOV.U32 R46, RZ, RZ, R5 ;  /* 0x000000ffff2e7224 */ /* 0x000fca00078e0005 */
[C---:B------:R-:W-:Y:S01]  /*a02b0*/  HMMA.16816.F32 R4, R28.reuse, R56, R48 ;  /* 0x000000381c04723c */ /* 0x040fe20000001830 */
[----:B------:R-:W-:Y:S04]  /*a02c0*/  STL.64 [R1+0xd30], R16 ;  /* 0x000d301001007387 */ /* 0x000fe80000100a00 */
[----:B------:R-:W-:Y:S04]  /*a02d0*/  STL.64 [R1+0xd38], R18 ;  /* 0x000d381201007387 */ /* 0x000fe80000100a00 */
[----:B------:R-:W-:Y:S04]  /*a02e0*/  STL.64 [R1+0xd20], R12 ;  /* 0x000d200c01007387 */ /* 0x000fe80000100a00 */
[----:B------:R-:W-:Y:S04]  /*a02f0*/  STL.64 [R1+0xd28], R14 ;  /* 0x000d280e01007387 */ /* 0x000fe80000100a00 */
[----:B------:R-:W-:Y:S04]  /*a0300*/  STL [R1+0x525c], R46 ;  /* 0x00525c2e01007387 */ /* 0x000fe80000100800 */
[----:B------:R-:W-:Y:S04]  /*a0310*/  STL [R1+0x5258], R47 ;  /* 0x0052582f01007387 */ /* 0x000fe80000100800 */
[----:B------:R-:W-:Y:S04]  /*a0320*/  STL.64 [R1+0xd10], R8 ;  /* 0x000d100801007387 */ /* 0x000fe80000100a00 */
[----:B------:R-:W-:Y:S04]  /*a0330*/  STL.64 [R1+0xd18], R10 ;  /* 0x000d180a01007387 */ /* 0x000fe80000100a00 */
[----:B------:R-:W-:Y:S04]  /*a0340*/  STL.64 [R1+0xd00], R4 ;  /* 0x000d000401007387 */ /* 0x000fe80000100a00 */
[----:B------:R0:W-:Y:S02]  /*a0350*/  STL.64 [R1+0xd08], R6 ;  /* 0x000d080601007387 */ /* 0x0001e40000100a00 */
[----:B0-----:R-:W-:Y:S01]  /*a0360*/  HMMA.16816.F32 R4, R28, R58, R52 ;  /* 0x0000003a1c04723c */ /* 0x001fe20000001834 */
[----:B------:R-:W-:-:S02]  /*a0370*/  IMAD.MOV.U32 R47, RZ, RZ, R57 ;  /* 0x000000ffff2f7224 */ /* 0x000fc400078e0039 */
        /* <DEDUP_REMOVED lines=59> */
[----:B------:R-:W5:Y:S04]  /*a0730*/  LDL.LU R9, [R1+0xcb4] ;  /* 0x000cb40001097983 */ /* 0x000f680000300800 */
[----:B------:R-:W5:Y:S04]  /*a0740*/  LDL.LU R10, [R1+0xcb8] ;  /* 0x000cb800010a7983 */ /* 0x000f680000300800 */
[----:B------:R-:W5:Y:S04]  /*a0750*/  LDL.LU R11, [R1+0xcbc] ;  /* 0x000cbc00010b7983 */ /* 0x000f680000300800 */
[----:B------:R-:W3:Y:S04]  /*a0760*/  LDL.LU.64 R32, [R1+0xd0] ;  /* 0x0000d00001207983 */ /* 0x000ee80000300a00 */
[----:B------:R-:W3:Y:S01]  /*a0770*/  LDL.LU R36, [R1+0xc90] ;  /* 0x000c900001247983 */ /* 0x000ee20000300800 */
[----:B----4-:R-:W-:Y:S03]  /*a0780*/  HMMA.16816.F32 R44, R28, R40, R44 ;  /* 0x000000281c2c723c */ /* 0x010fe6000000182c */
        /* <DEDUP_REMOVED lines=51> */
[C---:B------:R-:W-:Y:S08]  /*a0ac0*/  HMMA.16816.F32 R32, R28.reuse, R34, R36 ;  /* 0x000000221c20723c */ /* 0x040ff00000001824 */
[----:B------:R-:W-:Y:S03]  /*a0ad0*/  HMMA.16816.F32 R12, R28, R4, R12 ;  /* 0x000000041c0c723c */ /* 0x000fe6000000180c */
[----:B------:R-:W-:Y:S04]  /*a0ae0*/  STL.64 [R1+0xca0], R40 ;  /* 0x000ca02801007387 */ /* 0x000fe80000100a00 */
[----:B------:R-:W-:Y:S04]  /*a0af0*/  STL.64 [R1+0xca8], R42 ;  /* 0x000ca82a01007387 */ /* 0x000fe80000100a00 */
[----:B------:R0:W-:Y:S04]  /*a0b00*/  STL [R1+0x527c], R46 ;  /* 0x00527c2e01007387 */ /* 0x0001e80000100800 */
[----:B------:R1:W-:Y:S01]  /*a0b10*/  STL [R1+0x5278], R47 ;  /* 0x0052782f01007387 */ /* 0x0003e20000100800 */
        /* <DEDUP_REMOVED lines=14> */
[----:B------:R-:W-:Y:S04]  /*a0c00*/  STL.64 [R1+0xc68], R14 ;  /* 0x000c680e01007387 */ /* 0x000fe80000100a00 */
[----:B------:R-:W-:Y:S04]  /*a0c10*/  STL.64 [R1+0xc50], R8 ;  /* 0x000c500801007387 */ /* 0x000fe80000100a00 */
[----:B------:R2:W-:Y:S01]  /*a0c20*/  STL.64 [R1+0xc58], R10 ;  /* 0x000c580a01007387 */ /* 0x0005e20000100a00 */
[----:B0-----:R-:W-:-:S02]  /*a0c30*/  IMAD.MOV.U32 R47, RZ, RZ, R6 ;  /* 0x000000ffff2f7224 */ /* 0x001fc400078e0006 */
[----:B-1----:R-:W-:Y:S02]  /*a0c40*/  IMAD.MOV.U32 R46, RZ, RZ, R7 ;  /* 0x000000ffff2e7224 */ /* 0x002fe400078e0007 */
[C---:B-----5:R-:W-:Y:S08]  /*a0c50*/  HMMA.16816.F32 R4, R28.reuse, R58, R52 ;  /* 0x0000003a1c04723c */ /* 0x060ff00000001834 */
[----:B--2---:R-:W-:Y:S01]  /*a0c60*/  HMMA.16816.F32 R8, R28, R56, R48 ;  /* 0x000000381c08723c */ /* 0x004fe20000001830 */
        /* <DEDUP_REMOVED lines=94> */
[----:B------:R-:W3:Y:S04]  /*a1250*/  LDL.LU R13, [R1+0xb84] ;  /* 0x000b8400010d7983 */ /* 0x000ee80000300800 */
[----:B------:R-:W3:Y:S04]  /*a1260*/  LDL.LU R14, [R1+0xb88] ;  /* 0x000b8800010e7983 */ /* 0x000ee80000300800 */
[----:B------:R-:W3:Y:S04]  /*a1270*/  LDL.LU R15, [R1+0xb8c] ;  /* 0x000b8c00010f7983 */ /* 0x000ee80000300800 */
[----:B------:R-:W3:Y:S01]  /*a1280*/  LDL.64 R6, [R1+0x38] ;  /* 0x0000380001067983 */ /* 0x000ee20000100a00 */
[----:B------:R-:W-:-:S03]  /*a1290*/  IMAD.MOV.U32 R47, RZ, RZ, R59 ;  /* 0x000000ffff2f7224 */ /* 0x000fc600078e003b */
[----:B------:R-:W4:Y:S01]  /*a12a0*/  LDL.LU R48, [R1+0xb60] ;  /* 0x000b600001307983 */ /* 0x000f220000300800 */
[----:B------:R-:W-:-:S03]  /*a12b0*/  IMAD.MOV.U32 R46, RZ, RZ, R58 ;  /* 0x000000ffff2e7224 */ /* 0x000fc600078e003a */
        /* <DEDUP_REMOVED lines=26> */
[----:B---3--:R-:W-:-:S02]  /*a1460*/  IMAD.MOV.U32 R46, RZ, RZ, R8 ;  /* 0x000000ffff2e7224 */ /* 0x008fc400078e0008 */
[----:B0-----:R-:W-:Y:S01]  /*a1470*/  IMAD.MOV.U32 R47, RZ, RZ, R9 ;  /* 0x000000ffff2f7224 */ /* 0x001fe200078e0009 */
[----:B------:R-:W-:Y:S04]  /*a1480*/  STL.64 [R1+0xc00], R36 ;  /* 0x000c002401007387 */ /* 0x000fe80000100a00 */
        /* <DEDUP_REMOVED lines=26> */
[C---:B------:R-:W-:Y:S08]  /*a1630*/  HMMA.16816.F32 R40, R28.reuse, R32, R40 ;  /* 0x000000201c28723c */ /* 0x040ff00000001828 */
[C---:B---3--:R-:W-:Y:S08]  /*a1640*/  HMMA.16816.F32 R36, R28.reuse, R34, R36 ;  /* 0x000000221c24723c */ /* 0x048ff00000001824 */
[----:B--2---:R-:W-:Y:S01]  /*a1650*/  HMMA.16816.F32 R24, R28, R16, R24 ;  /* 0x000000101c18723c */ /* 0x004fe20000001818 */
[----:B------:R-:W-:-:S07]  /*a1660*/  IMAD.MOV.U32 R0, RZ, RZ, R47 ;  /* 0x000000ffff007224 */ /* 0x000fce00078e002f */
[C---:B------:R-:W-:Y:S08]  /*a1670*/  HMMA.16816.F32 R20, R28.reuse, R18, R20 ;  /* 0x000000121c14723c */ /* 0x040ff00000001814 */
[C---:B------:R-:W-:Y:S08]  /*a1680*/  HMMA.16816.F32 R12, R28.reuse, R4, R12 ;  /* 0x000000041c0c723c */ /* 0x040ff0000000180c */
[----:B------:R-:W-:Y:S01]  /*a1690*/  HMMA.16816.F32 R8, R28, R6, R8 ;  /* 0x000000061c08723c */ /* 0x000fe20000001808 */
[----:B------:R0:W-:Y:S02]  /*a16a0*/  STL [R1+0x50cc], R0 ;  /* 0x0050cc0001007387 */ /* 0x0001e40000100800 */
[----:B0-----:R-:W-:-:S02]  /*a16b0*/  IMAD.MOV.U32 R0, RZ, RZ, R35 ;  /* 0x000000ffff007224 */ /* 0x001fc400078e0023 */
[----:B------:R-:W-:Y:S04]  /*a16c0*/  STL.64 [R1+0xbc0], R40 ;  /* 0x000bc02801007387 */ /* 0x000fe80000100a00 */
[----:B------:R-:W-:Y:S04]  /*a16d0*/  STL.64 [R1+0xbc8], R42 ;  /* 0x000bc82a01007387 */ /* 0x000fe80000100a00 */
[----:B------:R0:W-:Y:S04]  /*a16e0*/  STL [R1+0x50d0], R0 ;  /* 0x0050d00001007387 */ /* 0x0001e80000100800 */
[----:B------:R-:W-:Y:S04]  /*a16f0*/  STL.64 [R1+0xbb0], R36 ;  /* 0x000bb02401007387 */ /* 0x000fe80000100a00 */
[----:B------:R-:W-:Y:S04]  /*a1700*/  STL.64 [R1+0xbb8], R38 ;  /* 0x000bb82601007387 */ /* 0x000fe80000100a00 */
[----:B------:R-:W-:Y:S04]  /*a1710*/  STL.64 [R1+0xba0], R24 ;  /* 0x000ba01801007387 */ /* 0x000fe80000100a00 */
[----:B------:R-:W-:Y:S01]  /*a1720*/  STL.64 [R1+0xba8], R26 ;  /* 0x000ba81a01007387 */ /* 0x000fe20000100a00 */
[----:B0-----:R-:W-:-:S05]  /*a1730*/  IMAD.MOV.U32 R0, RZ, RZ, R19 ;  /* 0x000000ffff007224 */ /* 0x001fca00078e0013 */
[----:B------:R0:W-:Y:S04]  /*a1740*/  STL [R1+0x50d4], R0 ;  /* 0x0050d40001007387 */ /* 0x0001e80000100800 */
[----:B------:R-:W-:Y:S04]  /*a1750*/  STL.64 [R1+0xb90], R20 ;  /* 0x000b901401007387 */ /* 0x000fe80000100a00 */
[----:B------:R-:W-:Y:S04]  /*a1760*/  STL.64 [R1+0xb98], R22 ;  /* 0x000b981601007387 */ /* 0x000fe80000100a00 */
[----:B------:R-:W-:Y:S04]  /*a1770*/  STL.64 [R1+0xb80], R12 ;  /* 0x000b800c01007387 */ /* 0x000fe80000100a00 */
[----:B------:R-:W-:Y:S01]  /*a1780*/  STL.64 [R1+0xb88], R14 ;  /* 0x000b880e01007387 */ /* 0x000fe20000100a00 */
[----:B0-----:R-:W-:-:S05]  /*a1790*/  IMAD.MOV.U32 R0, RZ, RZ, R7 ;  /* 0x000000ffff007224 */ /* 0x001fca00078e0007 */
        /* <DEDUP_REMOVED lines=101> */
[----:B0-----:R-:W-:-:S07]  /*a1df0*/  IMAD.MOV.U32 R0, RZ, RZ, R33 ;  /* 0x000000ffff007224 */ /* 0x001fce00078e0021 */
[C---:B----4-:R-:W-:Y:S08]  /*a1e00*/  HMMA.16816.F32 R32, R28.reuse, R34, R40 ;  /* 0x000000221c20723c */ /* 0x050ff00000001828 */
[C---:B--2---:R-:W-:Y:S01]  /*a1e10*/  HMMA.16816.F32 R20, R28.reuse, R8, R20 ;  /* 0x000000081c14723c */ /* 0x044fe20000001814 */
[----:B------:R-:W-:Y:S04]  /*a1e20*/  STL.64 [R1+0xb40], R4 ;  /* 0x000b400401007387 */ /* 0x000fe80000100a00 */
[----:B------:R0:W-:Y:S04]  /*a1e30*/  STL.64 [R1+0xb48], R6 ;  /* 0x000b480601007387 */ /* 0x0001e80000100a00 */
        /* <DEDUP_REMOVED lines=55> */
[C---:B------:R-:W-:Y:S08]  /*a21b0*/  HMMA.16816.F32 R36, R28.reuse, R2, R36 ;  /* 0x000000021c24723c */ /* 0x040ff00000001824 */
[C---:B------:R-:W-:Y:S01]  /*a21c0*/  HMMA.16816.F32 R32, R28.reuse, R4, R32 ;  /* 0x000000041c20723c */ /* 0x040fe20000001820 */
[----:B------:R-:W-:Y:S04]  /*a21d0*/  STL.64 [R1+0x4fc0], R54 ;  /* 0x004fc03601007387 */ /* 0x000fe80000100a00 */
[----:B------:R-:W-:Y:S03]  /*a21e0*/  STL.64 [R1+0x4fb8], R52 ;  /* 0x004fb83401007387 */ /* 0x000fe60000100a00 */
[C---:B------:R-:W-:Y:S08]  /*a21f0*/  HMMA.16816.F32 R24, R28.reuse, R6, R24 ;  /* 0x000000061c18723c */ /* 0x040ff00000001818 */
[C---:B------:R-:W-:Y:S01]  /*a2200*/  HMMA.16816.F32 R20, R28.reuse, R8, R20 ;  /* 0x000000081c14723c */ /* 0x040fe20000001814 */
[----:B------:R-:W-:Y:S04]  /*a2210*/  STL.64 [R1+0xab0], R56 ;  /* 0x000ab03801007387 */ /* 0x000fe80000100a00 */
[----:B------:R-:W-:Y:S03]  /*a2220*/  STL.64 [R1+0xab8], R58 ;  /* 0x000ab83a01007387 */ /* 0x000fe60000100a00 */
        /* <DEDUP_REMOVED lines=86> */
[----:B0-----:R-:W5:Y:S04]  /*a2790*/  LDL.LU.64 R18, [R1+0x5308] ;  /* 0x0053080001127983 */ /* 0x001f680000300a00 */
[----:B------:R-:W3:Y:S04]  /*a27a0*/  LDL.LU.64 R16, [R1+0x5300] ;  /* 0x0053000001107983 */ /* 0x000ee80000300a00 */
[----:B------:R-:W-:Y:S04]  /*a27b0*/  STL.64 [R1+0x4f50], R14 ;  /* 0x004f500e01007387 */ /* 0x000fe80000100a00 */
[----:B------:R0:W-:Y:S04]  /*a27c0*/  STL.64 [R1+0x4f48], R12 ;  /* 0x004f480c01007387 */ /* 0x0001e80000100a00 */
[----:B0-----:R-:W2:Y:S04]  /*a27d0*/  LDL.LU R12, [R1+0x990] ;  /* 0x00099000010c7983 */ /* 0x001ea80000300800 */
[----:B------:R-:W2:Y:S04]  /*a27e0*/  LDL.LU R13, [R1+0x994] ;  /* 0x00099400010d7983 */ /* 0x000ea80000300800 */
[----:B------:R-:W2:Y:S04]  /*a27f0*/  LDL.LU R14, [R1+0x998] ;  /* 0x00099800010e7983 */ /* 0x000ea80000300800 */
[----:B------:R-:W2:Y:S01]  /*a2800*/  LDL.LU R15, [R1+0x99c] ;  /* 0x00099c00010f7983 */ /* 0x000ea20000300800 */
[C---:B---3--:R-:W-:Y:S08]  /*a2810*/  HMMA.16816.F32 R44, R28.reuse, R16, R44 ;  /* 0x000000101c2c723c */ /* 0x048ff0000000182c */
[C---:B-----5:R-:W-:Y:S11]  /*a2820*/  HMMA.16816.F32 R20, R28.reuse, R18, R20 ;  /* 0x000000121c14723c */ /* 0x060ff60000001814 */
[----:B------:R-:W-:Y:S04]  /*a2830*/  STL.64 [R1+0xa10], R44 ;  /* 0x000a102c01007387 */ /* 0x000fe80000100a00 */
[----:B------:R0:W-:Y:S04]  /*a2840*/  STL.64 [R1+0xa18], R46 ;  /* 0x000a182e01007387 */ /* 0x0001e80000100a00 */
[----:B0-----:R-:W3:Y:S04]  /*a2850*/  LDL.LU.64 R46, [R1+0x52f8] ;  /* 0x0052f800012e7983 */ /* 0x001ee80000300a00 */
        /* <DEDUP_REMOVED lines=15> */
[----:B0-----:R-:W2:Y:S04]  /*a2950*/  LDL.LU.64 R42, [R1+0x52d8] ;  /* 0x0052d800012a7983 */ /* 0x001ea80000300a00 */
[----:B------:R-:W4:Y:S04]  /*a2960*/  LDL.LU.64 R40, [R1+0x52d0] ;  /* 0x0052d00001287983 */ /* 0x000f280000300a00 */
        /* <DEDUP_REMOVED lines=11> */
[----:B------:R-:W-:Y:S11]  /*a2a20*/  HMMA.16816.F32 R32, R28, R26, R32 ;  /* 0x0000001a1c20723c */ /* 0x000ff60000001820 */
[----:B------:R-:W-:Y:S04]  /*a2a30*/  STL.64 [R1+0x9d0], R36 ;  /* 0x0009d02401007387 */ /* 0x000fe80000100a00 */
[----:B------:R0:W-:Y:S04]  /*a2a40*/  STL.64 [R1+0x9d8], R38 ;  /* 0x0009d82601007387 */ /* 0x0001e80000100a00 */
[----:B0-----:R-:W2:Y:S04]  /*a2a50*/  LDL.LU.64 R38, [R1+0x52b8] ;  /* 0x0052b80001267983 */ /* 0x001ea80000300a00 */
[----:B------:R-:W2:Y:S04]  /*a2a60*/  LDL.LU.64 R36, [R1+0x52b0] ;  /* 0x0052b00001247983 */ /* 0x000ea80000300a00 */
[----:B------:R-:W-:Y:S04]  /*a2a70*/  STL.64 [R1+0x9c0], R32 ;  /* 0x0009c02001007387 */ /* 0x000fe80000100a00 */
[----:B------:R0:W-:Y:S04]  /*a2a80*/  STL.64 [R1+0x9c8], R34 ;  /* 0x0009c82201007387 */ /* 0x0001e80000100a00 */
[----:B0-----:R-:W3:Y:S04]  /*a2a90*/  LDL.LU.64 R34, [R1+0x52a8] ;  /* 0x0052a80001227983 */ /* 0x001ee80000300a00 */
[----:B------:R-:W3:Y:S04]  /*a2aa0*/  LDL.LU.64 R32, [R1+0x52a0] ;  /* 0x0052a00001207983 */ /* 0x000ee80000300a00 */
[----:B------:R-:W-:Y:S04]  /*a2ab0*/  STL.64 [R1+0x4ee8], R26 ;  /* 0x004ee81a01007387 */ /* 0x000fe80000100a00 */
[----:B------:R-:W-:Y:S01]  /*a2ac0*/  STL.64 [R1+0x4ee0], R24 ;  /* 0x004ee01801007387 */ /* 0x000fe20000100a00 */
[----:B------:R-:W-:-:S02]  /*a2ad0*/  IMAD R61, R61, 0x100, R58 ;  /* 0x000001003d3d7824 */ /* 0x000fc400078e023a */
[----:B------:R-:W-:Y:S01]  /*a2ae0*/  IMAD R0, R0, 0x100, R59 ;  /* 0x0000010000007824 */ /* 0x000fe200078e023b */
[C---:B--2---:R-:W-:Y:S08]  /*a2af0*/  HMMA.16816.F32 R12, R28.reuse, R36, R12 ;  /* 0x000000241c0c723c */ /* 0x044ff0000000180c */
[C---:B------:R-:W-:Y:S08]  /*a2b00*/  HMMA.16816.F32 R8, R28.reuse, R38, R8 ;  /* 0x000000261c08723c */ /* 0x040ff00000001808 */
[C---:B---3--:R-:W-:Y:S08]  /*a2b10*/  HMMA.16816.F32 R20, R28.reuse, R32, R20 ;  /* 0x000000201c14723c */ /* 0x048ff00000001814 */
[C---:B------:R-:W-:Y:S01]  /*a2b20*/  HMMA.16816.F32 R16, R28.reuse, R34, R16 ;  /* 0x000000221c10723c */ /* 0x040fe20000001810 */
        /* <DEDUP_REMOVED lines=12> */
[C---:B----4-:R-:W-:Y:S08]  /*a2bf0*/  HMMA.16816.F32 R8, R28.reuse, R40, R4 ;  /* 0x000000281c08723c */ /* 0x050ff00000001804 */
[C---:B------:R-:W-:Y:S01]  /*a2c00*/  HMMA.16816.F32 R4, R28.reuse, R42, R48 ;  /* 0x0000002a1c04723c */ /* 0x040fe20000001830 */
[----:B------:R-:W-:Y:S10]  /*a2c10*/  STL.64 [R1+0x4f40], R42 ;  /* 0x004f402a01007387 */ /* 0x000ff40000100a00 */
[----:B------:R-:W-:Y:S04]  /*a2c20*/  STL.64 [R1+0x970], R8 ;  /* 0x0009700801007387 */ /* 0x000fe80000100a00 */
[----:B------:R-:W-:Y:S04]  /*a2c30*/  STL.64 [R1+0x978], R10 ;  /* 0x0009780a01007387 */ /* 0x000fe80000100a00 */
[----:B------:R-:W-:Y:S04]  /*a2c40*/  STL.64 [R1+0x4f38], R40 ;  /* 0x004f382801007387 */ /* 0x000fe80000100a00 */
[----:B------:R-:W-:Y:S04]  /*a2c50*/  STL.64 [R1+0x960], R4 ;  /* 0x0009600401007387 */ /* 0x000fe80000100a00 */
[----:B------:R5:W-:Y:S02]  /*a2c60*/  STL.64 [R1+0x968], R6 ;  /* 0x0009680601007387 */ /* 0x000be40000100a00 */
[----:B-----5:R-:W-:-:S15]  /*a2c70*/  HMMA.16816.F32 R4, R28, R44, R52 ;  /* 0x0000002c1c04723c */ /* 0x020fde0000001834 */
        /* <DEDUP_REMOVED lines=167> */
[----:B---3--:R-:W-:-:S02]  /*a36f0*/  IMAD.MOV.U32 R33, RZ, RZ, R46 ;  /* 0x000000ffff217224 */ /* 0x008fc400078e002e */
[----:B----4-:R-:W-:Y:S01]  /*a3700*/  IMAD.MOV.U32 R32, RZ, RZ, R47 ;  /* 0x000000ffff207224 */ /* 0x010fe200078e002f */
[----:B------:R-:W3:Y:S04]  /*a3710*/  LDL.LU R46, [R1+0x44b0] ;  /* 0x0044b000012e7983 */ /* 0x000ee80000300800 */
        /* <DEDUP_REMOVED lines=54> */
[----:B------:R-:W3:Y:S01]  /*a3a80*/  LDL.LU.64 R48, [R1+0x5228] ;  /* 0x0052280001307983 */ /* 0x000ee20000300a00 */
[C---:B------:R-:W-:Y:S03]  /*a3a90*/  HMMA.16816.F32 R8, R28.reuse, R32, R8 ;  /* 0x000000201c08723c */ /* 0x040fe60000001808 */
[----:B------:R-:W-:Y:S04]  /*a3aa0*/  STL.64 [R1+0x900], R56 ;  /* 0x0009003801007387 */ /* 0x000fe80000100a00 */
[----:B------:R0:W-:Y:S04]  /*a3ab0*/  STL.64 [R1+0x908], R58 ;  /* 0x0009083a01007387 */ /* 0x0001e80000100a00 */
[----:B0-----:R-:W3:Y:S04]  /*a3ac0*/  LDL.LU.64 R58, [R1+0x5220] ;  /* 0x00522000013a7983 */ /* 0x001ee80000300a00 */
[----:B------:R-:W3:Y:S04]  /*a3ad0*/  LDL.LU.64 R56, [R1+0x5218] ;  /* 0x0052180001387983 */ /* 0x000ee80000300a00 */
[----:B------:R-:W-:Y:S04]  /*a3ae0*/  STL.64 [R1+0x8e0], R8 ;  /* 0x0008e00801007387 */ /* 0x000fe80000100a00 */
[----:B------:R0:W-:Y:S04]  /*a3af0*/  STL.64 [R1+0x8e8], R10 ;  /* 0x0008e80a01007387 */ /* 0x0001e80000100a00 */
[----:B0-----:R-:W4:Y:S04]  /*a3b00*/  LDL.LU.64 R10, [R1+0x5210] ;  /* 0x00521000010a7983 */ /* 0x001f280000300a00 */
[----:B------:R-:W4:Y:S01]  /*a3b10*/  LDL.LU.64 R8, [R1+0x5208] ;  /* 0x0052080001087983 */ /* 0x000f220000300a00 */
[C---:B-----5:R-:W-:Y:S08]  /*a3b20*/  HMMA.16816.F32 R32, R28.reuse, R34, R36 ;  /* 0x000000221c20723c */ /* 0x060ff00000001824 */
[C---:B------:R-:W-:Y:S01]  /*a3b30*/  HMMA.16816.F32 R24, R28.reuse, R16, R24 ;  /* 0x000000101c18723c */ /* 0x040fe20000001818 */
[----:B------:R-:W5:Y:S04]  /*a3b40*/  LDL.LU.64 R38, [R1+0x5200] ;  /* 0x0052000001267983 */ /* 0x000f680000300a00 */
[----:B------:R-:W5:Y:S06]  /*a3b50*/  LDL.LU.64 R36, [R1+0x51f8] ;  /* 0x0051f80001247983 */ /* 0x000f6c0000300a00 */
        /* <DEDUP_REMOVED lines=40> */
[C---:B--2---:R-:W-:Y:S08]  /*a3de0*/  HMMA.16816.F32 R24, R28.reuse, R12, R24 ;  /* 0x0000000c1c18723c */ /* 0x044ff00000001818 */
[C---:B------:R-:W-:Y:S11]  /*a3df0*/  HMMA.16816.F32 R12, R28.reuse, R14, R16 ;  /* 0x0000000e1c0c723c */ /* 0x040ff60000001810 */
        /* <DEDUP_REMOVED lines=13> */
[----:B------:R0:W-:Y:S01]  /*a3ed0*/  STL.64 [R1+0x7a8], R6 ;  /* 0x0007a80601007387 */ /* 0x0001e20000100a00 */
[C---:B------:R-:W-:Y:S03]  /*a3ee0*/  HMMA.16816.F32 R44, R28.reuse, R46, R56 ;  /* 0x0000002e1c2c723c */ /* 0x040fe60000001838 */
[----:B0-----:R-:W3:Y:S04]  /*a3ef0*/  LDL.LU.64 R6, [R1+0x5120] ;  /* 0x0051200001067983 */ /* 0x001ee80000300a00 */
[----:B------:R-:W4:Y:S04]  /*a3f00*/  LDL.LU.64 R4, [R1+0x5118] ;  /* 0x0051180001047983 */ /* 0x000f280000300a00 */
[----:B------:R-:W3:Y:S04]  /*a3f10*/  LDL.LU.64 R10, [R1+0x5110] ;  /* 0x00511000010a7983 */ /* 0x000ee80000300a00 */
[----:B------:R-:W3:Y:S04]  /*a3f20*/  LDL.LU.64 R8, [R1+0x5108] ;  /* 0x0051080001087983 */ /* 0x000ee80000300a00 */
[----:B------:R-:W-:Y:S04]  /*a3f30*/  STL.64 [R1+0x780], R48 ;  /* 0x0007803001007387 */ /* 0x000fe80000100a00 */
[----:B------:R0:W-:Y:S04]  /*a3f40*/  STL.64 [R1+0x788], R50 ;  /* 0x0007883201007387 */ /* 0x0001e80000100a00 */
[----:B0-----:R-:W3:Y:S04]  /*a3f50*/  LDL.LU.64 R50, [R1+0x5100] ;  /* 0x0051000001327983 */ /* 0x001ee80000300a00 */
[----:B------:R-:W3:Y:S04]  /*a3f60*/  LDL.LU.64 R48, [R1+0x50f8] ;  /* 0x0050f80001307983 */ /* 0x000ee80000300a00 */
[----:B------:R-:W3:Y:S04]  /*a3f70*/  LDL.LU.64 R58, [R1+0x50f0] ;  /* 0x0050f000013a7983 */ /* 0x000ee80000300a00 */
[----:B------:R-:W3:Y:S01]  /*a3f80*/  LDL.LU.64 R56, [R1+0x50e8] ;  /* 0x0050e80001387983 */ /* 0x000ee20000300a00 */
[C---:B-----5:R-:W-:Y:S08]  /*a3f90*/  HMMA.16816.F32 R40, R28.reuse, R32, R40 ;  /* 0x000000201c28723c */ /* 0x060ff00000001828 */
[C---:B------:R-:W-:Y:S01]  /*a3fa0*/  HMMA.16816.F32 R32, R28.reuse, R34, R36 ;  /* 0x000000221c20723c */ /* 0x040fe20000001824 */
[----:B------:R-:W-:Y:S04]  /*a3fb0*/  STL.64 [R1+0x760], R44 ;  /* 0x0007602c01007387 */ /* 0x000fe80000100a00 */
[----:B------:R-:W-:Y:S06]  /*a3fc0*/  STL.64 [R1+0x768], R46 ;  /* 0x0007682e01007387 */ /* 0x000fec0000100a00 */
[----:B------:R-:W-:Y:S04]  /*a3fd0*/  STL.64 [R1+0x740], R40 ;  /* 0x0007402801007387 */ /* 0x000fe80000100a00 */
[----:B------:R-:W-:Y:S04]  /*a3fe0*/  STL.64 [R1+0x748], R42 ;  /* 0x0007482a01007387 */ /* 0x000fe80000100a00 */
[----:B------:R-:W-:Y:S04]  /*a3ff0*/  STL.64 [R1+0x720], R32 ;  /* 0x0007202001007387 */ /* 0x000fe80000100a00 */
[----:B------:R-:W-:Y:S01]  /*a4000*/  STL.64 [R1+0x728], R34 ;  /* 0x0007282201007387 */ /* 0x000fe20000100a00 */
[C---:B--2---:R-:W-:Y:S08]  /*a4010*/  HMMA.16816.F32 R24, R28.reuse, R16, R24 ;  /* 0x000000101c18723c */ /* 0x044ff00000001818 */
[C---:B------:R-:W-:Y:S11]  /*a4020*/  HMMA.16816.F32 R20, R28.reuse, R18, R20 ;  /* 0x000000121c14723c */ /* 0x040ff60000001814 */
[----:B------:R-:W-:Y:S04]  /*a4030*/  STL.64 [R1+0x700], R24 ;  /* 0x0007001801007387 */ /* 0x000fe80000100a00 */
[----:B------:R-:W-:Y:S04]  /*a4040*/  STL.64 [R1+0x708], R26 ;  /* 0x0007081a01007387 */ /* 0x000fe80000100a00 */
[----:B------:R0:W-:Y:S04]  /*a4050*/  STL.64 [R1+0x6e0], R20 ;  /* 0x0006e01401007387 */ /* 0x0001e80000100a00 */
[----:B------:R1:W-:Y:S01]  /*a4060*/  STL.64 [R1+0x6e8], R22 ;  /* 0x0006e81601007387 */ /* 0x0003e20000100a00 */
[C---:B----4-:R-:W-:Y:S08]  /*a4070*/  HMMA.16816.F32 R16, R28.reuse, R4, R12 ;  /* 0x000000041c10723c */ /* 0x050ff0000000180c */
[C---:B---3--:R-:W-:Y:S08]  /*a4080*/  HMMA.16816.F32 R12, R28.reuse, R6, R8 ;  /* 0x000000061c0c723c */ /* 0x048ff00000001808 */
[C---:B------:R-:W-:Y:S08]  /*a4090*/  HMMA.16816.F32 R8, R28.reuse, R56, R48 ;  /* 0x000000381c08723c */ /* 0x040ff00000001830 */
[----:B------:R-:W-:Y:S01]  /*a40a0*/  HMMA.16816.F32 R4, R28, R58, R52 ;  /* 0x0000003a1c04723c */ /* 0x000fe20000001834 */
[----:B------:R-:W-:Y:S04]  /*a40b0*/  STL.64 [R1+0x6c0], R16 ;  /* 0x0006c01001007387 */ /* 0x000fe80000100a00 */
[----:B------:R-:W-:Y:S04]  /*a40c0*/  STL.64 [R1+0x6c8], R18 ;  /* 0x0006c81201007387 */ /* 0x000fe80000100a00 */
[----:B------:R-:W-:Y:S04]  /*a40d0*/  STL.64 [R1+0x6a0], R12 ;  /* 0x0006a00c01007387 */ /* 0x000fe80000100a00 */
[----:B------:R-:W-:Y:S04]  /*a40e0*/  STL.64 [R1+0x6a8], R14 ;  /* 0x0006a80e01007387 */ /* 0x000fe80000100a00 */
[----:B0-----:R-:W2:Y:S04]  /*a40f0*/  LDL.LU R20, [R1+0x440] ;  /* 0x0004400001147983 */ /* 0x001ea80000300800 */
[----:B------:R-:W-:Y:S04]  /*a4100*/  STL.64 [R1+0x680], R8 ;  /* 0x0006800801007387 */ /* 0x000fe80000100a00 */
[----:B------:R-:W-:Y:S04]  /*a4110*/  STL.64 [R1+0x688], R10 ;  /* 0x0006880a01007387 */ /* 0x000fe80000100a00 */
[----:B------:R-:W-:Y:S04]  /*a4120*/  STL.64 [R1+0x660], R4 ;  /* 0x0006600401007387 */ /* 0x000fe80000100a00 */
[----:B------:R-:W-:Y:S04]  /*a4130*/  STL.64 [R1+0x668], R6 ;  /* 0x0006680601007387 */ /* 0x000fe80000100a00 */
[----:B------:R-:W2:Y:S04]  /*a4140*/  LDL.LU R21, [R1+0x444] ;  /* 0x0004440001157983 */ /* 0x000ea80000300800 */
[----:B-1----:R-:W3:Y:S04]  /*a4150*/  LDL.LU R22, [R1+0x448] ;  /* 0x0004480001167983 */ /* 0x002ee80000300800 */
        /* <DEDUP_REMOVED lines=9> */
[----:B------:R-:W2:Y:S04]  /*a41f0*/  LDL.LU R38, [R1] ;  /* 0x0000000001267983 */ /* 0x000ea80000300800 */
[----:B------:R-:W2:Y:S04]  /*a4200*/  LDL.LU R39, [R1+0x4] ;  /* 0x0000040001277983 */ /* 0x000ea80000300800 */
[----:B------:R-:W3:Y:S04]  /*a4210*/  LDL.LU R40, [R1+0x4a0] ;  /* 0x0004a00001287983 */ /* 0x000ee80000300800 */
[----:B------:R-:W3:Y:S04]  /*a4220*/  LDL.LU R41, [R1+0x4a4] ;  /* 0x0004a40001297983 */ /* 0x000ee80000300800 */
[----:B------:R-:W4:Y:S04]  /*a4230*/  LDL.LU R42, [R1+0x4a8] ;  /* 0x0004a800012a7983 */ /* 0x000f280000300800 */
[----:B------:R-:W4:Y:S01]  /*a4240*/  LDL.LU R43, [R1+0x4ac] ;  /* 0x0004ac00012b7983 */ /* 0x000f220000300800 */
[----:B------:R-:W-:-:S03]  /*a4250*/  IMAD.MOV.U32 R37, RZ, RZ, R0 ;  /* 0x000000ffff257224 */ /* 0x000fc600078e0000 */
[----:B----4-:R-:W-:Y:S04]  /*a4260*/  STL.64 [R1+0x5000], R42 ;  /* 0x0050002a01007387 */ /* 0x010fe80000100a00 */
[----:B---3--:R3:W-:Y:S04]  /*a4270*/  STL.64 [R1+0x4ff8], R40 ;  /* 0x004ff82801007387 */ /* 0x0087e80000100a00 */
[----:B------:R-:W4:Y:S04]  /*a4280*/  LDL.LU R36, [R1+0x8] ;  /* 0x0000080001247983 */ /* 0x000f280000300800 */
[----:B------:R-:W5:Y:S04]  /*a4290*/  LDL.LU R0, [R1+0x50e0] ;  /* 0x0050e00001007983 */ /* 0x000f680000300800 */
[----:B--2---:R2:W-:Y:S04]  /*a42a0*/  STL.64 [R1+0x5010], R38 ;  /* 0x0050102601007387 */ /* 0x0045e80000100a00 */
[----:B----4-:R-:W-:Y:S04]  /*a42b0*/  STL.64 [R1+0x5008], R36 ;  /* 0x0050082401007387 */ /* 0x010fe80000100a00 */
[----:B------:R-:W4:Y:S04]  /*a42c0*/  LDL.LU R44, [R1+0x4c0] ;  /* 0x0004c000012c7983 */ /* 0x000f280000300800 */
[----:B------:R-:W4:Y:S04]  /*a42d0*/  LDL.LU R45, [R1+0x4c4] ;  /* 0x0004c400012d7983 */ /* 0x000f280000300800 */
[----:B------:R-:W2:Y:S04]  /*a42e0*/  LDL.LU R46, [R1+0x4c8] ;  /* 0x0004c800012e7983 */ /* 0x000ea80000300800 */
[----:B------:R-:W2:Y:S04]  /*a42f0*/  LDL.LU R47, [R1+0x4cc] ;  /* 0x0004cc00012f7983 */ /* 0x000ea80000300800 */
[----:B--2---:R-:W-:Y:S04]  /*a4300*/  STL.64 [R1+0x5020], R46 ;  /* 0x0050202e01007387 */ /* 0x004fe80000100a00 */
[----:B----4-:R2:W-:Y:S04]  /*a4310*/  STL.64 [R1+0x5018], R44 ;  /* 0x0050182c01007387 */ /* 0x0105e80000100a00 */
[----:B------:R-:W4:Y:S04]  /*a4320*/  LDL.LU R58, [R1+0x10] ;  /* 0x00001000013a7983 */ /* 0x000f280000300800 */
[----:B------:R-:W4:Y:S04]  /*a4330*/  LDL.LU R59, [R1+0x14] ;  /* 0x00001400013b7983 */ /* 0x000f280000300800 */
        /* <DEDUP_REMOVED lines=9> */
[----:B----4-:R4:W-:Y:S04]  /*a43d0*/  STL.64 [R1+0x5040], R58 ;  /* 0x0050403a01007387 */ /* 0x0109e80000100a00 */
[----:B--2---:R-:W-:Y:S04]  /*a43e0*/  STL.64 [R1+0x5038], R56 ;  /* 0x0050383801007387 */ /* 0x004fe80000100a00 */
[----:B0-----:R-:W2:Y:S04]  /*a43f0*/  LDL.LU R22, [R1+0x20] ;  /* 0x0000200001167983 */ /* 0x001ea80000300800 */
[----:B------:R-:W2:Y:S04]  /*a4400*/  LDL.LU R23, [R1+0x24] ;  /* 0x0000240001177983 */ /* 0x000ea80000300800 */
[----:B-1----:R-:W2:Y:S04]  /*a4410*/  LDL.LU R24, [R1+0x520] ;  /* 0x0005200001187983 */ /* 0x002ea80000300800 */
        /* <DEDUP_REMOVED lines=10> */
[----:B---3--:R-:W2:Y:S04]  /*a44c0*/  LDL.LU R40, [R1+0x540] ;  /* 0x0005400001287983 */ /* 0x008ea80000300800 */
[----:B------:R-:W2:Y:S04]  /*a44d0*/  LDL.LU R41, [R1+0x544] ;  /* 0x0005440001297983 */ /* 0x000ea80000300800 */
[----:B------:R-:W3:Y:S04]  /*a44e0*/  LDL.LU R42, [R1+0x548] ;  /* 0x00054800012a7983 */ /* 0x000ee80000300800 */
[----:B------:R-:W3:Y:S04]  /*a44f0*/  LDL.LU R43, [R1+0x54c] ;  /* 0x00054c00012b7983 */ /* 0x000ee80000300800 */
[----:B---3--:R-:W-:Y:S04]  /*a4500*/  STL.64 [R1+0x5070], R42 ;  /* 0x0050702a01007387 */ /* 0x008fe80000100a00 */
[----:B--2---:R2:W-:Y:S04]  /*a4510*/  STL.64 [R1+0x5068], R40 ;  /* 0x0050682801007387 */ /* 0x0045e80000100a00 */
        /* <DEDUP_REMOVED lines=8> */
[----:B------:R2:W-:Y:S04]  /*a45a0*/  STL.64 [R1+0x5078], R44 ;  /* 0x0050782c01007387 */ /* 0x0005e80000100a00 */
[----:B------:R-:W5:Y:S04]  /*a45b0*/  LDL.LU R36, [R1+0x38] ;  /* 0x0000380001247983 */ /* 0x000f680000300800 */
[----:B------:R-:W2:Y:S04]  /*a45c0*/  LDL.LU R0, [R1+0x50d4] ;  /* 0x0050d40001007983 */ /* 0x000ea80000300800 */
[----:B---3--:R-:W-:Y:S04]  /*a45d0*/  STL.64 [R1+0x5090], R38 ;  /* 0x0050902601007387 */ /* 0x008fe80000100a00 */
[----:B-----5:R-:W-:Y:S04]  /*a45e0*/  STL.64 [R1+0x5088], R36 ;  /* 0x0050882401007387 */ /* 0x020fe80000100a00 */
[----:B----4-:R-:W3:Y:S04]  /*a45f0*/  LDL.LU R58, [R1+0x40] ;  /* 0x00004000013a7983 */ /* 0x010ee80000300800 */
[----:B------:R-:W3:Y:S04]  /*a4600*/  LDL.LU R59, [R1+0x44] ;  /* 0x00004400013b7983 */ /* 0x000ee80000300800 */
[----:B0-----:R-:W4:Y:S04]  /*a4610*/  LDL.LU R24, [R1+0x5a0] ;  /* 0x0005a00001187983 */ /* 0x001f280000300800 */
[----:B------:R-:W4:Y:S04]  /*a4620*/  LDL.LU R25, [R1+0x5a4] ;  /* 0x0005a40001197983 */ /* 0x000f280000300800 */
[----:B------:R-:W5:Y:S04]  /*a4630*/  LDL.LU R26, [R1+0x5a8] ;  /* 0x0005a800011a7983 */ /* 0x000f680000300800 */
[----:B------:R-:W5:Y:S01]  /*a4640*/  LDL.LU R27, [R1+0x5ac] ;  /* 0x0005ac00011b7983 */ /* 0x000f620000300800 */
[----:B--2---:R-:W-:-:S03]  /*a4650*/  IMAD.MOV.U32 R57, RZ, RZ, R0 ;  /* 0x000000ffff397224 */ /* 0x004fc600078e0000 */
[----:B-----5:R0:W-:Y:S04]  /*a4660*/  STL.64 [R1+0x50a0], R26 ;  /* 0x0050a01a01007387 */ /* 0x0201e80000100a00 */
[----:B----4-:R-:W-:Y:S04]  /*a4670*/  STL.64 [R1+0x5098], R24 ;  /* 0x0050981801007387 */ /* 0x010fe80000100a00 */
[----:B------:R-:W2:Y:S04]  /*a4680*/  LDL.LU R56, [R1+0x48] ;  /* 0x0000480001387983 */ /* 0x000ea80000300800 */
[----:B------:R-:W4:Y:S04]  /*a4690*/  LDL.LU R0, [R1+0x50d0] ;  /* 0x0050d00001007983 */ /* 0x000f280000300800 */
[----:B---3--:R-:W-:Y:S04]  /*a46a0*/  STL.64 [R1+0x50b0], R58 ;  /* 0x0050b03a01007387 */ /* 0x008fe80000100a00 */
[----:B--2---:R2:W-:Y:S04]  /*a46b0*/  STL.64 [R1+0x50a8], R56 ;  /* 0x0050a83801007387 */ /* 0x0045e80000100a00 */
[----:B-1----:R-:W3:Y:S04]  /*a46c0*/  LDL.LU R20, [R1+0x5c0] ;  /* 0x0005c00001147983 */ /* 0x002ee80000300800 */
[----:B------:R-:W3:Y:S04]  /*a46d0*/  LDL.LU R21, [R1+0x5c4] ;  /* 0x0005c40001157983 */ /* 0x000ee80000300800 */
[----:B------:R-:W5:Y:S04]  /*a46e0*/  LDL.LU R22, [R1+0x5c8] ;  /* 0x0005c80001167983 */ /* 0x000f680000300800 */
[----:B------:R-:W5:Y:S01]  /*a46f0*/  LDL.LU R23, [R1+0x5cc] ;  /* 0x0005cc0001177983 */ /* 0x000f620000300800 */
[----:B----4-:R-:W-:-:S03]  /*a4700*/  IMAD.MOV.U32 R41, RZ, RZ, R0 ;  /* 0x000000ffff297224 */ /* 0x010fc600078e0000 */
[----:B-----5:R-:W-:Y:S04]  /*a4710*/  STL.64 [R1+0x50c0], R22 ;  /* 0x0050c01601007387 */ /* 0x020fe80000100a00 */
[----:B---3--:R1:W-:Y:S04]  /*a4720*/  STL.64 [R1+0x50b8], R20 ;  /* 0x0050b81401007387 */ /* 0x0083e80000100a00 */
[----:B------:R-:W3:Y:S04]  /*a4730*/  LDL.LU R42, [R1+0x50] ;  /* 0x00005000012a7983 */ /* 0x000ee80000300800 */
[----:B------:R-:W3:Y:S04]  /*a4740*/  LDL.LU R43, [R1+0x54] ;  /* 0x00005400012b7983 */ /* 0x000ee80000300800 */
[----:B------:R-:W3:Y:S04]  /*a4750*/  LDL.LU R44, [R1+0x5e0] ;  /* 0x0005e000012c7983 */ /* 0x000ee80000300800 */
[----:B------:R-:W3:Y:S04]  /*a4760*/  LDL.LU R45, [R1+0x5e4] ;  /* 0x0005e400012d7983 */ /* 0x000ee80000300800 */
[----:B------:R-:W3:Y:S04]  /*a4770*/  LDL.LU R46, [R1+0x5e8] ;  /* 0x0005e800012e7983 */ /* 0x000ee80000300800 */
[----:B------:R-:W3:Y:S04]  /*a4780*/  LDL.LU R47, [R1+0x5ec] ;  /* 0x0005ec00012f7983 */ /* 0x000ee80000300800 */
[----:B------:R-:W4:Y:S04]  /*a4790*/  LDL.LU R40, [R1+0x58] ;  /* 0x0000580001287983 */ /* 0x000f280000300800 */
[----:B------:R-:W5:Y:S04]  /*a47a0*/  LDL.LU R0, [R1+0x50cc] ;  /* 0x0050cc0001007983 */ /* 0x000f680000300800 */
[----:B0-----:R-:W3:Y:S04]  /*a47b0*/  LDL.LU R26, [R1+0x60] ;  /* 0x00006000011a7983 */ /* 0x001ee80000300800 */
[----:B------:R-:W3:Y:S04]  /*a47c0*/  LDL.LU R27, [R1+0x64] ;  /* 0x00006400011b7983 */ /* 0x000ee80000300800 */
[----:B--2---:R-:W3:Y:S04]  /*a47d0*/  LDL.LU R56, [R1+0x620] ;  /* 0x0006200001387983 */ /* 0x004ee80000300800 */
[----:B------:R-:W3:Y:S04]  /*a47e0*/  LDL.LU R57, [R1+0x624] ;  /* 0x0006240001397983 */ /* 0x000ee80000300800 */
[----:B------:R-:W3:Y:S04]  /*a47f0*/  LDL.LU R58, [R1+0x628] ;  /* 0x00062800013a7983 */ /* 0x000ee80000300800 */
[----:B------:R-:W3:Y:S04]  /*a4800*/  LDL.LU R59, [R1+0x62c] ;  /* 0x00062c00013b7983 */ /* 0x000ee80000300800 */
[----:B------:R-:W2:Y:S01]  /*a4810*/  LDL.LU R24, [R1+0x68] ;  /* 0x0000680001187983 */ /* 0x000ea20000300800 */
[----:B-----5:R-:W-:-:S03]  /*a4820*/  IMAD.MOV.U32 R25, RZ, RZ, R0 ;  /* 0x000000ffff197224 */ /* 0x020fc600078e0000 */
[----:B------:R-:W5:Y:S04]  /*a4830*/  LDL.LU R0, [R1+0x50c8] ;  /* 0x0050c80001007983 */ /* 0x000f680000300800 */
[----:B-1----:R-:W2:Y:S04]  /*a4840*/  LDL.LU R20, [R1+0x640] ;  /* 0x0006400001147983 */ /* 0x002ea80000300800 */
        /* <DEDUP_REMOVED lines=35> */
[C---:B--2---:R-:W-:Y:S08]  /*a4a80*/  HMMA.16816.F32 R20, R28.reuse, R24, R20 ;  /* 0x000000181c14723c */ /* 0x044ff00000001814 */
[C---:B---3--:R-:W-:Y:S08]  /*a4a90*/  HMMA.16816.F32 R24, R28.reuse, R26, R56 ;  /* 0x0000001a1c18723c */ /* 0x048ff00000001838 */
[C---:B----4-:R-:W-:Y:S03]  /*a4aa0*/  HMMA.16816.F32 R36, R28.reuse, R40, R36 ;  /* 0x000000281c24723c */ /* 0x050fe60000001824 */
[----:B------:R-:W-:Y:S04]  /*a4ab0*/  STL.64 [R1+0x640], R20 ;  /* 0x0006401401007387 */ /* 0x000fe80000100a00 */
[----:B------:R0:W-:Y:S04]  /*a4ac0*/  STL.64 [R1+0x648], R22 ;  /* 0x0006481601007387 */ /* 0x0001e80000100a00 */
[----:B0-----:R-:W2:Y:S04]  /*a4ad0*/  LDL.LU.64 R22, [R1+0x50c0] ;  /* 0x0050c00001167983 */ /* 0x001ea80000300a00 */
[----:B------:R-:W2:Y:S04]  /*a4ae0*/  LDL.LU.64 R20, [R1+0x50b8] ;  /* 0x0050b80001147983 */ /* 0x000ea80000300a00 */
[----:B------:R-:W3:Y:S04]  /*a4af0*/  LDL.LU.64 R58, [R1+0x50b0] ;  /* 0x0050b000013a7983 */ /* 0x000ee80000300a00 */
[----:B------:R-:W2:Y:S04]  /*a4b00*/  LDL.LU.64 R56, [R1+0x50a8] ;  /* 0x0050a80001387983 */ /* 0x000ea80000300a00 */
[----:B------:R-:W-:Y:S04]  /*a4b10*/  STL.64 [R1+0x620], R24 ;  /* 0x0006201801007387 */ /* 0x000fe80000100a00 */
[----:B------:R0:W-:Y:S04]  /*a4b20*/  STL.64 [R1+0x628], R26 ;  /* 0x0006281a01007387 */ /* 0x0001e80000100a00 */
[----:B0-----:R-:W3:Y:S04]  /*a4b30*/  LDL.LU.64 R26, [R1+0x50a0] ;  /* 0x0050a000011a7983 */ /* 0x001ee80000300a00 */
[----:B------:R-:W3:Y:S04]  /*a4b40*/  LDL.LU.64 R24, [R1+0x5098] ;  /* 0x0050980001187983 */ /* 0x000ee80000300a00 */
[----:B------:R-:W-:Y:S04]  /*a4b50*/  STL.64 [R1+0x600], R36 ;  /* 0x0006002401007387 */ /* 0x000fe80000100a00 */
[----:B------:R0:W-:Y:S04]  /*a4b60*/  STL.64 [R1+0x608], R38 ;  /* 0x0006082601007387 */ /* 0x0001e80000100a00 */
[----:B0-----:R-:W4:Y:S04]  /*a4b70*/  LDL.LU.64 R38, [R1+0x5090] ;  /* 0x0050900001267983 */ /* 0x001f280000300a00 */
[----:B------:R-:W5:Y:S01]  /*a4b80*/  LDL.LU.64 R36, [R1+0x5088] ;  /* 0x0050880001247983 */ /* 0x000f620000300a00 */
[----:B------:R-:W-:Y:S03]  /*a4b90*/  HMMA.16816.F32 R40, R28, R42, R44 ;  /* 0x0000002a1c28723c */ /* 0x000fe6000000182c */
[----:B------:R-:W4:Y:S04]  /*a4ba0*/  LDL.LU.64 R46, [R1+0x5080] ;  /* 0x00508000012e7983 */ /* 0x000f280000300a00 */
[----:B------:R-:W4:-:S12]  /*a4bb0*/  LDL.LU.64 R44, [R1+0x5078] ;  /* 0x00507800012c7983 */ /* 0x000f180000300a00 */
[----:B------:R-:W-:Y:S04]  /*a4bc0*/  STL.64 [R1+0x5e0], R40 ;  /* 0x0005e02801007387 */ /* 0x000fe80000100a00 */
[----:B------:R0:W-:Y:S04]  /*a4bd0*/  STL.64 [R1+0x5e8], R42 ;  /* 0x0005e82a01007387 */ /* 0x0001e80000100a00 */
[----:B0-----:R-:W4:Y:S04]  /*a4be0*/  LDL.LU.64 R42, [R1+0x5070] ;  /* 0x00507000012a7983 */ /* 0x001f280000300a00 */
[----:B------:R-:W4:Y:S01]  /*a4bf0*/  LDL.LU.64 R40, [R1+0x5068] ;  /* 0x0050680001287983 */ /* 0x000f220000300a00 */
[C---:B--2---:R-:W-:Y:S08]  /*a4c00*/  HMMA.16816.F32 R20, R28.reuse, R56, R20 ;  /* 0x000000381c14723c */ /* 0x044ff00000001814 */
[C---:B---3--:R-:W-:Y:S11]  /*a4c10*/  HMMA.16816.F32 R56, R28.reuse, R58, R24 ;  /* 0x0000003a1c38723c */ /* 0x048ff60000001818 */
        /* <DEDUP_REMOVED lines=15> */
[----:B----4-:R-:W-:Y:S03]  /*a4d10*/  HMMA.16816.F32 R36, R28, R38, R44 ;  /* 0x000000261c24723c */ /* 0x010fe6000000182c */
[----:B------:R-:W4:Y:S04]  /*a4d20*/  LDL.LU.64 R46, [R1+0x5020] ;  /* 0x00502000012e7983 */ /* 0x000f280000300a00 */
[----:B------:R-:W4:-:S12]  /*a4d30*/  LDL.LU.64 R44, [R1+0x5018] ;  /* 0x00501800012c7983 */ /* 0x000f180000300a00 */
[----:B------:R-:W-:Y:S04]  /*a4d40*/  STL.64 [R1+0x560], R36 ;  /* 0x0005602401007387 */ /* 0x000fe80000100a00 */
[----:B------:R0:W-:Y:S04]  /*a4d50*/  STL.64 [R1+0x568], R38 ;  /* 0x0005682601007387 */ /* 0x0001e80000100a00 */
[----:B0-----:R-:W4:Y:S04]  /*a4d60*/  LDL.LU.64 R38, [R1+0x5010] ;  /* 0x0050100001267983 */ /* 0x001f280000300a00 */
[----:B------:R-:W4:Y:S01]  /*a4d70*/  LDL.LU.64 R36, [R1+0x5008] ;  /* 0x0050080001247983 */ /* 0x000f220000300a00 */
[C---:B---3--:R-:W-:Y:S08]  /*a4d80*/  HMMA.16816.F32 R40, R28.reuse, R20, R40 ;  /* 0x000000141c28723c */ /* 0x048ff00000001828 */
[C---:B--2---:R-:W-:Y:S08]  /*a4d90*/  HMMA.16816.F32 R20, R28.reuse, R22, R24 ;  /* 0x000000161c14723c */ /* 0x044ff00000001818 */
[C---:B-----5:R-:W-:Y:S03]  /*a4da0*/  HMMA.16816.F32 R48, R28.reuse, R56, R48 ;  /* 0x000000381c30723c */ /* 0x060fe60000001830 */
[----:B------:R-:W-:Y:S04]  /*a4db0*/  STL.64 [R1+0x540], R40 ;  /* 0x0005402801007387 */ /* 0x000fe80000100a00 */
[----:B------:R0:W-:Y:S01]  /*a4dc0*/  STL.64 [R1+0x548], R42 ;  /* 0x0005482a01007387 */ /* 0x0001e20000100a00 */
[C---:B------:R-:W-:Y:S03]  /*a4dd0*/  HMMA.16816.F32 R56, R28.reuse, R58, R52 ;  /* 0x0000003a1c38723c */ /* 0x040fe60000001834 */
[----:B0-----:R-:W2:Y:S04]  /*a4de0*/  LDL.LU.64 R42, [R1+0x5000] ;  /* 0x00500000012a7983 */ /* 0x001ea80000300a00 */
[----:B------:R-:W2:Y:S04]  /*a4df0*/  LDL.LU.64 R40, [R1+0x4ff8] ;  /* 0x004ff80001287983 */ /* 0x000ea80000300a00 */
[----:B------:R-:W3:Y:S04]  /*a4e00*/  LDL.LU.64 R26, [R1+0x4ff0] ;  /* 0x004ff000011a7983 */ /* 0x000ee80000300a00 */
[----:B------:R-:W3:Y:S04]  /*a4e10*/  LDL.LU.64 R24, [R1+0x4fe8] ;  /* 0x004fe80001187983 */ /* 0x000ee80000300a00 */
[----:B------:R-:W-:Y:S04]  /*a4e20*/  STL.64 [R1+0x520], R20 ;  /* 0x0005201401007387 */ /* 0x000fe80000100a00 */
[----:B------:R0:W-:Y:S04]  /*a4e30*/  STL.64 [R1+0x528], R22 ;  /* 0x0005281601007387 */ /* 0x0001e80000100a00 */
[----:B0-----:R-:W5:Y:S04]  /*a4e40*/  LDL.LU.64 R22, [R1+0x4fe0] ;  /* 0x004fe00001167983 */ /* 0x001f680000300a00 */
        /* <DEDUP_REMOVED lines=10> */
[----:B------:R-:W5:Y:S01]  /*a4ef0*/  LDL.LU.64 R56, [R1+0x4fa8] ;  /* 0x004fa80001387983 */ /* 0x000f620000300a00 */
[C---:B----4-:R-:W-:Y:S08]  /*a4f00*/  HMMA.16816.F32 R44, R28.reuse, R36, R44 ;  /* 0x000000241c2c723c */ /* 0x050ff0000000182c */
[C---:B------:R-:W-:Y:S11]  /*a4f10*/  HMMA.16816.F32 R32, R28.reuse, R60, R32 ;  /* 0x0000003c1c20723c */ /* 0x040ff60000001820 */
[----:B------:R-:W-:Y:S04]  /*a4f20*/  STL.64 [R1+0x4c0], R44 ;  /* 0x0004c02c01007387 */ /* 0x000fe80000100a00 */
[----:B------:R-:W-:Y:S01]  /*a4f30*/  STL.64 [R1+0x4c8], R46 ;  /* 0x0004c82e01007387 */ /* 0x000fe20000100a00 */
[----:B--2---:R-:W-:-:S15]  /*a4f40*/  HMMA.16816.F32 R36, R28, R38, R40 ;  /* 0x000000261c24723c */ /* 0x004fde0000001828 */
[----:B------:R-:W-:-:S04]  /*a4f50*/  NOP ;  /* 0x0000000000007918 */ /* 0x000fc80000000000 */
[----:B------:R-:W-:Y:S04]  /*a4f60*/  STL.64 [R1+0x4a0], R36 ;  /* 0x0004a02401007387 */ /* 0x000fe80000100a00 */
[----:B------:R-:W-:Y:S04]  /*a4f70*/  STL.64 [R1+0x4a8], R38 ;  /* 0x0004a82601007387 */ /* 0x000fe80000100a00 */
[----:B------:R-:W-:Y:S04]  /*a4f80*/  STL.64 [R1+0x480], R32 ;  /* 0x0004802001007387 */ /* 0x000fe80000100a00 */
[----:B------:R-:W-:Y:S01]  /*a4f90*/  STL.64 [R1+0x488], R34 ;  /* 0x0004882201007387 */ /* 0x000fe20000100a00 */
[C---:B---3--:R-:W-:Y:S08]  /*a4fa0*/  HMMA.16816.F32 R24, R28.reuse, R58, R24 ;  /* 0x0000003a1c18723c */ /* 0x048ff00000001818 */
[C---:B-----5:R-:W-:Y:S01]  /*a4fb0*/  HMMA.16816.F32 R20, R28.reuse, R56, R20 ;  /* 0x000000381c14723c */ /* 0x060fe20000001814 */
[----:B------:R-:W2:Y:S10]  /*a4fc0*/  LDL.LU R56, [R1+0x160] ;  /* 0x0001600001387983 */ /* 0x000eb40000300800 */
[----:B------:R-:W-:Y:S04]  /*a4fd0*/  STL.64 [R1+0x460], R24 ;  /* 0x0004601801007387 */ /* 0x000fe80000100a00 */
[----:B------:R-:W-:Y:S04]  /*a4fe0*/  STL.64 [R1+0x468], R26 ;  /* 0x0004681a01007387 */ /* 0x000fe80000100a00 */
[----:B------:R0:W-:Y:S04]  /*a4ff0*/  STL.64 [R1+0x440], R20 ;  /* 0x0004401401007387 */ /* 0x0001e80000100a00 */
[----:B------:R1:W-:Y:S04]  /*a5000*/  STL.64 [R1+0x448], R22 ;  /* 0x0004481601007387 */ /* 0x0003e80000100a00 */
[----:B------:R-:W2:Y:S04]  /*a5010*/  LDL.LU R57, [R1+0x164] ;  /* 0x0001640001397983 */ /* 0x000ea80000300800 */
[----:B------:R-:W3:Y:S04]  /*a5020*/  LDL.LU R58, [R1+0x168] ;  /* 0x00016800013a7983 */ /* 0x000ee80000300800 */
[----:B------:R-:W3:Y:S01]  /*a5030*/  LDL.LU R59, [R1+0x16c] ;  /* 0x00016c00013b7983 */ /* 0x000ee20000300800 */
[C---:B------:R-:W-:Y:S08]  /*a5040*/  HMMA.16816.F32 R16, R28.reuse, R54, R16 ;  /* 0x000000361c10723c */ /* 0x040ff00000001810 */
[C---:B------:R-:W-:Y:S08]  /*a5050*/  HMMA.16816.F32 R12, R28.reuse, R52, R12 ;  /* 0x000000341c0c723c */ /* 0x040ff0000000180c */
[C---:B------:R-:W-:Y:S08]  /*a5060*/  HMMA.16816.F32 R8, R28.reuse, R50, R8 ;  /* 0x000000321c08723c */ /* 0x040ff00000001808 */
[C---:B------:R-:W-:Y:S01]  /*a5070*/  HMMA.16816.F32 R4, R28.reuse, R48, R4 ;  /* 0x000000301c04723c */ /* 0x040fe20000001804 */
[----:B------:R-:W-:Y:S01]  /*a5080*/  IMAD.MOV.U32 R55, RZ, RZ, R0 ;  /* 0x000000ffff377224 */ /* 0x000fe200078e0000 */
[----:B---3--:R-:W-:Y:S04]  /*a5090*/  STL.64 [R1+0x4f88], R58 ;  /* 0x004f883a01007387 */ /* 0x008fe80000100a00 */
[----:B--2---:R-:W-:Y:S04]  /*a50a0*/  STL.64 [R1+0x4f80], R56 ;  /* 0x004f803801007387 */ /* 0x004fe80000100a00 */
[----:B------:R-:W2:Y:S04]  /*a50b0*/  LDL.LU R52, [R1+0x180] ;  /* 0x0001800001347983 */ /* 0x000ea80000300800 */
[----:B------:R-:W-:Y:S04]  /*a50c0*/  STL.64 [R1+0x420], R16 ;  /* 0x0004201001007387 */ /* 0x000fe80000100a00 */
[----:B------:R-:W-:Y:S04]  /*a50d0*/  STL.64 [R1+0x428], R18 ;  /* 0x0004281201007387 */ /* 0x000fe80000100a00 */
[----:B------:R3:W-:Y:S04]  /*a50e0*/  STL.64 [R1+0x400], R12 ;  /* 0x0004000c01007387 */ /* 0x0007e80000100a00 */
[----:B------:R4:W-:Y:S04]  /*a50f0*/  STL.64 [R1+0x408], R14 ;  /* 0x0004080e01007387 */ /* 0x0009e80000100a00 */
[----:B------:R-:W2:Y:S04]  /*a5100*/  LDL.LU R53, [R1+0x184] ;  /* 0x0001840001357983 */ /* 0x000ea80000300800 */
[----:B------:R-:W2:Y:S04]  /*a5110*/  LDL.LU R54, [R1+0x188] ;  /* 0x0001880001367983 */ /* 0x000ea80000300800 */
[----:B------:R-:W5:Y:S04]  /*a5120*/  LDL.LU R0, [R1+0x4fa0] ;  /* 0x004fa00001007983 */ /* 0x000f680000300800 */
[----:B0-----:R-:W2:Y:S04]  /*a5130*/  LDL.LU R20, [R1+0x2a0] ;  /* 0x0002a00001147983 */ /* 0x001ea80000300800 */
[----:B------:R-:W-:Y:S04]  /*a5140*/  STL.64 [R1+0x3e0], R8 ;  /* 0x0003e00801007387 */ /* 0x000fe80000100a00 */
[----:B------:R-:W-:Y:S04]  /*a5150*/  STL.64 [R1+0x3e8], R10 ;  /* 0x0003e80a01007387 */ /* 0x000fe80000100a00 */
[----:B------:R0:W-:Y:S04]  /*a5160*/  STL.64 [R1+0x3c0], R4 ;  /* 0x0003c00401007387 */ /* 0x0001e80000100a00 */
[----:B------:R0:W-:Y:S04]  /*a5170*/  STL.64 [R1+0x3c8], R6 ;  /* 0x0003c80601007387 */ /* 0x0001e80000100a00 */
[----:B------:R-:W2:Y:S04]  /*a5180*/  LDL.LU R21, [R1+0x2a4] ;  /* 0x0002a40001157983 */ /* 0x000ea80000300800 */
[----:B-1----:R-:W2:Y:S04]  /*a5190*/  LDL.LU R22, [R1+0x2a8] ;  /* 0x0002a80001167983 */ /* 0x002ea80000300800 */
[----:B------:R-:W2:Y:S04]  /*a51a0*/  LDL.LU R23, [R1+0x2ac] ;  /* 0x0002ac0001177983 */ /* 0x000ea80000300800 */
[----:B---3--:R-:W3:Y:S04]  /*a51b0*/  LDL.LU R12, [R1+0x320] ;  /* 0x00032000010c7983 */ /* 0x008ee80000300800 */
[----:B------:R-:W3:Y:S04]  /*a51c0*/  LDL.LU R13, [R1+0x324] ;  /* 0x00032400010d7983 */ /* 0x000ee80000300800 */
[----:B----4-:R-:W3:Y:S04]  /*a51d0*/  LDL.LU R14, [R1+0x328] ;  /* 0x00032800010e7983 */ /* 0x010ee80000300800 */
[----:B------:R-:W3:Y:S04]  /*a51e0*/  LDL.LU R15, [R1+0x32c] ;  /* 0x00032c00010f7983 */ /* 0x000ee80000300800 */
[----:B------:R-:W4:Y:S04]  /*a51f0*/  LDL.LU R56, [R1+0x380] ;  /* 0x0003800001387983 */ /* 0x000f280000300800 */
[----:B------:R-:W4:Y:S04]  /*a5200*/  LDL.LU R57, [R1+0x384] ;  /* 0x0003840001397983 */ /* 0x000f280000300800 */
[----:B------:R-:W4:Y:S04]  /*a5210*/  LDL.LU R58, [R1+0x388] ;  /* 0x00038800013a7983 */ /* 0x000f280000300800 */
[----:B------:R-:W4:Y:S04]  /*a5220*/  LDL.LU R59, [R1+0x38c] ;  /* 0x00038c00013b7983 */ /* 0x000f280000300800 */
[----:B0-----:R-:W2:Y:S04]  /*a5230*/  LDL.LU R4, [R1+0x3a0] ;  /* 0x0003a00001047983 */ /* 0x001ea80000300800 */
        /* <DEDUP_REMOVED lines=35> */
[----:B--2---:R-:W-:-:S15]  /*a5470*/  HMMA.16816.F32 R4, R28, R2, R4 ;  /* 0x000000021c04723c */ /* 0x004fde0000001804 */
[----:B------:R-:W-:-:S04]  /*a5480*/  NOP ;  /* 0x0000000000007918 */ /* 0x000fc80000000000 */
[----:B------:R-:W-:Y:S04]  /*a5490*/  STL.64 [R1+0x3a0], R4 ;  /* 0x0003a00401007387 */ /* 0x000fe80000100a00 */
[----:B------:R0:W-:Y:S04]  /*a54a0*/  STL.64 [R1+0x3a8], R6 ;  /* 0x0003a80601007387 */ /* 0x0001e80000100a00 */
[----:B0-----:R-:W3:Y:S04]  /*a54b0*/  LDL.LU.64 R6, [R1+0x4f98] ;  /* 0x004f980001067983 */ /* 0x001ee80000300a00 */
[----:B------:R-:W4:Y:S02]  /*a54c0*/  LDL.LU.64 R4, [R1+0x4f90] ;  /* 0x004f900001047983 */ /* 0x000f240000300a00 */
[C---:B----4-:R-:W-:Y:S08]  /*a54d0*/  HMMA.16816.F32 R56, R28.reuse, R4, R56 ;  /* 0x000000041c38723c */ /* 0x050ff00000001838 */
[----:B---3--:R-:W-:Y:S11]  /*a54e0*/  HMMA.16816.F32 R4, R28, R6, R8 ;  /* 0x000000061c04723c */ /* 0x008ff60000001808 */
[----:B------:R-:W-:Y:S04]  /*a54f0*/  STL.64 [R1+0x380], R56 ;  /* 0x0003803801007387 */ /* 0x000fe80000100a00 */
[----:B------:R0:W-:Y:S04]  /*a5500*/  STL.64 [R1+0x388], R58 ;  /* 0x0003883a01007387 */ /* 0x0001e80000100a00 */
[----:B0-----:R-:W2:Y:S04]  /*a5510*/  LDL.LU.64 R58, [R1+0x4f88] ;  /* 0x004f8800013a7983 */ /* 0x001ea80000300a00 */
[----:B------:R-:W2:Y:S04]  /*a5520*/  LDL.LU.64 R56, [R1+0x4f80] ;  /* 0x004f800001387983 */ /* 0x000ea80000300a00 */
[----:B------:R-:W3:Y:S04]  /*a5530*/  LDL.LU.64 R10, [R1+0x4f78] ;  /* 0x004f7800010a7983 */ /* 0x000ee80000300a00 */
[----:B------:R-:W4:Y:S04]  /*a5540*/  LDL.LU.64 R8, [R1+0x4f70] ;  /* 0x004f700001087983 */ /* 0x000f280000300a00 */
[----:B------:R0:W-:Y:S04]  /*a5550*/  STL.64 [R1+0x360], R4 ;  /* 0x0003600401007387 */ /* 0x0001e80000100a00 */
[----:B------:R1:W-:Y:S04]  /*a5560*/  STL.64 [R1+0x368], R6 ;  /* 0x0003680601007387 */ /* 0x0003e80000100a00 */
[----:B0-----:R-:W2:Y:S04]  /*a5570*/  LDL.LU R4, [R1+0x1c0] ;  /* 0x0001c00001047983 */ /* 0x001ea80000300800 */
[----:B------:R-:W2:Y:S04]  /*a5580*/  LDL.LU R5, [R1+0x1c4] ;  /* 0x0001c40001057983 */ /* 0x000ea80000300800 */
[----:B-1----:R-:W2:Y:S01]  /*a5590*/  LDL.LU R6, [R1+0x1c8] ;  /* 0x0001c80001067983 */ /* 0x002ea20000300800 */
[----:B-----5:R-:W-:-:S03]  /*a55a0*/  IMAD.MOV.U32 R7, RZ, RZ, R0 ;  /* 0x000000ffff077224 */ /* 0x020fc600078e0000 */
[----:B------:R-:W5:Y:S01]  /*a55b0*/  LDL.LU R0, [R1+0x4f68] ;  /* 0x004f680001007983 */ /* 0x000f620000300800 */
[C---:B----4-:R-:W-:Y:S08]  /*a55c0*/  HMMA.16816.F32 R44, R28.reuse, R8, R44 ;  /* 0x000000081c2c723c */ /* 0x050ff0000000182c */
[C---:B---3--:R-:W-:Y:S11]  /*a55d0*/  HMMA.16816.F32 R8, R28.reuse, R10, R12 ;  /* 0x0000000a1c08723c */ /* 0x048ff6000000180c */
[----:B------:R-:W-:Y:S04]  /*a55e0*/  STL.64 [R1+0x340], R44 ;  /* 0x0003402c01007387 */ /* 0x000fe80000100a00 */
[----:B------:R0:W-:Y:S04]  /*a55f0*/  STL.64 [R1+0x348], R46 ;  /* 0x0003482e01007387 */ /* 0x0001e80000100a00 */
[----:B0-----:R-:W3:Y:S04]  /*a5600*/  LDL.LU.64 R46, [R1+0x4f60] ;  /* 0x004f6000012e7983 */ /* 0x001ee80000300a00 */
[----:B------:R-:W4:Y:S04]  /*a5610*/  LDL.LU.64 R44, [R1+0x4f58] ;  /* 0x004f5800012c7983 */ /* 0x000f280000300a00 */
        /* <DEDUP_REMOVED lines=18> */
[----:B0-----:R-:W3:Y:S04]  /*a5740*/  LDL.LU R12, [R1+0x200] ;  /* 0x00020000010c7983 */ /* 0x001ee80000300800 */
[----:B------:R-:W3:Y:S04]  /*a5750*/  LDL.LU R13, [R1+0x204] ;  /* 0x00020400010d7983 */ /* 0x000ee80000300800 */
[----:B-1----:R-:W3:Y:S01]  /*a5760*/  LDL.LU R14, [R1+0x208] ;  /* 0x00020800010e7983 */ /* 0x002ee20000300800 */
[----:B-----5:R-:W-:-:S03]  /*a5770*/  IMAD.MOV.U32 R15, RZ, RZ, R0 ;  /* 0x000000ffff0f7224 */ /* 0x020fc600078e0000 */
[----:B------:R-:W5:Y:S01]  /*a5780*/  LDL.LU R0, [R1+0x4f20] ;  /* 0x004f200001007983 */ /* 0x000f620000300800 */
        /* <DEDUP_REMOVED lines=15> */
[C---:B------:R-:W-:Y:S11]  /*a5880*/  HMMA.16816.F32 R20, R28.reuse, R22, R24 ;  /* 0x000000161c14723c */ /* 0x040ff60000001818 */
[----:B------:R-:W-:Y:S04]  /*a5890*/  STL.64 [R1+0x280], R32 ;  /* 0x0002802001007387 */ /* 0x000fe80000100a00 */
[----:B------:R0:W-:Y:S04]  /*a58a0*/  STL.64 [R1+0x288], R34 ;  /* 0x0002882201007387 */ /* 0x0001e80000100a00 */
[----:B0-----:R-:W3:Y:S04]  /*a58b0*/  LDL.LU.64 R34, [R1+0x4ef8] ;  /* 0x004ef80001227983 */ /* 0x001ee80000300a00 */
[----:B------:R-:W2:Y:S04]  /*a58c0*/  LDL.LU.64 R32, [R1+0x4ef0] ;  /* 0x004ef00001207983 */ /* 0x000ea80000300a00 */
[----:B------:R-:W2:Y:S04]  /*a58d0*/  LDL.LU.64 R26, [R1+0x4ee8] ;  /* 0x004ee800011a7983 */ /* 0x000ea80000300a00 */
[----:B------:R-:W4:Y:S04]  /*a58e0*/  LDL.LU.64 R24, [R1+0x4ee0] ;  /* 0x004ee00001187983 */ /* 0x000f280000300a00 */
[----:B------:R0:W-:Y:S04]  /*a58f0*/  STL.64 [R1+0x260], R20 ;  /* 0x0002601401007387 */ /* 0x0001e80000100a00 */
[----:B------:R1:W-:Y:S04]  /*a5900*/  STL.64 [R1+0x268], R22 ;  /* 0x0002681601007387 */ /* 0x0003e80000100a00 */
[----:B0-----:R-:W4:Y:S04]  /*a5910*/  LDL.LU R20, [R1+0x240] ;  /* 0x0002400001147983 */ /* 0x001f280000300800 */
[----:B------:R-:W4:Y:S04]  /*a5920*/  LDL.LU R21, [R1+0x244] ;  /* 0x0002440001157983 */ /* 0x000f280000300800 */
[----:B-1----:R-:W4:Y:S01]  /*a5930*/  LDL.LU R22, [R1+0x248] ;  /* 0x0002480001167983 */ /* 0x002f220000300800 */
[----:B-----5:R-:W-:Y:S01]  /*a5940*/  IMAD.MOV.U32 R23, RZ, RZ, R0 ;  /* 0x000000ffff177224 */ /* 0x020fe200078e0000 */
[C---:B---3--:R-:W-:Y:S08]  /*a5950*/  HMMA.16816.F32 R8, R28.reuse, R34, R8 ;  /* 0x000000221c08723c */ /* 0x048ff00000001808 */
[C---:B--2---:R-:W-:Y:S08]  /*a5960*/  HMMA.16816.F32 R16, R28.reuse, R26, R16 ;  /* 0x0000001a1c10723c */ /* 0x044ff00000001810 */
[C---:B------:R-:W-:Y:S08]  /*a5970*/  HMMA.16816.F32 R12, R28.reuse, R32, R12 ;  /* 0x000000201c0c723c */ /* 0x040ff0000000180c */
[----:B----4-:R-:W-:Y:S01]  /*a5980*/  HMMA.16816.F32 R20, R28, R24, R20 ;  /* 0x000000181c14723c */ /* 0x010fe20000001814 */
[----:B------:R-:W-:-:S15]  /*a5990*/  IMAD.MOV.U32 R0, RZ, RZ, R11 ;  /* 0x000000ffff007224 */ /* 0x000fde00078e000b */
        /* <DEDUP_REMOVED lines=8> */
[----:B------:R0:W-:Y:S02]  /*a5a20*/  STL [R1+0x1e8], R10 ;  /* 0x0001e80a01007387 */ /* 0x0001e40000100800 */
[C---:B0-----:R-:W-:Y:S08]  /*a5a30*/  HMMA.16816.F32 R8, R28.reuse, R36, R4 ;  /* 0x000000241c08723c */ /* 0x041ff00000001804 */
[----:B------:R-:W-:Y:S01]  /*a5a40*/  HMMA.16816.F32 R4, R28, R38, R48 ;  /* 0x000000261c04723c */ /* 0x000fe20000001830 */
[----:B------:R0:W-:-:S15]  /*a5a50*/  STL [R1+0x4588], R0 ;  /* 0x0045880001007387 */ /* 0x0001de0000100800 */
[----:B------:R-:W-:-:S03]  /*a5a60*/  NOP ;  /* 0x0000000000007918 */ /* 0x000fc60000000000 */
[----:B------:R-:W-:Y:S04]  /*a5a70*/  STL.64 [R1+0x1a0], R4 ;  /* 0x0001a00401007387 */ /* 0x000fe80000100a00 */
[----:B------:R-:W-:Y:S04]  /*a5a80*/  STL.64 [R1+0x1c0], R8 ;  /* 0x0001c00801007387 */ /* 0x000fe80000100a00 */
[----:B------:R-:W-:Y:S04]  /*a5a90*/  STL.64 [R1+0x1c8], R10 ;  /* 0x0001c80a01007387 */ /* 0x000fe80000100a00 */
[----:B------:R1:W-:Y:S01]  /*a5aa0*/  STL [R1+0x1a8], R6 ;  /* 0x0001a80601007387 */ /* 0x0003e20000100800 */
[----:B0-----:R-:W-:-:S02]  /*a5ab0*/  IMAD.MOV.U32 R0, RZ, RZ, R7 ;  /* 0x000000ffff007224 */ /* 0x001fc400078e0007 */
[C---:B-1----:R-:W-:Y:S08]  /*a5ac0*/  HMMA.16816.F32 R4, R28.reuse, R42, R56 ;  /* 0x0000002a1c04723c */ /* 0x042ff00000001838 */
[----:B------:R-:W-:Y:S01]  /*a5ad0*/  HMMA.16816.F32 R8, R28, R40, R52 ;  /* 0x000000281c08723c */ /* 0x000fe20000001834 */
[----:B------:R-:W-:Y:S10]  /*a5ae0*/  STL [R1+0x45d0], R0 ;  /* 0x0045d00001007387 */ /* 0x000ff40000100800 */
[----:B------:R0:W-:Y:S08]  /*a5af0*/  STL.64 [R1+0x160], R4 ;  /* 0x0001600401007387 */ /* 0x0001f00000100a00 */
[----:B------:R-:W-:Y:S04]  /*a5b00*/  STL.64 [R1+0x180], R8 ;  /* 0x0001800801007387 */ /* 0x000fe80000100a00 */
[----:B------:R-:W-:Y:S04]  /*a5b10*/  STL.64 [R1+0x188], R10 ;  /* 0x0001880a01007387 */ /* 0x000fe80000100a00 */
[----:B------:R1:W-:Y:S04]  /*a5b20*/  STL [R1+0x168], R6 ;  /* 0x0001680601007387 */ /* 0x0003e80000100800 */
        /* <DEDUP_REMOVED lines=10> */
[----:B------:R-:W5:Y:S04]  /*a5bd0*/  LDL.LU R14, [R1+0x44c8] ;  /* 0x0044c800010e7983 */ /* 0x000f680000300800 */
[----:B------:R-:W5:Y:S04]  /*a5be0*/  LDL.LU R3, [R1+0x44c4] ;  /* 0x0044c40001037983 */ /* 0x000f680000300800 */
[----:B------:R-:W5:Y:S04]  /*a5bf0*/  LDL.LU R15, [R1+0x44d0] ;  /* 0x0044d000010f7983 */ /* 0x000f680000300800 */
[----:B0-----:R-:W5:Y:S04]  /*a5c00*/  LDL.LU R4, [R1+0x44cc] ;  /* 0x0044cc0001047983 */ /* 0x001f680000300800 */
        /* <DEDUP_REMOVED lines=10> */
[----:B------:R-:W5:Y:S01]  /*a5cb0*/  LDL.LU R18, [R1+0x178] ;  /* 0x0001780001127983 */ /* 0x000f620000300800 */
[----:B------:R-:W-:-:S03]  /*a5cc0*/  IMAD.MOV.U32 R0, RZ, RZ, R7 ;  /* 0x000000ffff007224 */ /* 0x000fc600078e0007 */
        /* <DEDUP_REMOVED lines=16> */
[----:B------:R0:W-:Y:S01]  /*a5dd0*/  STL [R1+0x4608], R0 ;  /* 0x0046080001007387 */ /* 0x0001e20000100800 */
[C---:B--2---:R-:W-:Y:S08]  /*a5de0*/  HMMA.16816.F32 R20, R28.reuse, R46, R20 ;  /* 0x0000002e1c14723c */ /* 0x044ff00000001814 */
[----:B---3--:R-:W-:Y:S01]  /*a5df0*/  HMMA.16816.F32 R32, R28, R44, R32 ;  /* 0x0000002c1c20723c */ /* 0x008fe20000001820 */
[----:B----4-:R-:W-:-:S02]  /*a5e00*/  IMAD R2, R2, 0x100, R25 ;  /* 0x0000010002027824 */ /* 0x010fc400078e0219 */
[----:B-----5:R-:W-:Y:S02]  /*a5e10*/  IMAD R3, R3, 0x100, R14 ;  /* 0x0000010003037824 */ /* 0x020fe400078e020e */
[----:B------:R-:W-:Y:S02]  /*a5e20*/  IMAD R4, R4, 0x100, R15 ;  /* 0x0000010004047824 */ /* 0x000fe400078e020f */
[----:B------:R-:W-:Y:S01]  /*a5e30*/  IMAD R5, R5, 0x100, R12 ;  /* 0x0000010005057824 */ /* 0x000fe200078e020c */
[----:B------:R-:W-:Y:S02]  /*a5e40*/  F2FP.F16.E5M2.UNPACK_B R12, R13.H1 ;  /* 0x0000000dff0c723e */ /* 0x000fe400030004ff */
[----:B------:R-:W-:Y:S02]  /*a5e50*/  F2FP.F16.E5M2.UNPACK_B R13, R6.H1 ;  /* 0x00000006ff0d723e */ /* 0x000fe400030004ff */
[----:B------:R-:W-:Y:S02]  /*a5e60*/  F2FP.F16.E5M2.UNPACK_B R28, R2 ;  /* 0x00000002ff1c723e */ /* 0x000fe400020004ff */
[----:B------:R-:W-:-:S02]  /*a5e70*/  F2FP.F16.E5M2.UNPACK_B R29, R3 ;  /* 0x00000003ff1d723e */ /* 0x000fc400020004ff */
[----:B------:R-:W-:Y:S02]  /*a5e80*/  F2FP.F16.E5M2.UNPACK_B R30, R4 ;  /* 0x00000004ff1e723e */ /* 0x000fe400020004ff */
[----:B------:R-:W-:Y:S02]  /*a5e90*/  F2FP.F16.E5M2.UNPACK_B R31, R5 ;  /* 0x00000005ff1f723e */ /* 0x000fe400020004ff */
[----:B------:R-:W-:-:S05]  /*a5ea0*/  F2FP.F16.E5M2.UNPACK_B R6, R7.H1 ;  /* 0x00000007ff06723e */ /* 0x000fca00030004ff */
[----:B------:R-:W-:Y:S01]  /*a5eb0*/  HMMA.16816.F32 R16, R28, R12, R16 ;  /* 0x0000000c1c10723c */ /* 0x000fe20000001810 */
[----:B------:R-:W-:Y:S01]  /*a5ec0*/  F2FP.F16.E5M2.UNPACK_B R7, R48.H1 ;  /* 0x00000030ff07723e */ /* 0x000fe200030004ff */
[----:B0-----:R-:W-:-:S06]  /*a5ed0*/  IMAD.MOV.U32 R0, RZ, RZ, R23 ;  /* 0x000000ffff007224 */ /* 0x001fcc00078e0017 */
[----:B------:R-:W-:Y:S01]  /*a5ee0*/  HMMA.16816.F32 R8, R28, R6, R8 ;  /* 0x000000061c08723c */ /* 0x000fe20000001808 */
[----:B------:R-:W-:Y:S04]  /*a5ef0*/  STL.64 [R1+0x150], R32 ;  /* 0x0001502001007387 */ /* 0x000fe80000100a00 */
[----:B------:R-:W-:Y:S04]  /*a5f00*/  STL.64 [R1+0x158], R34 ;  /* 0x0001582201007387 */ /* 0x000fe80000100a00 */
[----:B------:R-:W-:Y:S04]  /*a5f10*/  STL.64 [R1+0x140], R20 ;  /* 0x0001401401007387 */ /* 0x000fe80000100a00 */
[----:B------:R-:W-:Y:S04]  /*a5f20*/  STL [R1+0x148], R22 ;  /* 0x0001481601007387 */ /* 0x000fe80000100800 */
[----:B------:R-:W-:Y:S04]  /*a5f30*/  STL [R1+0x47d0], R0 ;  /* 0x0047d00001007387 */ /* 0x000fe80000100800 */
[----:B------:R-:W-:Y:S01]  /*a5f40*/  STL [R1+0x118], R12 ;  /* 0x0001180c01007387 */ /* 0x000fe20000100800 */
[----:B------:R-:W-:-:S03]  /*a5f50*/  IMAD.MOV.U32 R46, RZ, RZ, R12 ;  /* 0x000000ffff2e7224 */ /* 0x000fc600078e000c */
[----:B------:R-:W-:Y:S04]  /*a5f60*/  STL [R1+0x11c], R13 ;  /* 0x00011c0d01007387 */ /* 0x000fe80000100800 */
[----:B------:R-:W-:Y:S01]  /*a5f70*/  STL.64 [R1+0x1550], R16 ;  /* 0x0015501001007387 */ /* 0x000fe20000100a00 */
[----:B------:R-:W-:Y:S02]  /*a5f80*/  F2FP.F16.E5M2.UNPACK_B R2, R49.H1 ;  /* 0x00000031ff02723e */ /* 0x000fe400030004ff */
[----:B------:R-:W-:Y:S01]  /*a5f90*/  F2FP.F16.E5M2.UNPACK_B R3, R50.H1 ;  /* 0x00000032ff03723e */ /* 0x000fe200030004ff */
[----:B------:R-:W-:Y:S04]  /*a5fa0*/  STL.64 [R1+0x1558], R18 ;  /* 0x0015581201007387 */ /* 0x000fe80000100a00 */
[----:B------:R-:W-:Y:S04]  /*a5fb0*/  STL [R1+0x110], R6 ;  /* 0x0001100601007387 */ /* 0x000fe80000100800 */
[----:B------:R-:W-:Y:S04]  /*a5fc0*/  STL [R1+0x4e68], R46 ;  /* 0x004e682e01007387 */ /* 0x000fe80000100800 */
[----:B------:R-:W-:Y:S04]  /*a5fd0*/  STL [R1+0x114], R7 ;  /* 0x0001140701007387 */ /* 0x000fe80000100800 */
[----:B------:R-:W-:Y:S04]  /*a5fe0*/  STL.64 [R1+0x190], R8 ;  /* 0x0001900801007387 */ /* 0x000fe80000100a00 */
[----:B------:R0:W-:Y:S02]  /*a5ff0*/  STL.64 [R1+0x198], R10 ;  /* 0x0001980a01007387 */ /* 0x0001e40000100a00 */
[----:B0-----:R-:W-:Y:S01]  /*a6000*/  HMMA.16816.F32 R8, R28, R2, R52 ;  /* 0x000000021c08723c */ /* 0x001fe20000001834 */
[----:B------:R-:W-:-:S02]  /*a6010*/  F2FP.F16.E5M2.UNPACK_B R4, R51.H1 ;  /* 0x00000033ff04723e */ /* 0x000fc400030004ff */
[----:B------:R-:W-:Y:S01]  /*a6020*/  F2FP.F16.E5M2.UNPACK_B R5, R60.H1 ;  /* 0x0000003cff05723e */ /* 0x000fe200030004ff */
[----:B------:R-:W-:Y:S04]  /*a6030*/  STL [R1+0x108], R2 ;  /* 0x0001080201007387 */ /* 0x000fe80000100800 */
[----:B------:R-:W-:Y:S11]  /*a6040*/  STL [R1+0x10c], R3 ;  /* 0x00010c0301007387 */ /* 0x000ff60000100800 */
[----:B------:R-:W-:Y:S04]  /*a6050*/  STL.64 [R1+0x1b0], R8 ;  /* 0x0001b00801007387 */ /* 0x000fe80000100a00 */
[----:B------:R0:W-:Y:S02]  /*a6060*/  STL.64 [R1+0x1b8], R10 ;  /* 0x0001b80a01007387 */ /* 0x0001e40000100a00 */
[----:B0-----:R-:W-:Y:S01]  /*a6070*/  HMMA.16816.F32 R8, R28, R4, R56 ;  /* 0x000000041c08723c */ /* 0x001fe20000001838 */
[----:B------:R-:W-:Y:S01]  /*a6080*/  F2FP.F16.E5M2.UNPACK_B R2, R61.H1 ;  /* 0x0000003dff02723e */ /* 0x000fe200030004ff */
[----:B------:R-:W-:Y:S01]  /*a6090*/  STL.64 [R1+0x100], R4 ;  /* 0x0001000401007387 */ /* 0x000fe20000100a00 */
[----:B------:R-:W-:-:S15]  /*a60a0*/  IMAD.MOV.U32 R45, RZ, RZ, R13 ;  /* 0x000000ffff2d7224 */ /* 0x000fde00078e000d */
[----:B------:R-:W-:Y:S01]  /*a60b0*/  NOP ;  /* 0x0000000000007918 */ /* 0x000fe20000000000 */
[----:B------:R0:W-:Y:S04]  /*a60c0*/  STL.64 [R1+0x1d0], R8 ;  /* 0x0001d00801007387 */ /* 0x0001e80000100a00 */
[----:B------:R1:W-:Y:S04]  /*a60d0*/  STL.64 [R1+0x1d8], R10 ;  /* 0x0001d80a01007387 */ /* 0x0003e80000100a00 */
[----:B------:R2:W-:Y:S04]  /*a60e0*/  STL [R1+0xf8], R2 ;  /* 0x0000f80201007387 */ /* 0x0005e80000100800 */
        /* <DEDUP_REMOVED lines=44> */
[----:B------:R-:W-:-:S02]  /*a63b0*/  IMAD.MOV.U32 R46, RZ, RZ, R4 ;  /* 0x000000ffff2e7224 */ /* 0x000fc400078e0004 */
[----:B------:R-:W-:-:S03]  /*a63c0*/  IMAD.MOV.U32 R49, RZ, RZ, R5 ;  /* 0x000000ffff317224 */ /* 0x000fc600078e0005 */
[----:B------:R-:W-:Y:S04]  /*a63d0*/  STL.64 [R1+0x4e88], R46 ;  /* 0x004e882e01007387 */ /* 0x000fe80000100a00 */
[----:B------:R-:W-:Y:S01]  /*a63e0*/  STL [R1+0x4e80], R45 ;  /* 0x004e802d01007387 */ /* 0x000fe20000100800 */
[----:B--2---:R-:W-:Y:S02]  /*a63f0*/  F2FP.F16.E5M2.UNPACK_B R3, R34.H1 ;  /* 0x00000022ff03723e */ /* 0x004fe400030004ff */
[----:B---3--:R-:W-:Y:S02]  /*a6400*/  F2FP.F16.E5M2.UNPACK_B R4, R35.H1 ;  /* 0x00000023ff04723e */ /* 0x008fe400030004ff */
[----:B----4-:R-:W-:-:S03]  /*a6410*/  F2FP.F16.E5M2.UNPACK_B R5, R32.H1 ;  /* 0x00000020ff05723e */ /* 0x010fc600030004ff */
[C---:B-----5:R-:W-:Y:S08]  /*a6420*/  HMMA.16816.F32 R36, R28.reuse, R2, R36 ;  /* 0x000000021c24723c */ /* 0x060ff00000001824 */
[----:B------:R-:W-:Y:S01]  /*a6430*/  HMMA.16816.F32 R24, R28, R4, R24 ;  /* 0x000000041c18723c */ /* 0x000fe20000001818 */
[----:B------:R0:W-:Y:S01]  /*a6440*/  STL [R1+0xfc], R3 ;  /* 0x0000fc0301007387 */ /* 0x0001e20000100800 */
[----:B------:R-:W-:Y:S01]  /*a6450*/  IMAD.MOV.U32 R0, RZ, RZ, R5 ;  /* 0x000000ffff007224 */ /* 0x000fe200078e0005 */
[----:B------:R-:W-:-:S02]  /*a6460*/  F2FP.F16.E5M2.UNPACK_B R2, R33.H1 ;  /* 0x00000021ff02723e */ /* 0x000fc400030004ff */
[----:B0-----:R-:W-:-:S06]  /*a6470*/  F2FP.F16.E5M2.UNPACK_B R3, R18.H1 ;  /* 0x00000012ff03723e */ /* 0x001fcc00030004ff */
[----:B------:R-:W-:Y:S04]  /*a6480*/  STL.64 [R1+0x1f0], R36 ;  /* 0x0001f02401007387 */ /* 0x000fe80000100a00 */
[----:B------:R-:W-:Y:S04]  /*a6490*/  STL.64 [R1+0x1f8], R38 ;  /* 0x0001f82601007387 */ /* 0x000fe80000100a00 */
[----:B------:R0:W-:Y:S04]  /*a64a0*/  STL.64 [R1+0xf0], R4 ;  /* 0x0000f00401007387 */ /* 0x0001e80000100a00 */
[----:B------:R1:W-:Y:S04]  /*a64b0*/  STL [R1+0x4e38], R0 ;  /* 0x004e380001007387 */ /* 0x0003e80000100800 */
[----:B------:R-:W-:Y:S04]  /*a64c0*/  STL.64 [R1+0x210], R24 ;  /* 0x0002101801007387 */ /* 0x000fe80000100a00 */
[----:B------:R-:W-:Y:S04]  /*a64d0*/  STL.64 [R1+0x218], R26 ;  /* 0x0002181a01007387 */ /* 0x000fe80000100a00 */
[----:B------:R2:W-:Y:S01]  /*a64e0*/  STL [R1+0xe8], R2 ;  /* 0x0000e80201007387 */ /* 0x0005e20000100800 */
[----:B------:R-:W-:Y:S03]  /*a64f0*/  HMMA.16816.F32 R20, R28, R2, R20 ;  /* 0x000000021c14723c */ /* 0x000fe60000001814 */
[----:B------:R3:W-:Y:S01]  /*a6500*/  STL [R1+0xec], R3 ;  /* 0x0000ec0301007387 */ /* 0x0007e20000100800 */
[----:B0-----:R-:W-:-:S02]  /*a6510*/  F2FP.F16.E5M2.UNPACK_B R4, R19.H1 ;  /* 0x00000013ff04723e */ /* 0x001fc400030004ff */
[----:B------:R-:W-:Y:S01]  /*a6520*/  F2FP.F16.E5M2.UNPACK_B R5, R16.H1 ;  /* 0x00000010ff05723e */ /* 0x000fe200030004ff */
[----:B-1----:R-:W-:Y:S01]  /*a6530*/  IMAD.MOV.U32 R0, RZ, RZ, R3 ;  /* 0x000000ffff007224 */ /* 0x002fe200078e0003 */
[----:B--2---:R-:W-:Y:S02]  /*a6540*/  F2FP.F16.E5M2.UNPACK_B R2, R17.H1 ;  /* 0x00000011ff02723e */ /* 0x004fe400030004ff */
[----:B---3--:R-:W-:-:S03]  /*a6550*/  F2FP.F16.E5M2.UNPACK_B R3, R6.H1 ;  /* 0x00000006ff03723e */ /* 0x008fc600030004ff */
[C---:B------:R-:W-:Y:S08]  /*a6560*/  HMMA.16816.F32 R12, R28.reuse, R4, R12 ;  /* 0x000000041c0c723c */ /* 0x040ff0000000180c */
[----:B------:R-:W-:Y:S01]  /*a6570*/  HMMA.16816.F32 R8, R28, R2, R8 ;  /* 0x000000021c08723c */ /* 0x000fe20000001808 */
[----:B------:R0:W-:Y:S04]  /*a6580*/  STL [R1+0x4e3c], R0 ;  /* 0x004e3c0001007387 */ /* 0x0001e80000100800 */
[----:B------:R-:W-:Y:S04]  /*a6590*/  STL.64 [R1+0x230], R20 ;  /* 0x0002301401007387 */ /* 0x000fe80000100a00 */
[----:B------:R-:W-:Y:S04]  /*a65a0*/  STL.64 [R1+0x238], R22 ;  /* 0x0002381601007387 */ /* 0x000fe80000100a00 */
[----:B------:R1:W-:Y:S04]  /*a65b0*/  STL [R1+0xe0], R4 ;  /* 0x0000e00401007387 */ /* 0x0003e80000100800 */
[----:B------:R2:W-:Y:S01]  /*a65c0*/  STL [R1+0xe4], R5 ;  /* 0x0000e40501007387 */ /* 0x0005e20000100800 */
[----:B0-----:R-:W-:Y:S01]  /*a65d0*/  IMAD.MOV.U32 R0, RZ, RZ, R3 ;  /* 0x000000ffff007224 */ /* 0x001fe200078e0003 */
[----:B-1----:R-:W-:-:S02]  /*a65e0*/  F2FP.F16.E5M2.UNPACK_B R4, R7.H1 ;  /* 0x00000007ff04723e */ /* 0x002fc400030004ff */
[----:B--2---:R-:W-:Y:S01]  /*a65f0*/  F2FP.F16.E5M2.UNPACK_B R5, R50.H1 ;  /* 0x00000032ff05723e */ /* 0x004fe200030004ff */
[----:B------:R-:W-:Y:S04]  /*a6600*/  STL.64 [R1+0x250], R12 ;  /* 0x0002500c01007387 */ /* 0x000fe80000100a00 */
[----:B------:R-:W-:Y:S04]  /*a6610*/  STL.64 [R1+0x258], R14 ;  /* 0x0002580e01007387 */ /* 0x000fe80000100a00 */
[----:B------:R0:W-:Y:S04]  /*a6620*/  STL.64 [R1+0xd8], R2 ;  /* 0x0000d80201007387 */ /* 0x0001e80000100a00 */
[----:B------:R-:W-:Y:S04]  /*a6630*/  STL [R1+0x4e40], R0 ;  /* 0x004e400001007387 */ /* 0x000fe80000100800 */
[----:B------:R-:W-:Y:S04]  /*a6640*/  STL.64 [R1+0x270], R8 ;  /* 0x0002700801007387 */ /* 0x000fe80000100a00 */
[----:B------:R1:W-:Y:S01]  /*a6650*/  STL.64 [R1+0x278], R10 ;  /* 0x0002780a01007387 */ /* 0x0003e20000100a00 */
[----:B0-----:R-:W-:-:S02]  /*a6660*/  F2FP.F16.E5M2.UNPACK_B R2, R51.H1 ;  /* 0x00000033ff02723e */ /* 0x001fc400030004ff */
[----:B------:R-:W-:Y:S01]  /*a6670*/  F2FP.F16.E5M2.UNPACK_B R3, R60.H1 ;  /* 0x0000003cff03723e */ /* 0x000fe200030004ff */
[C---:B-1----:R-:W-:Y:S08]  /*a6680*/  HMMA.16816.F32 R8, R28.reuse, R4, R52 ;  /* 0x000000041c08723c */ /* 0x042ff00000001834 */
[----:B------:R-:W-:Y:S01]  /*a6690*/  HMMA.16816.F32 R12, R28, R2, R56 ;  /* 0x000000021c0c723c */ /* 0x000fe20000001838 */
[----:B------:R-:W-:Y:S01]  /*a66a0*/  IMAD.MOV.U32 R0, RZ, RZ, R5 ;  /* 0x000000ffff007224 */ /* 0x000fe200078e0005 */
[----:B------:R0:W-:Y:S04]  /*a66b0*/  STL [R1+0xd0], R4 ;  /* 0x0000d00401007387 */ /* 0x0001e80000100800 */
[----:B------:R-:W-:Y:S04]  /*a66c0*/  STL [R1+0xd4], R5 ;  /* 0x0000d40501007387 */ /* 0x000fe80000100800 */
[----:B------:R-:W-:Y:S01]  /*a66d0*/  STL [R1+0x4e44], R0 ;  /* 0x004e440001007387 */ /* 0x000fe20000100800 */
[----:B0-----:R-:W-:-:S03]  /*a66e0*/  F2FP.F16.E5M2.UNPACK_B R4, R61.H1 ;  /* 0x0000003dff04723e */ /* 0x001fc600030004ff */
[----:B------:R0:W-:Y:S04]  /*a66f0*/  STL.64 [R1+0x290], R8 ;  /* 0x0002900801007387 */ /* 0x0001e80000100a00 */
[----:B------:R1:W-:Y:S04]  /*a6700*/  STL.64 [R1+0x298], R10 ;  /* 0x0002980a01007387 */ /* 0x0003e80000100a00 */
[----:B------:R-:W-:Y:S04]  /*a6710*/  STL [R1+0xc8], R2 ;  /* 0x0000c80201007387 */ /* 0x000fe80000100800 */
[----:B------:R-:W-:Y:S04]  /*a6720*/  STL [R1+0xcc], R3 ;  /* 0x0000cc0301007387 */ /* 0x000fe80000100800 */
[----:B0-----:R-:W2:Y:S04]  /*a6730*/  LDL.LU R8, [R1+0x370] ;  /* 0x0003700001087983 */ /* 0x001ea80000300800 */
[----:B------:R0:W-:Y:S04]  /*a6740*/  STL.64 [R1+0x2b0], R12 ;  /* 0x0002b00c01007387 */ /* 0x0001e80000100a00 */
[----:B------:R3:W-:Y:S04]  /*a6750*/  STL.64 [R1+0x2b8], R14 ;  /* 0x0002b80e01007387 */ /* 0x0007e80000100a00 */
[----:B------:R4:W-:Y:S04]  /*a6760*/  STL [R1+0xc0], R4 ;  /* 0x0000c00401007387 */ /* 0x0009e80000100800 */
[----:B------:R-:W2:Y:S04]  /*a6770*/  LDL.LU R9, [R1+0x374] ;  /* 0x0003740001097983 */ /* 0x000ea80000300800 */
[----:B-1----:R-:W2:Y:S04]  /*a6780*/  LDL.LU R10, [R1+0x378] ;  /* 0x00037800010a7983 */ /* 0x002ea80000300800 */
        /* <DEDUP_REMOVED lines=27> */
[----:B---3--:R-:W3:Y:S04]  /*a6940*/  LDL.LU R14, [R1+0x358] ;  /* 0x00035800010e7983 */ /* 0x008ee80000300800 */
        /* <DEDUP_REMOVED lines=12> */
[----:B------:R-:W-:-:S05]  /*a6a10*/  IMAD.MOV.U32 R0, RZ, RZ, R3 ;  /* 0x000000ffff007224 */ /* 0x000fca00078e0003 */
[----:B------:R-:W-:Y:S01]  /*a6a20*/  STL [R1+0x4e48], R0 ;  /* 0x004e480001007387 */ /* 0x000fe20000100800 */
[----:B--2---:R-:W-:Y:S02]  /*a6a30*/  F2FP.F16.E5M2.UNPACK_B R5, R41.H1 ;  /* 0x00000029ff05723e */ /* 0x004fe400030004ff */
[----:B----4-:R-:W-:Y:S02]  /*a6a40*/  F2FP.F16.E5M2.UNPACK_B R2, R26.H1 ;  /* 0x0000001aff02723e */ /* 0x010fe400030004ff */
[----:B-----5:R-:W-:Y:S01]  /*a6a50*/  F2FP.F16.E5M2.UNPACK_B R3, R27.H1 ;  /* 0x0000001bff03723e */ /* 0x020fe200030004ff */
[----:B------:R0:W-:Y:S02]  /*a6a60*/  STL [R1+0xc4], R5 ;  /* 0x0000c40501007387 */ /* 0x0001e40000100800 */
[----:B------:R-:W-:Y:S01]  /*a6a70*/  HMMA.16816.F32 R36, R28, R4, R36 ;  /* 0x000000041c24723c */ /* 0x000fe20000001824 */
[----:B------:R-:W-:-:S07]  /*a6a80*/  F2FP.F16.E5M2.UNPACK_B R4, R24.H1 ;  /* 0x00000018ff04723e */ /* 0x000fce00030004ff */
[----:B------:R-:W-:Y:S01]  /*a6a90*/  HMMA.16816.F32 R32, R28, R2, R32 ;  /* 0x000000021c20723c */ /* 0x000fe20000001820 */
[----:B0-----:R-:W-:-:S07]  /*a6aa0*/  F2FP.F16.E5M2.UNPACK_B R5, R25.H1 ;  /* 0x00000019ff05723e */ /* 0x001fce00030004ff */
[----:B------:R-:W-:Y:S01]  /*a6ab0*/  HMMA.16816.F32 R20, R28, R4, R20 ;  /* 0x000000041c14723c */ /* 0x000fe20000001814 */
[----:B------:R-:W-:Y:S02]  /*a6ac0*/  IMAD.MOV.U32 R0, RZ, RZ, R3 ;  /* 0x000000ffff007224 */ /* 0x000fe400078e0003 */
[----:B------:R-:W-:Y:S04]  /*a6ad0*/  STL.64 [R1+0x2d0], R36 ;  /* 0x0002d02401007387 */ /* 0x000fe80000100a00 */
[----:B------:R-:W-:Y:S04]  /*a6ae0*/  STL.64 [R1+0x2d8], R38 ;  /* 0x0002d82601007387 */ /* 0x000fe80000100a00 */
[----:B------:R-:W-:Y:S04]  /*a6af0*/  STL.64 [R1+0xb8], R2 ;  /* 0x0000b80201007387 */ /* 0x000fe80000100a00 */
[----:B------:R0:W-:Y:S04]  /*a6b00*/  STL [R1+0x4e4c], R0 ;  /* 0x004e4c0001007387 */ /* 0x0001e80000100800 */
[----:B------:R-:W-:Y:S04]  /*a6b10*/  STL.64 [R1+0x2f0], R32 ;  /* 0x0002f02001007387 */ /* 0x000fe80000100a00 */
[----:B------:R-:W-:Y:S04]  /*a6b20*/  STL.64 [R1+0x2f8], R34 ;  /* 0x0002f82201007387 */ /* 0x000fe80000100a00 */
[----:B------:R1:W-:Y:S04]  /*a6b30*/  STL [R1+0xb0], R4 ;  /* 0x0000b00401007387 */ /* 0x0003e80000100800 */
[----:B------:R3:W-:Y:S01]  /*a6b40*/  STL [R1+0xb4], R5 ;  /* 0x0000b40501007387 */ /* 0x0007e20000100800 */
[----:B0-----:R-:W-:Y:S01]  /*a6b50*/  IMAD.MOV.U32 R0, RZ, RZ, R5 ;  /* 0x000000ffff007224 */ /* 0x001fe200078e0005 */
[----:B------:R-:W-:-:S02]  /*a6b60*/  F2FP.F16.E5M2.UNPACK_B R2, R6.H1 ;  /* 0x00000006ff02723e */ /* 0x000fc400030004ff */
[----:B------:R-:W-:Y:S02]  /*a6b70*/  F2FP.F16.E5M2.UNPACK_B R3, R7.H1 ;  /* 0x00000007ff03723e */ /* 0x000fe400030004ff */
[----:B-1----:R-:W-:Y:S02]  /*a6b80*/  F2FP.F16.E5M2.UNPACK_B R4, R50.H1 ;  /* 0x00000032ff04723e */ /* 0x002fe400030004ff */
[----:B---3--:R-:W-:Y:S01]  /*a6b90*/  F2FP.F16.E5M2.UNPACK_B R5, R51.H1 ;  /* 0x00000033ff05723e */ /* 0x008fe200030004ff */
[----:B------:R0:W-:Y:S04]  /*a6ba0*/  STL [R1+0x4e50], R0 ;  /* 0x004e500001007387 */ /* 0x0001e80000100800 */
[----:B------:R-:W-:Y:S04]  /*a6bb0*/  STL.64 [R1+0x310], R20 ;  /* 0x0003101401007387 */ /* 0x000fe80000100a00 */
[----:B------:R-:W-:Y:S04]  /*a6bc0*/  STL.64 [R1+0x318], R22 ;  /* 0x0003181601007387 */ /* 0x000fe80000100a00 */
[----:B------:R1:W-:Y:S04]  /*a6bd0*/  STL [R1+0xa8], R2 ;  /* 0x0000a80201007387 */ /* 0x0003e80000100800 */
[----:B------:R2:W-:Y:S01]  /*a6be0*/  STL [R1+0xac], R3 ;  /* 0x0000ac0301007387 */ /* 0x0005e20000100800 */
[C---:B------:R-:W-:Y:S08]  /*a6bf0*/  HMMA.16816.F32 R16, R28.reuse, R2, R16 ;  /* 0x000000021c10723c */ /* 0x040ff00000001810 */
[----:B------:R-:W-:Y:S01]  /*a6c00*/  HMMA.16816.F32 R12, R28, R4, R12 ;  /* 0x000000041c0c723c */ /* 0x000fe2000000180c */
[----:B0-----:R-:W-:Y:S01]  /*a6c10*/  IMAD.MOV.U32 R0, RZ, RZ, R3 ;  /* 0x000000ffff007224 */ /* 0x001fe200078e0003 */
[----:B-1----:R-:W-:-:S02]  /*a6c20*/  F2FP.F16.E5M2.UNPACK_B R2, R52.H1 ;  /* 0x00000034ff02723e */ /* 0x002fc400030004ff */
[----:B--2---:R-:W-:-:S07]  /*a6c30*/  F2FP.F16.E5M2.UNPACK_B R3, R53.H1 ;  /* 0x00000035ff03723e */ /* 0x004fce00030004ff */
[----:B------:R-:W-:Y:S01]  /*a6c40*/  HMMA.16816.F32 R8, R28, R2, R8 ;  /* 0x000000021c08723c */ /* 0x000fe20000001808 */
[----:B------:R0:W-:Y:S04]  /*a6c50*/  STL [R1+0x4e54], R0 ;  /* 0x004e540001007387 */ /* 0x0001e80000100800 */
[----:B------:R-:W-:Y:S04]  /*a6c60*/  STL.64 [R1+0x330], R16 ;  /* 0x0003301001007387 */ /* 0x000fe80000100a00 */
[----:B------:R-:W-:Y:S04]  /*a6c70*/  STL.64 [R1+0x338], R18 ;  /* 0x0003381201007387 */ /* 0x000fe80000100a00 */
[----:B------:R1:W-:Y:S04]  /*a6c80*/  STL [R1+0xa0], R4 ;  /* 0x0000a00401007387 */ /* 0x0003e80000100800 */
[----:B------:R2:W-:Y:S04]  /*a6c90*/  STL [R1+0xa4], R5 ;  /* 0x0000a40501007387 */ /* 0x0005e80000100800 */
[----:B------:R-:W-:Y:S04]  /*a6ca0*/  STL.64 [R1+0x350], R12 ;  /* 0x0003500c01007387 */ /* 0x000fe80000100a00 */
[----:B------:R-:W-:Y:S01]  /*a6cb0*/  STL.64 [R1+0x358], R14 ;  /* 0x0003580e01007387 */ /* 0x000fe20000100a00 */
[----:B0-----:R-:W-:-:S03]  /*a6cc0*/  IMAD.MOV.U32 R0, RZ, RZ, R3 ;  /* 0x000000ffff007224 */ /* 0x001fc600078e0003 */
[----:B------:R0:W-:Y:S01]  /*a6cd0*/  STL.64 [R1+0x98], R2 ;  /* 0x0000980201007387 */ /* 0x0001e20000100a00 */
[----:B-1----:R-:W-:Y:S02]  /*a6ce0*/  F2FP.F16.E5M2.UNPACK_B R4, R54.H1 ;  /* 0x00000036ff04723e */ /* 0x002fe400030004ff */
[----:B--2---:R-:W-:Y:S01]  /*a6cf0*/  F2FP.F16.E5M2.UNPACK_B R5, R55.H1 ;  /* 0x00000037ff05723e */ /* 0x004fe200030004ff */
[----:B------:R-:W-:Y:S04]  /*a6d00*/  STL [R1+0x4e58], R0 ;  /* 0x004e580001007387 */ /* 0x000fe80000100800 */
[----:B------:R1:W-:Y:S04]  /*a6d10*/  STL.64 [R1+0x370], R8 ;  /* 0x0003700801007387 */ /* 0x0003e80000100a00 */
[----:B------:R-:W-:Y:S04]  /*a6d20*/  STL.64 [R1+0x378], R10 ;  /* 0x0003780a01007387 */ /* 0x000fe80000100a00 */
[----:B------:R-:W-:Y:S04]  /*a6d30*/  STL [R1+0x90], R4 ;  /* 0x0000900401007387 */ /* 0x000fe80000100800 */
[----:B------:R2:W-:Y:S01]  /*a6d40*/  STL [R1+0x94], R5 ;  /* 0x0000940501007387 */ /* 0x0005e20000100800 */
[----:B0-----:R-:W-:-:S02]  /*a6d50*/  F2FP.F16.E5M2.UNPACK_B R2, R60.H1 ;  /* 0x0000003cff02723e */ /* 0x001fc400030004ff */
[----:B------:R-:W-:Y:S01]  /*a6d60*/  F2FP.F16.E5M2.UNPACK_B R3, R61.H1 ;  /* 0x0000003dff03723e */ /* 0x000fe200030004ff */
[----:B-1----:R-:W3:Y:S01]  /*a6d70*/  LDL.LU R8, [R1+0x470] ;  /* 0x0004700001087983 */ /* 0x002ee20000300800 */
[----:B--2---:R-:W-:-:S15]  /*a6d80*/  HMMA.16816.F32 R4, R28, R4, R56 ;  /* 0x000000041c04723c */ /* 0x004fde0000001838 */
[----:B------:R-:W-:-:S04]  /*a6d90*/  NOP ;  /* 0x0000000000007918 */ /* 0x000fc80000000000 */
[----:B------:R-:W-:Y:S04]  /*a6da0*/  STL.64 [R1+0x390], R4 ;  /* 0x0003900401007387 */ /* 0x000fe80000100a00 */
[----:B------:R0:W-:Y:S04]  /*a6db0*/  STL.64 [R1+0x398], R6 ;  /* 0x0003980601007387 */ /* 0x0001e80000100a00 */
[----:B------:R1:W-:Y:S04]  /*a6dc0*/  STL [R1+0x88], R2 ;  /* 0x0000880201007387 */ /* 0x0003e80000100800 */
[----:B------:R-:W3:Y:S04]  /*a6dd0*/  LDL.LU R9, [R1+0x474] ;  /* 0x0004740001097983 */ /* 0x000ee80000300800 */
[----:B------:R-:W3:Y:S04]  /*a6de0*/  LDL.LU R10, [R1+0x478] ;  /* 0x00047800010a7983 */ /* 0x000ee80000300800 */
[----:B------:R2:W-:Y:S04]  /*a6df0*/  STL [R1+0x8c], R3 ;  /* 0x00008c0301007387 */ /* 0x0005e80000100800 */
        /* <DEDUP_REMOVED lines=13> */
[----:B------:R-:W3:Y:S04]  /*a6ed0*/  LDL.LU R40, [R1+0x1288] ;  /* 0x0012880001287983 */ /* 0x000ee80000300800 */
[----:B------:R-:W4:Y:S04]  /*a6ee0*/  LDL.LU R36, [R1+0x3d0] ;  /* 0x0003d00001247983 */ /* 0x000f280000300800 */
[----:B------:R-:W4:Y:S04]  /*a6ef0*/  LDL.LU R37, [R1+0x3d4] ;  /* 0x0003d40001257983 */ /* 0x000f280000300800 */
[----:B------:R-:W4:Y:S04]  /*a6f00*/  LDL.LU R38, [R1+0x3d8] ;  /* 0x0003d80001267983 */ /* 0x000f280000300800 */
[----:B------:R-:W4:Y:S04]  /*a6f10*/  LDL.LU R39, [R1+0x3dc] ;  /* 0x0003dc0001277983 */ /* 0x000f280000300800 */
[----:B------:R-:W4:Y:S04]  /*a6f20*/  LDL.LU R41, [R1+0x128c] ;  /* 0x00128c0001297983 */ /* 0x000f280000300800 */
[----:B------:R-:W1:Y:S04]  /*a6f30*/  LDL.LU R26, [R1+0x1298] ;  /* 0x00129800011a7983 */ /* 0x000e680000300800 */
        /* <DEDUP_REMOVED lines=26> */
[----:B------:R-:W-:Y:S01]  /*a70e0*/  STL [R1+0x4e5c], R0 ;  /* 0x004e5c0001007387 */ /* 0x000fe20000100800 */
[----:B--2---:R-:W-:Y:S01]  /*a70f0*/  HMMA.16816.F32 R44, R28, R2, R44 ;  /* 0x000000021c2c723c */ /* 0x004fe2000000182c */
[----:B---3--:R-:W-:Y:S02]  /*a7100*/  F2FP.F16.E5M2.UNPACK_B R4, R40.H1 ;  /* 0x00000028ff04723e */ /* 0x008fe400030004ff */
[----:B----4-:R-:W-:Y:S02]  /*a7110*/  F2FP.F16.E5M2.UNPACK_B R5, R41.H1 ;  /* 0x00000029ff05723e */ /* 0x010fe400030004ff */
[----:B-1----:R-:W-:Y:S02]  /*a7120*/  F2FP.F16.E5M2.UNPACK_B R2, R26.H1 ;  /* 0x0000001aff02723e */ /* 0x002fe400030004ff */
[----:B-----5:R-:W-:-:S03]  /*a7130*/  F2FP.F16.E5M2.UNPACK_B R3, R27.H1 ;  /* 0x0000001bff03723e */ /* 0x020fc600030004ff */
[C---:B------:R-:W-:Y:S09]  /*a7140*/  HMMA.16816.F32 R36, R28.reuse, R4, R36 ;  /* 0x000000041c24723c */ /* 0x040ff20000001824 */
[----:B------:R-:W-:Y:S04]  /*a7150*/  STL.64 [R1+0x3b0], R44 ;  /* 0x0003b02c01007387 */ /* 0x000fe80000100a00 */
[----:B------:R-:W-:Y:S04]  /*a7160*/  STL.64 [R1+0x3b8], R46 ;  /* 0x0003b82e01007387 */ /* 0x000fe80000100a00 */
[----:B------:R0:W-:Y:S04]  /*a7170*/  STL [R1+0x80], R4 ;  /* 0x0000800401007387 */ /* 0x0001e80000100800 */
[----:B------:R1:W-:Y:S01]  /*a7180*/  STL [R1+0x84], R5 ;  /* 0x0000840501007387 */ /* 0x0003e20000100800 */
[----:B------:R-:W-:Y:S01]  /*a7190*/  HMMA.16816.F32 R32, R28, R2, R32 ;  /* 0x000000021c20723c */ /* 0x000fe20000001820 */
[----:B0-----:R-:W-:-:S02]  /*a71a0*/  F2FP.F16.E5M2.UNPACK_B R4, R24.H1 ;  /* 0x00000018ff04723e */ /* 0x001fc400030004ff */
[----:B-1----:R-:W-:-:S07]  /*a71b0*/  F2FP.F16.E5M2.UNPACK_B R5, R25.H1 ;  /* 0x00000019ff05723e */ /* 0x002fce00030004ff */
[----:B------:R-:W-:Y:S01]  /*a71c0*/  HMMA.16816.F32 R20, R28, R4, R20 ;  /* 0x000000041c14723c */ /* 0x000fe20000001814 */
[----:B------:R-:W-:Y:S01]  /*a71d0*/  IMAD.MOV.U32 R0, RZ, RZ, R3 ;  /* 0x000000ffff007224 */ /* 0x000fe200078e0003 */
[----:B------:R-:W-:Y:S04]  /*a71e0*/  STL.64 [R1+0x3d0], R36 ;  /* 0x0003d02401007387 */ /* 0x000fe80000100a00 */
[----:B------:R-:W-:Y:S04]  /*a71f0*/  STL.64 [R1+0x3d8], R38 ;  /* 0x0003d82601007387 */ /* 0x000fe80000100a00 */
[----:B------:R0:W-:Y:S04]  /*a7200*/  STL.64 [R1+0x78], R2 ;  /* 0x0000780201007387 */ /* 0x0001e80000100a00 */
[----:B------:R-:W-:Y:S04]  /*a7210*/  STL [R1+0x4e60], R0 ;  /* 0x004e600001007387 */ /* 0x000fe80000100800 */
[----:B------:R-:W-:Y:S04]  /*a7220*/  STL.64 [R1+0x3f0], R32 ;  /* 0x0003f02001007387 */ /* 0x000fe80000100a00 */
[----:B------:R-:W-:Y:S04]  /*a7230*/  STL.64 [R1+0x3f8], R34 ;  /* 0x0003f82201007387 */ /* 0x000fe80000100a00 */
[----:B------:R1:W-:Y:S04]  /*a7240*/  STL [R1+0x70], R4 ;  /* 0x0000700401007387 */ /* 0x0003e80000100800 */
[----:B------:R2:W-:Y:S01]  /*a7250*/  STL [R1+0x74], R5 ;  /* 0x0000740501007387 */ /* 0x0005e20000100800 */
[----:B0-----:R-:W-:-:S02]  /*a7260*/  F2FP.F16.E5M2.UNPACK_B R2, R6.H1 ;  /* 0x00000006ff02723e */ /* 0x001fc400030004ff */
[----:B------:R-:W-:Y:S02]  /*a7270*/  F2FP.F16.E5M2.UNPACK_B R3, R7.H1 ;  /* 0x00000007ff03723e */ /* 0x000fe400030004ff */
[----:B-1----:R-:W-:Y:S01]  /*a7280*/  F2FP.F16.E5M2.UNPACK_B R4, R50.H1 ;  /* 0x00000032ff04723e */ /* 0x002fe200030004ff */
[----:B------:R-:W-:Y:S01]  /*a7290*/  STL.64 [R1+0x410], R20 ;  /* 0x0004101401007387 */ /* 0x000fe20000100a00 */
[----:B--2---:R-:W-:-:S03]  /*a72a0*/  F2FP.F16.E5M2.UNPACK_B R5, R51.H1 ;  /* 0x00000033ff05723e */ /* 0x004fc600030004ff */
[----:B------:R-:W-:Y:S04]  /*a72b0*/  STL.64 [R1+0x418], R22 ;  /* 0x0004181601007387 */ /* 0x000fe80000100a00 */
[----:B------:R0:W-:Y:S01]  /*a72c0*/  STL.64 [R1+0x68], R2 ;  /* 0x0000680201007387 */ /* 0x0001e20000100a00 */
[----:B------:R-:W-:Y:S01]  /*a72d0*/  HMMA.16816.F32 R16, R28, R2, R16 ;  /* 0x000000021c10723c */ /* 0x000fe20000001810 */
[----:B------:R-:W-:-:S07]  /*a72e0*/  IMAD.MOV.U32 R0, RZ, RZ, R3 ;  /* 0x000000ffff007224 */ /* 0x000fce00078e0003 */
[----:B------:R-:W-:Y:S01]  /*a72f0*/  HMMA.16816.F32 R12, R28, R4, R12 ;  /* 0x000000041c0c723c */ /* 0x000fe2000000180c */
[----:B0-----:R-:W-:Y:S02]  /*a7300*/  F2FP.F16.E5M2.UNPACK_B R2, R52.H1 ;  /* 0x00000034ff02723e */ /* 0x001fe400030004ff */
[----:B------:R-:W-:-:S07]  /*a7310*/  F2FP.F16.E5M2.UNPACK_B R3, R53.H1 ;  /* 0x00000035ff03723e */ /* 0x000fce00030004ff */
[----:B------:R-:W-:Y:S01]  /*a7320*/  HMMA.16816.F32 R8, R28, R2, R8 ;  /* 0x000000021c08723c */ /* 0x000fe20000001808 */
[----:B------:R-:W-:Y:S04]  /*a7330*/  STL [R1+0x4e64], R0 ;  /* 0x004e640001007387 */ /* 0x000fe80000100800 */
[----:B------:R-:W-:Y:S04]  /*a7340*/  STL.64 [R1+0x430], R16 ;  /* 0x0004301001007387 */ /* 0x000fe80000100a00 */
[----:B------:R-:W-:Y:S04]  /*a7350*/  STL.64 [R1+0x438], R18 ;  /* 0x0004381201007387 */ /* 0x000fe80000100a00 */
[----:B------:R0:W-:Y:S04]  /*a7360*/  STL [R1+0x60], R4 ;  /* 0x0000600401007387 */ /* 0x0001e80000100800 */
[----:B------:R1:W-:Y:S04]  /*a7370*/  STL [R1+0x64], R5 ;  /* 0x0000640501007387 */ /* 0x0003e80000100800 */
[----:B------:R-:W-:Y:S04]  /*a7380*/  STL.64 [R1+0x450], R12 ;  /* 0x0004500c01007387 */ /* 0x000fe80000100a00 */
[----:B------:R-:W-:Y:S04]  /*a7390*/  STL.64 [R1+0x458], R14 ;  /* 0x0004580e01007387 */ /* 0x000fe80000100a00 */
[----:B------:R-:W-:Y:S01]  /*a73a0*/  STL.64 [R1+0x58], R2 ;  /* 0x0000580201007387 */ /* 0x000fe20000100a00 */
[----:B0-----:R-:W-:-:S02]  /*a73b0*/  F2FP.F16.E5M2.UNPACK_B R4, R54.H1 ;  /* 0x00000036ff04723e */ /* 0x001fc400030004ff */
[----:B-1----:R-:W-:Y:S01]  /*a73c0*/  F2FP.F16.E5M2.UNPACK_B R5, R55.H1 ;  /* 0x00000037ff05723e */ /* 0x002fe200030004ff */
[----:B------:R-:W-:Y:S04]  /*a73d0*/  STL.64 [R1+0x470], R8 ;  /* 0x0004700801007387 */ /* 0x000fe80000100a00 */
[----:B------:R-:W-:Y:S04]  /*a73e0*/  STL.64 [R1+0x478], R10 ;  /* 0x0004780a01007387 */ /* 0x000fe80000100a00 */
[----:B------:R-:W-:Y:S04]  /*a73f0*/  STL [R1+0x50], R4 ;  /* 0x0000500401007387 */ /* 0x000fe80000100800 */
[----:B------:R0:W-:Y:S01]  /*a7400*/  STL [R1+0x54], R5 ;  /* 0x0000540501007387 */ /* 0x0001e20000100800 */
[----:B------:R-:W-:Y:S01]  /*a7410*/  IMAD.MOV.U32 R0, RZ, RZ, R3 ;  /* 0x000000ffff007224 */ /* 0x000fe200078e0003 */
[----:B0-----:R-:W-:Y:S01]  /*a7420*/  HMMA.16816.F32 R4, R28, R4, R56 ;  /* 0x000000041c04723c */ /* 0x001fe20000001838 */
[----:B------:R-:W-:Y:S01]  /*a7430*/  F2FP.F16.E5M2.UNPACK_B R3, R60.H1 ;  /* 0x0000003cff03723e */ /* 0x000fe200030004ff */
[----:B------:R-:W2:Y:S01]  /*a7440*/  LDL.LU R52, [R1+0x5f0] ;  /* 0x0005f00001347983 */ /* 0x000ea20000300800 */
[----:B------:R-:W-:-:S15]  /*a7450*/  F2FP.F16.E5M2.UNPACK_B R2, R61.H1 ;  /* 0x0000003dff02723e */ /* 0x000fde00030004ff */
[----:B------:R-:W-:Y:S01]  /*a7460*/  NOP ;  /* 0x0000000000007918 */ /* 0x000fe20000000000 */
[----:B------:R-:W-:Y:S04]  /*a7470*/  STL.64 [R1+0x490], R4 ;  /* 0x0004900401007387 */ /* 0x000fe80000100a00 */
[----:B------:R-:W-:Y:S04]  /*a7480*/  STL.64 [R1+0x498], R6 ;  /* 0x0004980601007387 */ /* 0x000fe80000100a00 */
[----:B------:R-:W-:Y:S04]  /*a7490*/  STL [R1+0x48], R3 ;  /* 0x0000480301007387 */ /* 0x000fe80000100800 */
[----:B------:R-:W2:Y:S04]  /*a74a0*/  LDL.LU R53, [R1+0x5f4] ;  /* 0x0005f40001357983 */ /* 0x000ea80000300800 */
[----:B------:R-:W3:Y:S04]  /*a74b0*/  LDL.LU R54, [R1+0x5f8] ;  /* 0x0005f80001367983 */ /* 0x000ee80000300800 */
[----:B------:R-:W-:Y:S04]  /*a74c0*/  STL [R1+0x4c], R2 ;  /* 0x00004c0201007387 */ /* 0x000fe80000100800 */
        /* <DEDUP_REMOVED lines=33> */
[----:B-1----:R-:W5:Y:S04]  /*a76e0*/  LDL.LU R20, [R1+0x4b0] ;  /* 0x0004b00001147983 */ /* 0x002f680000300800 */
[----:B------:R-:W5:Y:S04]  /*a76f0*/  LDL.LU R21, [R1+0x4b4] ;  /* 0x0004b40001157983 */ /* 0x000f680000300800 */
[----:B------:R-:W5:Y:S04]  /*a7700*/  LDL.LU R22, [R1+0x4b8] ;  /* 0x0004b80001167983 */ /* 0x000f680000300800 */
[----:B------:R-:W5:Y:S04]  /*a7710*/  LDL.LU R23, [R1+0x4bc] ;  /* 0x0004bc0001177983 */ /* 0x000f680000300800 */
[----:B------:R-:W2:Y:S04]  /*a7720*/  LDL.LU R46, [R1+0x1308] ;  /* 0x00130800012e7983 */ /* 0x000ea80000300800 */
[----:B------:R-:W3:Y:S04]  /*a7730*/  LDL.LU R47, [R1+0x130c] ;  /* 0x00130c00012f7983 */ /* 0x000ee80000300800 */
[----:B------:R-:W4:Y:S04]  /*a7740*/  LDL.LU R4, [R1+0x1318] ;  /* 0x0013180001047983 */ /* 0x000f280000300800 */
[----:B------:R-:W4:Y:S04]  /*a7750*/  LDL.LU R16, [R1+0x4d0] ;  /* 0x0004d00001107983 */ /* 0x000f280000300800 */
[----:B------:R-:W4:Y:S04]  /*a7760*/  LDL.LU R17, [R1+0x4d4] ;  /* 0x0004d40001117983 */ /* 0x000f280000300800 */
[----:B------:R-:W4:Y:S04]  /*a7770*/  LDL.LU R18, [R1+0x4d8] ;  /* 0x0004d80001127983 */ /* 0x000f280000300800 */
[----:B------:R-:W4:Y:S04]  /*a7780*/  LDL.LU R19, [R1+0x4dc] ;  /* 0x0004dc0001137983 */ /* 0x000f280000300800 */
[----:B------:R-:W4:Y:S01]  /*a7790*/  LDL.LU R5, [R1+0x131c] ;  /* 0x00131c0001057983 */ /* 0x000f220000300800 */
[----:B------:R-:W-:-:S02]  /*a77a0*/  IMAD.MOV.U32 R15, RZ, RZ, R2 ;  /* 0x000000ffff0f7224 */ /* 0x000fc400078e0002 */
[----:B------:R-:W-:Y:S01]  /*a77b0*/  IMAD.MOV.U32 R14, RZ, RZ, R3 ;  /* 0x000000ffff0e7224 */ /* 0x000fe200078e0003 */
        /* <DEDUP_REMOVED lines=25> */
[----:B-----5:R-:W-:Y:S01]  /*a7950*/  HMMA.16816.F32 R20, R28, R14, R20 ;  /* 0x0000000e1c14723c */ /* 0x020fe20000001814 */
[----:B--2---:R-:W-:-:S02]  /*a7960*/  F2FP.F16.E5M2.UNPACK_B R12, R46.H1 ;  /* 0x0000002eff0c723e */ /* 0x004fc400030004ff */
[----:B---3--:R-:W-:-:S15]  /*a7970*/  F2FP.F16.E5M2.UNPACK_B R13, R47.H1 ;  /* 0x0000002fff0d723e */ /* 0x008fde00030004ff */
[----:B------:R-:W-:Y:S01]  /*a7980*/  NOP ;  /* 0x0000000000007918 */ /* 0x000fe20000000000 */
[----:B------:R-:W-:Y:S04]  /*a7990*/  STL.64 [R1+0x4b0], R20 ;  /* 0x0004b01401007387 */ /* 0x000fe80000100a00 */
[----:B------:R0:W-:Y:S04]  /*a79a0*/  STL.64 [R1+0x4b8], R22 ;  /* 0x0004b81601007387 */ /* 0x0001e80000100a00 */
[----:B0-----:R-:W2:Y:S04]  /*a79b0*/  LDL.LU.64 R22, [R1+0x4ed8] ;  /* 0x004ed80001167983 */ /* 0x001ea80000300a00 */
[----:B------:R-:W2:Y:S04]  /*a79c0*/  LDL.LU.64 R20, [R1+0x4ed0] ;  /* 0x004ed00001147983 */ /* 0x000ea80000300a00 */
[----:B------:R4:W-:Y:S02]  /*a79d0*/  STL.64 [R1+0x40], R12 ;  /* 0x0000400c01007387 */ /* 0x0009e40000100a00 */
[----:B----4-:R-:W-:Y:S02]  /*a79e0*/  HMMA.16816.F32 R12, R28, R12, R16 ;  /* 0x0000000c1c0c723c */ /* 0x010fe40000001810 */
[----:B------:R-:W3:Y:S04]  /*a79f0*/  LDL.LU.64 R18, [R1+0x4ec8] ;  /* 0x004ec80001127983 */ /* 0x000ee80000300a00 */
[----:B------:R-:W3:Y:S01]  /*a7a00*/  LDL.LU.64 R16, [R1+0x4ec0] ;  /* 0x004ec00001107983 */ /* 0x000ee20000300a00 */
[----:B------:R-:W-:-:S12]  /*a7a10*/  F2FP.F16.E5M2.UNPACK_B R4, R4.H1 ;  /* 0x00000004ff04723e */ /* 0x000fd800030004ff */
[----:B------:R-:W-:Y:S04]  /*a7a20*/  STL.64 [R1+0x4d0], R12 ;  /* 0x0004d00c01007387 */ /* 0x000fe80000100a00 */
[----:B------:R0:W-:Y:S04]  /*a7a30*/  STL.64 [R1+0x4d8], R14 ;  /* 0x0004d80e01007387 */ /* 0x0001e80000100a00 */
[----:B0-----:R-:W4:Y:S04]  /*a7a40*/  LDL.LU.64 R14, [R1+0x4eb8] ;  /* 0x004eb800010e7983 */ /* 0x001f280000300a00 */
[----:B------:R-:W4:Y:S01]  /*a7a50*/  LDL.LU.64 R12, [R1+0x4eb0] ;  /* 0x004eb000010c7983 */ /* 0x000f220000300a00 */
[----:B------:R-:W-:-:S07]  /*a7a60*/  F2FP.F16.E5M2.UNPACK_B R5, R5.H1 ;  /* 0x00000005ff05723e */ /* 0x000fce00030004ff */
[----:B------:R-:W-:Y:S01]  /*a7a70*/  HMMA.16816.F32 R52, R28, R4, R52 ;  /* 0x000000041c34723c */ /* 0x000fe20000001834 */
[----:B------:R-:W-:-:S15]  /*a7a80*/  STL.64 [R1+0x38], R4 ;  /* 0x0000380401007387 */ /* 0x000fde0000100a00 */
[----:B------:R-:W-:-:S03]  /*a7a90*/  NOP ;  /* 0x0000000000007918 */ /* 0x000fc60000000000 */
[----:B------:R-:W-:Y:S04]  /*a7aa0*/  STL.64 [R1+0x4f0], R52 ;  /* 0x0004f03401007387 */ /* 0x000fe80000100a00 */
[----:B------:R0:W-:Y:S04]  /*a7ab0*/  STL.64 [R1+0x4f8], R54 ;  /* 0x0004f83601007387 */ /* 0x0001e80000100a00 */
[----:B0-----:R-:W5:Y:S04]  /*a7ac0*/  LDL.LU.64 R54, [R1+0x4ea8] ;  /* 0x004ea80001367983 */ /* 0x001f680000300a00 */
[----:B------:R-:W5:Y:S01]  /*a7ad0*/  LDL.LU.64 R52, [R1+0x4ea0] ;  /* 0x004ea00001347983 */ /* 0x000f620000300a00 */
[----:B------:R-:W-:-:S02]  /*a7ae0*/  F2FP.F16.E5M2.UNPACK_B R2, R2.H1 ;  /* 0x00000002ff02723e */ /* 0x000fc400030004ff */
[----:B------:R-:W-:Y:S02]  /*a7af0*/  F2FP.F16.E5M2.UNPACK_B R3, R3.H1 ;  /* 0x00000003ff03723e */ /* 0x000fe400030004ff */
[----:B------:R-:W-:Y:S02]  /*a7b00*/  F2FP.F16.E5M2.UNPACK_B R4, R44.H1 ;  /* 0x0000002cff04723e */ /* 0x000fe400030004ff */
[----:B------:R-:W-:-:S03]  /*a7b10*/  F2FP.F16.E5M2.UNPACK_B R5, R34.H1 ;  /* 0x00000022ff05723e */ /* 0x000fc600030004ff */
[C---:B------:R-:W-:Y:S08]  /*a7b20*/  HMMA.16816.F32 R40, R28.reuse, R2, R40 ;  /* 0x000000021c28723c */ /* 0x040ff00000001828 */
[----:B------:R-:W-:Y:S01]  /*a7b30*/  HMMA.16816.F32 R36, R28, R4, R36 ;  /* 0x000000041c24723c */ /* 0x000fe20000001824 */
[----:B------:R0:W-:Y:S02]  /*a7b40*/  STL.64 [R1+0x30], R2 ;  /* 0x0000300201007387 */ /* 0x0001e40000100a00 */
[----:B0-----:R-:W-:-:S02]  /*a7b50*/  F2FP.F16.E5M2.UNPACK_B R2, R35.H1 ;  /* 0x00000023ff02723e */ /* 0x001fc400030004ff */
[----:B------:R-:W-:-:S06]  /*a7b60*/  F2FP.F16.E5M2.UNPACK_B R3, R32.H1 ;  /* 0x00000020ff03723e */ /* 0x000fcc00030004ff */
[----:B------:R-:W-:Y:S04]  /*a7b70*/  STL.64 [R1+0x510], R40 ;  /* 0x0005102801007387 */ /* 0x000fe80000100a00 */
[----:B------:R-:W-:Y:S04]  /*a7b80*/  STL.64 [R1+0x518], R42 ;  /* 0x0005182a01007387 */ /* 0x000fe80000100a00 */
[----:B------:R0:W-:Y:S04]  /*a7b90*/  STL.64 [R1+0x28], R4 ;  /* 0x0000280401007387 */ /* 0x0001e80000100a00 */
[----:B------:R-:W-:Y:S04]  /*a7ba0*/  STL.64 [R1+0x530], R36 ;  /* 0x0005302401007387 */ /* 0x000fe80000100a00 */
[----:B------:R-:W-:Y:S04]  /*a7bb0*/  STL.64 [R1+0x538], R38 ;  /* 0x0005382601007387 */ /* 0x000fe80000100a00 */
[----:B------:R1:W-:Y:S01]  /*a7bc0*/  STL.64 [R1+0x20], R2 ;  /* 0x0000200201007387 */ /* 0x0003e20000100a00 */
[----:B------:R-:W-:Y:S01]  /*a7bd0*/  HMMA.16816.F32 R24, R28, R2, R24 ;  /* 0x000000021c18723c */ /* 0x000fe20000001818 */
[----:B0-----:R-:W-:-:S02]  /*a7be0*/  F2FP.F16.E5M2.UNPACK_B R4, R33.H1 ;  /* 0x00000021ff04723e */ /* 0x001fc400030004ff */
[----:B------:R-:W-:Y:S02]  /*a7bf0*/  F2FP.F16.E5M2.UNPACK_B R5, R6.H1 ;  /* 0x00000006ff05723e */ /* 0x000fe400030004ff */
[----:B-1----:R-:W-:Y:S02]  /*a7c00*/  F2FP.F16.E5M2.UNPACK_B R2, R7.H1 ;  /* 0x00000007ff02723e */ /* 0x002fe400030004ff */
[----:B------:R-:W-:-:S12]  /*a7c10*/  F2FP.F16.E5M2.UNPACK_B R3, R50.H1 ;  /* 0x00000032ff03723e */ /* 0x000fd800030004ff */
[----:B------:R-:W-:Y:S04]  /*a7c20*/  STL.64 [R1+0x550], R24 ;  /* 0x0005501801007387 */ /* 0x000fe80000100a00 */
[----:B------:R-:W-:Y:S04]  /*a7c30*/  STL.64 [R1+0x558], R26 ;  /* 0x0005581a01007387 */ /* 0x000fe80000100a00 */
[----:B------:R0:W-:Y:S01]  /*a7c40*/  STL.64 [R1+0x18], R4 ;  /* 0x0000180401007387 */ /* 0x0001e20000100a00 */
[----:B------:R-:W-:Y:S02]  /*a7c50*/  F2FP.F16.E5M2.UNPACK_B R60, R60.H1 ;  /* 0x0000003cff3c723e */ /* 0x000fe400030004ff */
[----:B------:R-:W-:Y:S01]  /*a7c60*/  F2FP.F16.E5M2.UNPACK_B R61, R61.H1 ;  /* 0x0000003dff3d723e */ /* 0x000fe200030004ff */
[C---:B--2---:R-:W-:Y:S08]  /*a7c70*/  HMMA.16816.F32 R20, R28.reuse, R4, R20 ;  /* 0x000000041c14723c */ /* 0x044ff00000001814 */
[----:B---3--:R-:W-:Y:S01]  /*a7c80*/  HMMA.16816.F32 R16, R28, R2, R16 ;  /* 0x000000021c10723c */ /* 0x008fe20000001810 */
[----:B0-----:R-:W-:-:S02]  /*a7c90*/  F2FP.F16.E5M2.UNPACK_B R4, R51.H1 ;  /* 0x00000033ff04723e */ /* 0x001fc400030004ff */
[----:B------:R-:W-:-:S08]  /*a7ca0*/  F2FP.F16.E5M2.UNPACK_B R5, R56.H1 ;  /* 0x00000038ff05723e */ /* 0x000fd000030004ff */
[----:B------:R-:W-:Y:S04]  /*a7cb0*/  STL.64 [R1+0x570], R20 ;  /* 0x0005701401007387 */ /* 0x000fe80000100a00 */
[----:B------:R-:W-:Y:S04]  /*a7cc0*/  STL.64 [R1+0x578], R22 ;  /* 0x0005781601007387 */ /* 0x000fe80000100a00 */
[----:B------:R-:W-:Y:S04]  /*a7cd0*/  STL.64 [R1+0x10], R2 ;  /* 0x0000100201007387 */ /* 0x000fe80000100a00 */
[----:B------:R-:W-:Y:S04]  /*a7ce0*/  STL.64 [R1+0x590], R16 ;  /* 0x0005901001007387 */ /* 0x000fe80000100a00 */
[----:B------:R-:W-:Y:S04]  /*a7cf0*/  STL.64 [R1+0x598], R18 ;  /* 0x0005981201007387 */ /* 0x000fe80000100a00 */
[----:B------:R4:W-:Y:S02]  /*a7d00*/  STL.64 [R1+0x8], R4 ;  /* 0x0000080401007387 */ /* 0x0009e40000100a00 */
[----:B----4-:R-:W-:Y:S01]  /*a7d10*/  HMMA.16816.F32 R4, R28, R4, R12 ;  /* 0x000000041c04723c */ /* 0x010fe2000000180c */
[----:B------:R-:W-:-:S02]  /*a7d20*/  F2FP.F16.E5M2.UNPACK_B R2, R57.H1 ;  /* 0x00000039ff02723e */ /* 0x000fc400030004ff */
[----:B------:R-:W-:-:S15]  /*a7d30*/  F2FP.F16.E5M2.UNPACK_B R3, R58.H1 ;  /* 0x0000003aff03723e */ /* 0x000fde00030004ff */
[----:B------:R-:W-:Y:S01]  /*a7d40*/  NOP ;  /* 0x0000000000007918 */ /* 0x000fe20000000000 */
[----:B------:R-:W-:Y:S04]  /*a7d50*/  STL.64 [R1+0x5b0], R4 ;  /* 0x0005b00401007387 */ /* 0x000fe80000100a00 */
[----:B------:R0:W-:Y:S02]  /*a7d60*/  STL.64 [R1+0x5b8], R6 ;  /* 0x0005b80601007387 */ /* 0x0001e40000100a00 */
[----:B0-----:R-:W-:Y:S02]  /*a7d70*/  HMMA.16816.F32 R4, R28, R2, R8 ;  /* 0x000000021c04723c */ /* 0x001fe40000001808 */
[----:B------:R-:W-:-:S15]  /*a7d80*/  STL.64 [R1], R2 ;  /* 0x0000000201007387 */ /* 0x000fde0000100a00 */
[----:B------:R-:W-:Y:S02]  /*a7d90*/  NOP ;  /* 0x0000000000007918 */ /* 0x000fe40000000000 */
[----:B------:R-:W-:Y:S04]  /*a7da0*/  STL.64 [R1+0x5d0], R4 ;  /* 0x0005d00401007387 */ /* 0x000fe80000100a00 */
[----:B------:R5:W-:Y:S04]  /*a7db0*/  STL.64 [R1+0x5d8], R6 ;  /* 0x0005d80601007387 */ /* 0x000be80000100a00 */
[----:B------:R-:W2:Y:S01]  /*a7dc0*/  LDL.LU R16, [R1+0x6d0] ;  /* 0x0006d00001107983 */ /* 0x000ea20000300800 */
[----:B-----5:R-:W-:-:S15]  /*a7dd0*/  HMMA.16816.F32 R4, R28, R60, R52 ;  /* 0x0000003c1c04723c */ /* 0x020fde0000001834 */
[----:B------:R-:W-:-:S04]  /*a7de0*/  NOP ;  /* 0x0000000000007918 */ /* 0x000fc80000000000 */
[----:B------:R-:W-:Y:S04]  /*a7df0*/  STL.64 [R1+0x5f0], R4 ;  /* 0x0005f00401007387 */ /* 0x000fe80000100a00 */
[----:B------:R-:W-:Y:S04]  /*a7e00*/  STL.64 [R1+0x5f8], R6 ;  /* 0x0005f80601007387 */ /* 0x000fe80000100a00 */
[----:B------:R-:W2:Y:S04]  /*a7e10*/  LDL.LU R17, [R1+0x6d4] ;  /* 0x0006d40001117983 */ /* 0x000ea80000300800 */
[----:B------:R-:W3:Y:S04]  /*a7e20*/  LDL.LU R18, [R1+0x6d8] ;  /* 0x0006d80001127983 */ /* 0x000ee80000300800 */
[----:B------:R-:W3:Y:S01]  /*a7e30*/  LDL.LU R19, [R1+0x6dc] ;  /* 0x0006dc0001137983 */ /* 0x000ee20000300800 */
[----:B------:R-:W-:-:S03]  /*a7e40*/  F2FP.F16.E5M2.UNPACK_B R58, R59.H1 ;  /* 0x0000003bff3a723e */ /* 0x000fc600030004ff */
        /* <DEDUP_REMOVED lines=46> */
[----:B------:R-:W-:Y:S01]  /*a8130*/  STL.64 [R1+0x4ca8], R60 ;  /* 0x004ca83c01007387 */ /* 0x000fe20000100a00 */
[----:B-----5:R-:W-:-:S07]  /*a8140*/  F2FP.F16.E5M2.UNPACK_B R59, R59.H1 ;  /* 0x0000003bff3b723e */ /* 0x020fce00030004ff */
[----:B----4-:R-:W-:-:S15]  /*a8150*/  HMMA.16816.F32 R16, R28, R58, R16 ;  /* 0x0000003a1c10723c */ /* 0x010fde0000001810 */
[----:B------:R-:W-:-:S04]  /*a8160*/  NOP ;  /* 0x0000000000007918 */ /* 0x000fc80000000000 */
[----:B------:R-:W-:Y:S04]  /*a8170*/  STL.64 [R1+0x610], R16 ;  /* 0x0006101001007387 */ /* 0x000fe80000100a00 */
[----:B------:R0:W-:Y:S04]  /*a8180*/  STL.64 [R1+0x618], R18 ;  /* 0x0006181201007387 */ /* 0x0001e80000100a00 */
[----:B0-----:R-:W4:Y:S04]  /*a8190*/  LDL.LU.64 R18, [R1+0x4e98] ;  /* 0x004e980001127983 */ /* 0x001f280000300a00 */
[----:B------:R-:W4:Y:S01]  /*a81a0*/  LDL.LU.64 R16, [R1+0x4e90] ;  /* 0x004e900001107983 */ /* 0x000f220000300a00 */
[----:B--2---:R-:W-:-:S02]  /*a81b0*/  F2FP.F16.E5M2.UNPACK_B R56, R56.H1 ;  /* 0x00000038ff38723e */ /* 0x004fc400030004ff */
[----:B------:R-:W-:Y:S02]  /*a81c0*/  F2FP.F16.E5M2.UNPACK_B R57, R57.H1 ;  /* 0x00000039ff39723e */ /* 0x000fe400030004ff */
[----:B------:R-:W-:Y:S02]  /*a81d0*/  F2FP.F16.E5M2.UNPACK_B R54, R54.H1 ;  /* 0x00000036ff36723e */ /* 0x000fe400030004ff */
[----:B------:R-:W-:Y:S02]  /*a81e0*/  F2FP.F16.E5M2.UNPACK_B R55, R55.H1 ;  /* 0x00000037ff37723e */ /* 0x000fe400030004ff */
[----:B------:R-:W-:Y:S02]  /*a81f0*/  F2FP.F16.E5M2.UNPACK_B R52, R52.H1 ;  /* 0x00000034ff34723e */ /* 0x000fe400030004ff */
[----:B------:R-:W-:Y:S01]  /*a8200*/  F2FP.F16.E5M2.UNPACK_B R53, R53.H1 ;  /* 0x00000035ff35723e */ /* 0x000fe200030004ff */
[C---:B------:R-:W-:Y:S08]  /*a8210*/  HMMA.16816.F32 R44, R28.reuse, R56, R44 ;  /* 0x000000381c2c723c */ /* 0x040ff0000000182c */
[----:B---3--:R-:W-:Y:S01]  /*a8220*/  HMMA.16816.F32 R40, R28, R54, R40 ;  /* 0x000000361c28723c */ /* 0x008fe20000001828 */
[----:B------:R-:W-:-:S02]  /*a8230*/  F2FP.F16.E5M2.UNPACK_B R50, R50.H1 ;  /* 0x00000032ff32723e */ /* 0x000fc400030004ff */
[----:B------:R-:W-:Y:S02]  /*a8240*/  F2FP.F16.E5M2.UNPACK_B R51, R51.H1 ;  /* 0x00000033ff33723e */ /* 0x000fe400030004ff */
[----:B------:R-:W-:Y:S02]  /*a8250*/  F2FP.F16.E5M2.UNPACK_B R2, R33.H1 ;  /* 0x00000021ff02723e */ /* 0x000fe400030004ff */
[----:B------:R-:W-:Y:S01]  /*a8260*/  F2FP.F16.E5M2.UNPACK_B R3, R10.H1 ;  /* 0x0000000aff03723e */ /* 0x000fe200030004ff */
[----:B------:R-:W-:Y:S01]  /*a8270*/  HMMA.16816.F32 R36, R28, R52, R36 ;  /* 0x000000341c24723c */ /* 0x000fe20000001824 */
[----:B------:R-:W-:Y:S02]  /*a8280*/  F2FP.F16.E5M2.UNPACK_B R4, R11.H1 ;  /* 0x0000000bff04723e */ /* 0x000fe400030004ff */
[----:B------:R-:W-:-:S05]  /*a8290*/  F2FP.F16.E5M2.UNPACK_B R5, R8.H1 ;  /* 0x00000008ff05723e */ /* 0x000fca00030004ff */
[----:B------:R-:W-:Y:S01]  /*a82a0*/  HMMA.16816.F32 R24, R28, R50, R24 ;  /* 0x000000321c18723c */ /* 0x000fe20000001818 */
[----:B------:R-:W-:Y:S02]  /*a82b0*/  F2FP.F16.E5M2.UNPACK_B R6, R6.H1 ;  /* 0x00000006ff06723e */ /* 0x000fe400030004ff */
[----:B------:R-:W-:-:S05]  /*a82c0*/  F2FP.F16.E5M2.UNPACK_B R7, R7.H1 ;  /* 0x00000007ff07723e */ /* 0x000fca00030004ff */
[C---:B------:R-:W-:Y:S01]  /*a82d0*/  HMMA.16816.F32 R20, R28.reuse, R2, R20 ;  /* 0x000000021c14723c */ /* 0x040fe20000001814 */
[----:B------:R-:W-:Y:S07]  /*a82e0*/  STL.64 [R1+0x4c10], R58 ;  /* 0x004c103a01007387 */ /* 0x000fee0000100a00 */
[C---:B------:R-:W-:Y:S01]  /*a82f0*/  HMMA.16816.F32 R12, R28.reuse, R6, R12 ;  /* 0x000000061c0c723c */ /* 0x040fe2000000180c */
[----:B------:R-:W-:Y:S04]  /*a8300*/  STL.64 [R1+0x4c08], R56 ;  /* 0x004c083801007387 */ /* 0x000fe80000100a00 */
[----:B------:R-:W-:Y:S04]  /*a8310*/  STL.64 [R1+0x630], R44 ;  /* 0x0006302c01007387 */ /* 0x000fe80000100a00 */
[----:B------:R-:W-:Y:S04]  /*a8320*/  STL.64 [R1+0x638], R46 ;  /* 0x0006382e01007387 */ /* 0x000fe80000100a00 */
[----:B------:R0:W-:Y:S04]  /*a8330*/  STL.64 [R1+0x650], R40 ;  /* 0x0006502801007387 */ /* 0x0001e80000100a00 */
[----:B------:R1:W-:Y:S04]  /*a8340*/  STL.64 [R1+0x658], R42 ;  /* 0x0006582a01007387 */ /* 0x0003e80000100a00 */
[----:B------:R-:W-:Y:S04]  /*a8350*/  STL.64 [R1+0x4c20], R54 ;  /* 0x004c203601007387 */ /* 0x000fe80000100a00 */
[----:B------:R2:W-:Y:S04]  /*a8360*/  STL.64 [R1+0x4c18], R52 ;  /* 0x004c183401007387 */ /* 0x0005e80000100a00 */
[----:B------:R-:W-:Y:S04]  /*a8370*/  STL.64 [R1+0x670], R36 ;  /* 0x0006702401007387 */ /* 0x000fe80000100a00 */
[----:B------:R-:W-:Y:S04]  /*a8380*/  STL.64 [R1+0x678], R38 ;  /* 0x0006782601007387 */ /* 0x000fe80000100a00 */
[----:B------:R-:W-:Y:S04]  /*a8390*/  STL.64 [R1+0x4e78], R50 ;  /* 0x004e783201007387 */ /* 0x000fe80000100a00 */
[----:B------:R-:W-:Y:S04]  /*a83a0*/  STL.64 [R1+0x4e70], R48 ;  /* 0x004e703001007387 */ /* 0x000fe80000100a00 */
[----:B------:R-:W-:Y:S04]  /*a83b0*/  STL.64 [R1+0x690], R24 ;  /* 0x0006901801007387 */ /* 0x000fe80000100a00 */
[----:B------:R-:W-:Y:S04]  /*a83c0*/  STL.64 [R1+0x698], R26 ;  /* 0x0006981a01007387 */ /* 0x000fe80000100a00 */
[----:B------:R-:W-:Y:S04]  /*a83d0*/  STL.64 [R1+0x6b0], R20 ;  /* 0x0006b01401007387 */ /* 0x000fe80000100a00 */
[----:B------:R-:W-:Y:S01]  /*a83e0*/  STL.64 [R1+0x6b8], R22 ;  /* 0x0006b81601007387 */ /* 0x000fe20000100a00 */
[----:B------:R-:W-:Y:S01]  /*a83f0*/  F2FP.F16.E5M2.UNPACK_B R8, R9.H1 ;  /* 0x00000009ff08723e */ /* 0x000fe200030004ff */
[----:B----4-:R-:W-:-:S15]  /*a8400*/  HMMA.16816.F32 R16, R28, R4, R16 ;  /* 0x000000041c10723c */ /* 0x010fde0000001810 */
[----:B------:R-:W-:-:S04]  /*a8410*/  NOP ;  /* 0x0000000000007918 */ /* 0x000fc80000000000 */
[----:B------:R-:W-:Y:S04]  /*a8420*/  STL.64 [R1+0x6d0], R16 ;  /* 0x0006d01001007387 */ /* 0x000fe80000100a00 */
[----:B------:R-:W-:Y:S04]  /*a8430*/  STL.64 [R1+0x6d8], R18 ;  /* 0x0006d81201007387 */ /* 0x000fe80000100a00 */
[----:B------:R-:W3:Y:S04]  /*a8440*/  LDL.LU R32, [R1+0x7f0] ;  /* 0x0007f00001207983 */ /* 0x000ee80000300800 */
[----:B------:R4:W-:Y:S04]  /*a8450*/  STL.64 [R1+0x6f0], R12 ;  /* 0x0006f00c01007387 */ /* 0x0009e80000100a00 */
[----:B------:R5:W-:Y:S04]  /*a8460*/  STL.64 [R1+0x6f8], R14 ;  /* 0x0006f80e01007387 */ /* 0x000be80000100a00 */
[----:B------:R-:W3:Y:S04]  /*a8470*/  LDL.LU R33, [R1+0x7f4] ;  /* 0x0007f40001217983 */ /* 0x000ee80000300800 */
[----:B------:R-:W3:Y:S04]  /*a8480*/  LDL.LU R34, [R1+0x7f8] ;  /* 0x0007f80001227983 */ /* 0x000ee80000300800 */
[----:B------:R-:W3:Y:S04]  /*a8490*/  LDL.LU R35, [R1+0x7fc] ;  /* 0x0007fc0001237983 */ /* 0x000ee80000300800 */
[----:B0-----:R-:W3:Y:S04]  /*a84a0*/  LDL.LU R40, [R1+0x7b0] ;  /* 0x0007b00001287983 */ /* 0x001ee80000300800 */
[----:B------:R-:W3:Y:S04]  /*a84b0*/  LDL.LU R41, [R1+0x7b4] ;  /* 0x0007b40001297983 */ /* 0x000ee80000300800 */
[----:B-1----:R-:W3:Y:S04]  /*a84c0*/  LDL.LU R42, [R1+0x7b8] ;  /* 0x0007b800012a7983 */ /* 0x002ee80000300800 */
[----:B------:R-:W3:Y:S04]  /*a84d0*/  LDL.LU R43, [R1+0x7bc] ;  /* 0x0007bc00012b7983 */ /* 0x000ee80000300800 */
[----:B--2---:R-:W2:Y:S04]  /*a84e0*/  LDL.LU R52, [R1+0x770] ;  /* 0x0007700001347983 */ /* 0x004ea80000300800 */
        /* <DEDUP_REMOVED lines=10> */
[----:B----4-:R-:W4:Y:S04]  /*a8590*/  LDL.LU R12, [R1+0x1448] ;  /* 0x00144800010c7983 */ /* 0x010f280000300800 */
[----:B------:R-:W4:Y:S04]  /*a85a0*/  LDL.LU R13, [R1+0x144c] ;  /* 0x00144c00010d7983 */ /* 0x000f280000300800 */
[----:B-----5:R-:W5:Y:S04]  /*a85b0*/  LDL.LU R14, [R1+0x1458] ;  /* 0x00145800010e7983 */ /* 0x020f680000300800 */
        /* <DEDUP_REMOVED lines=27> */
[----:B------:R-:W5:Y:S01]  /*a8770*/  LDL.LU R7, [R1+0x73c] ;  /* 0x00073c0001077983 */ /* 0x000f620000300800 */
[----:B--2---:R-:W-:-:S02]  /*a8780*/  F2FP.F16.E5M2.UNPACK_B R9, R9.H1 ;  /* 0x00000009ff09723e */ /* 0x004fc400030004ff */
[----:B---3--:R-:W-:Y:S02]  /*a8790*/  F2FP.F16.E5M2.UNPACK_B R10, R10.H1 ;  /* 0x0000000aff0a723e */ /* 0x008fe400030004ff */
[----:B------:R-:W-:-:S03]  /*a87a0*/  F2FP.F16.E5M2.UNPACK_B R11, R11.H1 ;  /* 0x0000000bff0b723e */ /* 0x000fc600030004ff */
[----:B------:R-:W-:Y:S01]  /*a87b0*/  HMMA.16816.F32 R44, R28, R8, R44 ;  /* 0x000000081c2c723c */ /* 0x000fe2000000182c */
[----:B----4-:R-:W-:Y:S02]  /*a87c0*/  F2FP.F16.E5M2.UNPACK_B R12, R12.H1 ;  /* 0x0000000cff0c723e */ /* 0x010fe400030004ff */
[----:B------:R-:W-:-:S15]  /*a87d0*/  F2FP.F16.E5M2.UNPACK_B R13, R13.H1 ;  /* 0x0000000dff0d723e */ /* 0x000fde00030004ff */
[----:B------:R-:W-:Y:S01]  /*a87e0*/  NOP ;  /* 0x0000000000007918 */ /* 0x000fe20000000000 */
[----:B------:R-:W-:Y:S04]  /*a87f0*/  STL.64 [R1+0x710], R44 ;  /* 0x0007102c01007387 */ /* 0x000fe80000100a00 */
[----:B------:R0:W-:Y:S04]  /*a8800*/  STL.64 [R1+0x718], R46 ;  /* 0x0007182e01007387 */ /* 0x0001e80000100a00 */
[----:B0-----:R-:W2:Y:S04]  /*a8810*/  LDL.LU.64 R46, [R1+0x4e88] ;  /* 0x004e8800012e7983 */ /* 0x001ea80000300a00 */
[----:B------:R-:W3:Y:S01]  /*a8820*/  LDL.LU R45, [R1+0x4e80] ;  /* 0x004e8000012d7983 */ /* 0x000ee20000300800 */
[----:B-----5:R-:W-:Y:S03]  /*a8830*/  HMMA.16816.F32 R4, R28, R10, R4 ;  /* 0x0000000a1c04723c */ /* 0x020fe60000001804 */
[----:B------:R-:W-:Y:S04]  /*a8840*/  STL.64 [R1+0x4c40], R10 ;  /* 0x004c400a01007387 */ /* 0x000fe80000100a00 */
[----:B------:R-:W-:Y:S01]  /*a8850*/  STL.64 [R1+0x4c38], R8 ;  /* 0x004c380801007387 */ /* 0x000fe20000100a00 */
[----:B------:R-:W-:-:S11]  /*a8860*/  F2FP.F16.E5M2.UNPACK_B R14, R14.H1 ;  /* 0x0000000eff0e723e */ /* 0x000fd600030004ff */
[----:B------:R-:W-:Y:S04]  /*a8870*/  STL.64 [R1+0x730], R4 ;  /* 0x0007300401007387 */ /* 0x000fe80000100a00 */
[----:B------:R0:W-:Y:S02]  /*a8880*/  STL.64 [R1+0x738], R6 ;  /* 0x0007380601007387 */ /* 0x0001e40000100a00 */
[----:B0-----:R-:W-:Y:S01]  /*a8890*/  HMMA.16816.F32 R4, R28, R12, R48 ;  /* 0x0000000c1c04723c */ /* 0x001fe20000001830 */
[----:B------:R-:W-:Y:S02]  /*a88a0*/  F2FP.F16.E5M2.UNPACK_B R15, R15.H1 ;  /* 0x0000000fff0f723e */ /* 0x000fe400030004ff */
[----:B------:R-:W-:Y:S02]  /*a88b0*/  F2FP.F16.E5M2.UNPACK_B R16, R16.H1 ;  /* 0x00000010ff10723e */ /* 0x000fe400030004ff */
[----:B------:R-:W-:-:S14]  /*a88c0*/  F2FP.F16.E5M2.UNPACK_B R17, R17.H1 ;  /* 0x00000011ff11723e */ /* 0x000fdc00030004ff */
[----:B------:R-:W-:Y:S04]  /*a88d0*/  STL.64 [R1+0x750], R4 ;  /* 0x0007500401007387 */ /* 0x000fe80000100a00 */
[----:B------:R0:W-:Y:S02]  /*a88e0*/  STL.64 [R1+0x758], R6 ;  /* 0x0007580601007387 */ /* 0x0001e40000100a00 */
[----:B0-----:R-:W-:Y:S02]  /*a88f0*/  HMMA.16816.F32 R4, R28, R14, R52 ;  /* 0x0000000e1c04723c */ /* 0x001fe40000001834 */
[----:B------:R-:W-:Y:S04]  /*a8900*/  STL.64 [R1+0x4bf0], R14 ;  /* 0x004bf00e01007387 */ /* 0x000fe80000100a00 */
[----:B------:R-:W-:Y:S01]  /*a8910*/  STL.64 [R1+0x4be8], R12 ;  /* 0x004be80c01007387 */ /* 0x000fe20000100a00 */
[----:B------:R-:W-:-:S12]  /*a8920*/  F2FP.F16.E5M2.UNPACK_B R18, R18.H1 ;  /* 0x00000012ff12723e */ /* 0x000fd800030004ff */
        /* <DEDUP_REMOVED lines=15> */
[----:B------:R-:W-:-:S15]  /*a8a20*/  F2FP.F16.E5M2.UNPACK_B R23, R23.H1 ;  /* 0x00000017ff17723e */ /* 0x000fde00030004ff */
[----:B------:R-:W-:-:S03]  /*a8a30*/  NOP ;  /* 0x0000000000007918 */ /* 0x000fc60000000000 */
[----:B------:R-:W-:Y:S04]  /*a8a40*/  STL.64 [R1+0x7d0], R4 ;  /* 0x0007d00401007387 */ /* 0x000fe80000100a00 */
[----:B------:R0:W-:Y:S04]  /*a8a50*/  STL.64 [R1+0x7d8], R6 ;  /* 0x0007d80601007387 */ /* 0x0001e80000100a00 */
[----:B------:R-:W4:Y:S01]  /*a8a60*/  LDL.LU R56, [R1+0x8f0] ;  /* 0x0008f00001387983 */ /* 0x000f220000300800 */
[----:B0-----:R-:W-:Y:S01]  /*a8a70*/  HMMA.16816.F32 R4, R28, R22, R32 ;  /* 0x000000161c04723c */ /* 0x001fe20000001820 */
[----:B------:R-:W-:-:S15]  /*a8a80*/  F2FP.F16.E5M2.UNPACK_B R24, R25.H1 ;  /* 0x00000019ff18723e */ /* 0x000fde00030004ff */
[----:B------:R-:W-:-:S03]  /*a8a90*/  NOP ;  /* 0x0000000000007918 */ /* 0x000fc60000000000 */
[----:B------:R0:W-:Y:S04]  /*a8aa0*/  STL.64 [R1+0x7f0], R4 ;  /* 0x0007f00401007387 */ /* 0x0001e80000100a00 */
[----:B------:R1:W-:Y:S04]  /*a8ab0*/  STL.64 [R1+0x7f8], R6 ;  /* 0x0007f80601007387 */ /* 0x0003e80000100a00 */
[----:B------:R-:W4:Y:S04]  /*a8ac0*/  LDL.LU R57, [R1+0x8f4] ;  /* 0x0008f40001397983 */ /* 0x000f280000300800 */
[----:B------:R-:W4:Y:S04]  /*a8ad0*/  LDL.LU R58, [R1+0x8f8] ;  /* 0x0008f800013a7983 */ /* 0x000f280000300800 */
[----:B------:R-:W4:Y:S04]  /*a8ae0*/  LDL.LU R59, [R1+0x8fc] ;  /* 0x0008fc00013b7983 */ /* 0x000f280000300800 */
[----:B0-----:R-:W5:Y:S04]  /*a8af0*/  LDL.LU R4, [R1+0x8b0] ;  /* 0x0008b00001047983 */ /* 0x001f680000300800 */
[----:B------:R-:W5:Y:S04]  /*a8b00*/  LDL.LU R5, [R1+0x8b4] ;  /* 0x0008b40001057983 */ /* 0x000f680000300800 */
[----:B-1----:R-:W5:Y:S04]  /*a8b10*/  LDL.LU R6, [R1+0x8b8] ;  /* 0x0008b80001067983 */ /* 0x002f680000300800 */
        /* <DEDUP_REMOVED lines=43> */
[----:B--2---:R-:W-:Y:S01]  /*a8dd0*/  IMAD.MOV.U32 R60, RZ, RZ, R46 ;  /* 0x000000ffff3c7224 */ /* 0x004fe200078e002e */
[----:B---3--:R-:W-:-:S02]  /*a8de0*/  F2FP.F16.E5M2.UNPACK_B R25, R25.H1 ;  /* 0x00000019ff19723e */ /* 0x008fc400030004ff */
[----:B----4-:R-:W-:Y:S02]  /*a8df0*/  F2FP.F16.E5M2.UNPACK_B R26, R26.H1 ;  /* 0x0000001aff1a723e */ /* 0x010fe400030004ff */
[----:B-----5:R-:W-:Y:S02]  /*a8e00*/  F2FP.F16.E5M2.UNPACK_B R27, R27.H1 ;  /* 0x0000001bff1b723e */ /* 0x020fe400030004ff */
[----:B------:R-:W-:Y:S02]  /*a8e10*/  F2FP.F16.E5M2.UNPACK_B R32, R32.H1 ;  /* 0x00000020ff20723e */ /* 0x000fe400030004ff */
[----:B------:R-:W-:Y:S01]  /*a8e20*/  F2FP.F16.E5M2.UNPACK_B R33, R33.H1 ;  /* 0x00000021ff21723e */ /* 0x000fe200030004ff */
[----:B------:R-:W-:Y:S01]  /*a8e30*/  HMMA.16816.F32 R48, R28, R24, R48 ;  /* 0x000000181c30723c */ /* 0x000fe20000001830 */
[----:B------:R-:W-:Y:S02]  /*a8e40*/  F2FP.F16.E5M2.UNPACK_B R34, R34.H1 ;  /* 0x00000022ff22723e */ /* 0x000fe400030004ff */
[----:B------:R-:W-:-:S02]  /*a8e50*/  F2FP.F16.E5M2.UNPACK_B R35, R35.H1 ;  /* 0x00000023ff23723e */ /* 0x000fc400030004ff */
[----:B------:R-:W-:Y:S02]  /*a8e60*/  F2FP.F16.E5M2.UNPACK_B R36, R36.H1 ;  /* 0x00000024ff24723e */ /* 0x000fe400030004ff */
[----:B------:R-:W-:Y:S01]  /*a8e70*/  F2FP.F16.E5M2.UNPACK_B R37, R37.H1 ;  /* 0x00000025ff25723e */ /* 0x000fe200030004ff */
[----:B------:R-:W-:Y:S01]  /*a8e80*/  HMMA.16816.F32 R16, R28, R32, R16 ;  /* 0x000000201c10723c */ /* 0x000fe20000001810 */
[----:B------:R-:W-:-:S07]  /*a8e90*/  F2FP.F16.E5M2.UNPACK_B R38, R38.H1 ;  /* 0x00000026ff26723e */ /* 0x000fce00030004ff */
[----:B------:R-:W-:Y:S01]  /*a8ea0*/  HMMA.16816.F32 R12, R28, R34, R12 ;  /* 0x000000221c0c723c */ /* 0x000fe2000000180c */
[----:B------:R-:W-:-:S07]  /*a8eb0*/  F2FP.F16.E5M2.UNPACK_B R39, R39.H1 ;  /* 0x00000027ff27723e */ /* 0x000fce00030004ff */
[C---:B------:R-:W-:Y:S08]  /*a8ec0*/  HMMA.16816.F32 R8, R28.reuse, R36, R8 ;  /* 0x000000241c08723c */ /* 0x040ff00000001808 */
[----:B------:R-:W-:Y:S01]  /*a8ed0*/  HMMA.16816.F32 R4, R28, R38, R4 ;  /* 0x000000261c04723c */ /* 0x000fe20000001804 */
[----:B------:R-:W-:Y:S04]  /*a8ee0*/  STL.64 [R1+0x810], R48 ;  /* 0x0008103001007387 */ /* 0x000fe80000100a00 */
[----:B------:R0:W-:Y:S01]  /*a8ef0*/  STL.64 [R1+0x818], R50 ;  /* 0x0008183201007387 */ /* 0x0001e20000100a00 */
[----:B------:R-:W-:-:S03]  /*a8f00*/  F2FP.F16.E5M2.UNPACK_B R40, R40.H1 ;  /* 0x00000028ff28723e */ /* 0x000fc600030004ff */
[----:B0-----:R-:W2:Y:S04]  /*a8f10*/  LDL.LU.64 R50, [R1+0x4e78] ;  /* 0x004e780001327983 */ /* 0x001ea80000300a00 */
[----:B------:R-:W3:Y:S01]  /*a8f20*/  LDL.LU.64 R48, [R1+0x4e70] ;  /* 0x004e700001307983 */ /* 0x000ee20000300a00 */
[----:B------:R-:W-:Y:S03]  /*a8f30*/  HMMA.16816.F32 R20, R28, R26, R20 ;  /* 0x0000001a1c14723c */ /* 0x000fe60000001814 */
[----:B------:R-:W-:Y:S04]  /*a8f40*/  STL.64 [R1+0x4b90], R26 ;  /* 0x004b901a01007387 */ /* 0x000fe80000100a00 */
[----:B------:R-:W-:Y:S01]  /*a8f50*/  STL.64 [R1+0x4b88], R24 ;  /* 0x004b881801007387 */ /* 0x000fe20000100a00 */
[----:B------:R-:W-:-:S11]  /*a8f60*/  F2FP.F16.E5M2.UNPACK_B R41, R41.H1 ;  /* 0x00000029ff29723e */ /* 0x000fd600030004ff */
        /* <DEDUP_REMOVED lines=18> */
[----:B------:R-:W4:Y:S01]  /*a9090*/  LDL.LU R46, [R1+0x4e68] ;  /* 0x004e6800012e7983 */ /* 0x000f220000300800 */
[----:B------:R-:W-:Y:S02]  /*a90a0*/  F2FP.F16.E5M2.UNPACK_B R42, R42.H1 ;  /* 0x0000002aff2a723e */ /* 0x000fe400030004ff */
[----:B------:R-:W-:-:S07]  /*a90b0*/  F2FP.F16.E5M2.UNPACK_B R43, R43.H1 ;  /* 0x0000002bff2b723e */ /* 0x000fce00030004ff */
[----:B0-----:R-:W-:Y:S01]  /*a90c0*/  HMMA.16816.F32 R4, R28, R42, R56 ;  /* 0x0000002a1c04723c */ /* 0x001fe20000001838 */
[----:B------:R-:W-:Y:S02]  /*a90d0*/  IMAD.MOV.U32 R15, RZ, RZ, R45 ;  /* 0x000000ffff0f7224 */ /* 0x000fe400078e002d */
[----:B------:R-:W-:-:S15]  /*a90e0*/  IMAD.MOV.U32 R53, RZ, RZ, R47 ;  /* 0x000000ffff357224 */ /* 0x000fde00078e002f */
[----:B------:R-:W-:Y:S01]  /*a90f0*/  NOP ;  /* 0x0000000000007918 */ /* 0x000fe20000000000 */
[----:B------:R0:W-:Y:S04]  /*a9100*/  STL.64 [R1+0x8f0], R4 ;  /* 0x0008f00401007387 */ /* 0x0001e80000100a00 */
[----:B------:R1:W-:Y:S04]  /*a9110*/  STL.64 [R1+0x8f8], R6 ;  /* 0x0008f80601007387 */ /* 0x0003e80000100a00 */
[----:B0-----:R-:W5:Y:S04]  /*a9120*/  LDL.LU R4, [R1+0x1100] ;  /* 0x0011000001047983 */ /* 0x001f680000300800 */
[----:B------:R-:W5:Y:S04]  /*a9130*/  LDL.LU R5, [R1+0x1104] ;  /* 0x0011040001057983 */ /* 0x000f680000300800 */
[----:B-1----:R-:W5:Y:S04]  /*a9140*/  LDL.LU R6, [R1+0x1108] ;  /* 0x0011080001067983 */ /* 0x002f680000300800 */
[----:B------:R-:W5:Y:S04]  /*a9150*/  LDL.LU R7, [R1+0x110c] ;  /* 0x00110c0001077983 */ /* 0x000f680000300800 */
[----:B------:R-:W2:Y:S04]  /*a9160*/  LDL.LU R36, [R1+0x1130] ;  /* 0x0011300001247983 */ /* 0x000ea80000300800 */
[----:B------:R-:W2:Y:S04]  /*a9170*/  LDL.LU R37, [R1+0x1134] ;  /* 0x0011340001257983 */ /* 0x000ea80000300800 */
[----:B------:R-:W2:Y:S04]  /*a9180*/  LDL.LU R38, [R1+0x1138] ;  /* 0x0011380001267983 */ /* 0x000ea80000300800 */
[----:B------:R-:W2:Y:S04]  /*a9190*/  LDL.LU R39, [R1+0x113c] ;  /* 0x00113c0001277983 */ /* 0x000ea80000300800 */
[----:B------:R-:W2:Y:S01]  /*a91a0*/  LDL.LU R45, [R1+0x152c] ;  /* 0x00152c00012d7983 */ /* 0x000ea20000300800 */
[----:B---3--:R-:W-:-:S02]  /*a91b0*/  IMAD.MOV.U32 R52, RZ, RZ, R48 ;  /* 0x000000ffff347224 */ /* 0x008fc400078e0030 */
[----:B------:R-:W-:Y:S02]  /*a91c0*/  IMAD.MOV.U32 R61, RZ, RZ, R49 ;  /* 0x000000ffff3d7224 */ /* 0x000fe400078e0031 */
[----:B----4-:R-:W-:Y:S02]  /*a91d0*/  IMAD.MOV.U32 R14, RZ, RZ, R46 ;  /* 0x000000ffff0e7224 */ /* 0x010fe400078e002e */
        /* <DEDUP_REMOVED lines=35> */
[----:B------:R-:W-:-:S02]  /*a9410*/  F2FP.F16.E5M2.UNPACK_B R44, R44.H1 ;  /* 0x0000002cff2c723e */ /* 0x000fc400030004ff */
[----:B--2---:R-:W-:-:S03]  /*a9420*/  F2FP.F16.E5M2.UNPACK_B R45, R45.H1 ;  /* 0x0000002dff2d723e */ /* 0x004fc600030004ff */
[----:B------:R-:W-:Y:S04]  /*a9430*/  STL [R1+0x4b7c], R44 ;  /* 0x004b7c2c01007387 */ /* 0x000fe80000100800 */
[----:B------:R-:W-:Y:S01]  /*a9440*/  STL [R1+0x4b78], R45 ;  /* 0x004b782d01007387 */ /* 0x000fe20000100800 */
[----:B---3--:R-:W-:Y:S02]  /*a9450*/  F2FP.F16.E5M2.UNPACK_B R46, R46.H1 ;  /* 0x0000002eff2e723e */ /* 0x008fe400030004ff */
[----:B----4-:R-:W-:Y:S02]  /*a9460*/  F2FP.F16.E5M2.UNPACK_B R47, R47.H1 ;  /* 0x0000002fff2f723e */ /* 0x010fe400030004ff */
[----:B-----5:R-:W-:Y:S02]  /*a9470*/  F2FP.F16.E5M2.UNPACK_B R48, R48.H1 ;  /* 0x00000030ff30723e */ /* 0x020fe400030004ff */
[----:B------:R-:W-:Y:S01]  /*a9480*/  F2FP.F16.E5M2.UNPACK_B R49, R49.H1 ;  /* 0x00000031ff31723e */ /* 0x000fe200030004ff */
[----:B------:R-:W-:-:S02]  /*a9490*/  IMAD R21, R21, 0x100, R34 ;  /* 0x0000010015157824 */ /* 0x000fc400078e0222 */
[----:B------:R-:W-:Y:S02]  /*a94a0*/  IMAD R20, R20, 0x100, R35 ;  /* 0x0000010014147824 */ /* 0x000fe400078e0223 */
[----:B------:R-:W-:Y:S02]  /*a94b0*/  IMAD R13, R13, 0x100, R22 ;  /* 0x000001000d0d7824 */ /* 0x000fe400078e0216 */
[----:B------:R-:W-:Y:S01]  /*a94c0*/  IMAD R12, R12, 0x100, R23 ;  /* 0x000001000c0c7824 */ /* 0x000fe200078e0217 */
[C---:B------:R-:W-:Y:S08]  /*a94d0*/  HMMA.16816.F32 R36, R28.reuse, R46, R36 ;  /* 0x0000002e1c24723c */ /* 0x040ff00000001824 */
[C---:B------:R-:W-:Y:S08]  /*a94e0*/  HMMA.16816.F32 R24, R28.reuse, R48, R24 ;  /* 0x000000301c18723c */ /* 0x040ff00000001818 */
[----:B------:R-:W-:Y:S01]  /*a94f0*/  HMMA.16816.F32 R40, R28, R44, R40 ;  /* 0x0000002c1c28723c */ /* 0x000fe20000001828 */
[----:B------:R-:W-:-:S02]  /*a9500*/  F2FP.F16.E5M2.UNPACK_B R28, R21 ;  /* 0x00000015ff1c723e */ /* 0x000fc400020004ff */
[----:B------:R-:W-:Y:S02]  /*a9510*/  F2FP.F16.E5M2.UNPACK_B R29, R20 ;  /* 0x00000014ff1d723e */ /* 0x000fe400020004ff */
[----:B------:R-:W-:Y:S02]  /*a9520*/  F2FP.F16.E5M2.UNPACK_B R30, R13 ;  /* 0x0000000dff1e723e */ /* 0x000fe400020004ff */
[----:B------:R-:W-:-:S07]  /*a9530*/  F2FP.F16.E5M2.UNPACK_B R31, R12 ;  /* 0x0000000cff1f723e */ /* 0x000fce00020004ff */
[C---:B------:R-:W-:Y:S08]  /*a9540*/  HMMA.16816.F32 R12, R28.reuse, R14, R16 ;  /* 0x0000000e1c0c723c */ /* 0x040ff00000001810 */
[C---:B------:R-:W-:Y:S08]  /*a9550*/  HMMA.16816.F32 R8, R28.reuse, R52, R8 ;  /* 0x000000341c08723c */ /* 0x040ff00000001808 */
[C---:B------:R-:W-:Y:S01]  /*a9560*/  HMMA.16816.F32 R4, R28.reuse, R54, R4 ;  /* 0x000000361c04723c */ /* 0x040fe20000001804 */
[----:B------:R-:W-:Y:S04]  /*a9570*/  STL.64 [R1+0x940], R40 ;  /* 0x0009402801007387 */ /* 0x000fe80000100a00 */
[----:B------:R-:W-:Y:S04]  /*a9580*/  STL.64 [R1+0x948], R42 ;  /* 0x0009482a01007387 */ /* 0x000fe80000100a00 */
[----:B------:R-:W-:Y:S04]  /*a9590*/  STL [R1+0x4b84], R46 ;  /* 0x004b842e01007387 */ /* 0x000fe80000100800 */
[----:B------:R-:W-:Y:S04]  /*a95a0*/  STL [R1+0x4b80], R47 ;  /* 0x004b802f01007387 */ /* 0x000fe80000100800 */
        /* <DEDUP_REMOVED lines=13> */
[----:B------:R-:W-:-:S02]  /*a9680*/  IMAD.MOV.U32 R46, RZ, RZ, R54 ;  /* 0x000000ffff2e7224 */ /* 0x000fc400078e0036 */
[----:B------:R-:W-:Y:S02]  /*a9690*/  IMAD.MOV.U32 R47, RZ, RZ, R55 ;  /* 0x000000ffff2f7224 */ /* 0x000fe400078e0037 */
[----:B------:R-:W-:-:S03]  /*a96a0*/  IMAD.MOV.U32 R61, RZ, RZ, R0 ;  /* 0x000000ffff3d7224 */ /* 0x000fc600078e0000 */
[----:B------:R-:W-:Y:S04]  /*a96b0*/  STL.64 [R1+0x4e30], R46 ;  /* 0x004e302e01007387 */ /* 0x000fe80000100a00 */
[----:B------:R-:W2:Y:S07]  /*a96c0*/  LDL R60, [R1+0x58] ;  /* 0x00005800013c7983 */ /* 0x000eae0000100800 */
[----:B------:R0:W-:Y:S04]  /*a96d0*/  STL.64 [R1+0x10f0], R4 ;  /* 0x0010f00401007387 */ /* 0x0001e80000100a00 */
[----:B------:R1:W-:Y:S04]  /*a96e0*/  STL.64 [R1+0x10f8], R6 ;  /* 0x0010f80601007387 */ /* 0x0003e80000100a00 */
[----:B------:R-:W3:Y:S04]  /*a96f0*/  LDL.LU R0, [R1+0x4e64] ;  /* 0x004e640001007983 */ /* 0x000ee80000300800 */
[----:B0-----:R-:W4:Y:S04]  /*a9700*/  LDL.LU R4, [R1+0xfb0] ;  /* 0x000fb00001047983 */ /* 0x001f280000300800 */
[----:B------:R-:W4:Y:S04]  /*a9710*/  LDL.LU R5, [R1+0xfb4] ;  /* 0x000fb40001057983 */ /* 0x000f280000300800 */
[----:B-1----:R-:W5:Y:S04]  /*a9720*/  LDL.LU R6, [R1+0xfb8] ;  /* 0x000fb80001067983 */ /* 0x002f680000300800 */
[----:B------:R-:W5:Y:S01]  /*a9730*/  LDL.LU R7, [R1+0xfbc] ;  /* 0x000fbc0001077983 */ /* 0x000f620000300800 */
[----:B---3--:R-:W-:-:S03]  /*a9740*/  IMAD.MOV.U32 R53, RZ, RZ, R0 ;  /* 0x000000ffff357224 */ /* 0x008fc600078e0000 */
[----:B-----5:R-:W-:Y:S04]  /*a9750*/  STL.64 [R1+0x4d28], R6 ;  /* 0x004d280601007387 */ /* 0x020fe80000100a00 */
[----:B----4-:R0:W-:Y:S04]  /*a9760*/  STL.64 [R1+0x4d20], R4 ;  /* 0x004d200401007387 */ /* 0x0101e80000100a00 */
[----:B------:R-:W3:Y:S04]  /*a9770*/  LDL R52, [R1+0x68] ;  /* 0x0000680001347983 */ /* 0x000ee80000100800 */
[----:B------:R-:W4:Y:S04]  /*a9780*/  LDL.LU R0, [R1+0x4e60] ;  /* 0x004e600001007983 */ /* 0x000f280000300800 */
[----:B------:R-:W5:Y:S04]  /*a9790*/  LDL.LU R8, [R1+0xfc0] ;  /* 0x000fc00001087983 */ /* 0x000f680000300800 */
[----:B------:R-:W5:Y:S04]  /*a97a0*/  LDL.LU R9, [R1+0xfc4] ;  /* 0x000fc40001097983 */ /* 0x000f680000300800 */
[----:B------:R-:W2:Y:S04]  /*a97b0*/  LDL.LU R10, [R1+0xfc8] ;  /* 0x000fc800010a7983 */ /* 0x000ea80000300800 */
[----:B------:R-:W2:Y:S04]  /*a97c0*/  LDL.LU R11, [R1+0xfcc] ;  /* 0x000fcc00010b7983 */ /* 0x000ea80000300800 */
[----:B--2---:R-:W-:Y:S04]  /*a97d0*/  STL.64 [R1+0x4d38], R10 ;  /* 0x004d380a01007387 */ /* 0x004fe80000100a00 */
[----:B-----5:R-:W-:Y:S04]  /*a97e0*/  STL.64 [R1+0x4d30], R8 ;  /* 0x004d300801007387 */ /* 0x020fe80000100a00 */
[----:B------:R-:W2:Y:S04]  /*a97f0*/  LDL.LU R16, [R1+0xfd0] ;  /* 0x000fd00001107983 */ /* 0x000ea80000300800 */
[----:B------:R-:W2:Y:S04]  /*a9800*/  LDL.LU R17, [R1+0xfd4] ;  /* 0x000fd40001117983 */ /* 0x000ea80000300800 */
[----:B------:R-:W5:Y:S04]  /*a9810*/  LDL.LU R18, [R1+0xfd8] ;  /* 0x000fd80001127983 */ /* 0x000f680000300800 */
[----:B------:R-:W5:Y:S01]  /*a9820*/  LDL.LU R19, [R1+0xfdc] ;  /* 0x000fdc0001137983 */ /* 0x000f620000300800 */
[----:B----4-:R-:W-:-:S03]  /*a9830*/  IMAD.MOV.U32 R13, RZ, RZ, R0 ;  /* 0x000000ffff0d7224 */ /* 0x010fc600078e0000 */
[----:B-----5:R-:W-:Y:S04]  /*a9840*/  STL.64 [R1+0x4d48], R18 ;  /* 0x004d481201007387 */ /* 0x020fe80000100a00 */
[----:B--2---:R1:W-:Y:S04]  /*a9850*/  STL.64 [R1+0x4d40], R16 ;  /* 0x004d401001007387 */ /* 0x0043e80000100a00 */
[----:B------:R-:W2:Y:S04]  /*a9860*/  LDL R12, [R1+0x78] ;  /* 0x00007800010c7983 */ /* 0x000ea80000100800 */
[----:B------:R-:W4:Y:S04]  /*a9870*/  LDL.LU R0, [R1+0x4e5c] ;  /* 0x004e5c0001007983 */ /* 0x000f280000300800 */
[----:B------:R-:W5:Y:S04]  /*a9880*/  LDL.LU R32, [R1+0xff0] ;  /* 0x000ff00001207983 */ /* 0x000f680000300800 */
[----:B------:R-:W5:Y:S04]  /*a9890*/  LDL.LU R33, [R1+0xff4] ;  /* 0x000ff40001217983 */ /* 0x000f680000300800 */
[----:B------:R-:W2:Y:S04]  /*a98a0*/  LDL.LU R34, [R1+0xff8] ;  /* 0x000ff80001227983 */ /* 0x000ea80000300800 */
[----:B------:R-:W2:Y:S01]  /*a98b0*/  LDL.LU R35, [R1+0xffc] ;  /* 0x000ffc0001237983 */ /* 0x000ea20000300800 */
[----:B----4-:R-:W-:-:S03]  /*a98c0*/  IMAD.MOV.U32 R25, RZ, RZ, R0 ;  /* 0x000000ffff197224 */ /* 0x010fc600078e0000 */
[----:B--2---:R2:W-:Y:S04]  /*a98d0*/  STL.64 [R1+0x4d58], R34 ;  /* 0x004d582201007387 */ /* 0x0045e80000100a00 */
[----:B-----5:R-:W-:Y:S04]  /*a98e0*/  STL.64 [R1+0x4d50], R32 ;  /* 0x004d502001007387 */ /* 0x020fe80000100a00 */
[----:B------:R-:W4:Y:S04]  /*a98f0*/  LDL R24, [R1+0x88] ;  /* 0x0000880001187983 */ /* 0x000f280000100800 */
[----:B------:R-:W5:Y:S04]  /*a9900*/  LDL.LU R0, [R1+0x4e58] ;  /* 0x004e580001007983 */ /* 0x000f680000300800 */
[----:B------:R-:W2:Y:S04]  /*a9910*/  LDL.LU R48, [R1+0x1010] ;  /* 0x0010100001307983 */ /* 0x000ea80000300800 */
[----:B------:R-:W2:Y:S04]  /*a9920*/  LDL.LU R49, [R1+0x1014] ;  /* 0x0010140001317983 */ /* 0x000ea80000300800 */
[----:B------:R-:W2:Y:S04]  /*a9930*/  LDL.LU R50, [R1+0x1018] ;  /* 0x0010180001327983 */ /* 0x000ea80000300800 */
[----:B------:R-:W2:Y:S01]  /*a9940*/  LDL.LU R51, [R1+0x101c] ;  /* 0x00101c0001337983 */ /* 0x000ea20000300800 */
[----:B-----5:R-:W-:-:S03]  /*a9950*/  IMAD.MOV.U32 R41, RZ, RZ, R0 ;  /* 0x000000ffff297224 */ /* 0x020fc600078e0000 */
[----:B--2---:R-:W-:Y:S04]  /*a9960*/  STL.64 [R1+0x4d68], R50 ;  /* 0x004d683201007387 */ /* 0x004fe80000100a00 */
[----:B------:R2:W-:Y:S04]  /*a9970*/  STL.64 [R1+0x4d60], R48 ;  /* 0x004d603001007387 */ /* 0x0005e80000100a00 */
[----:B------:R-:W5:Y:S04]  /*a9980*/  LDL R40, [R1+0x98] ;  /* 0x0000980001287983 */ /* 0x000f680000100800 */
[----:B------:R-:W0:Y:S04]  /*a9990*/  LDL.LU R0, [R1+0x4e54] ;  /* 0x004e540001007983 */ /* 0x000e280000300800 */
[----:B------:R-:W2:Y:S04]  /*a99a0*/  LDL.64 R42, [R1+0x90] ;  /* 0x00009000012a7983 */ /* 0x000ea80000100a00 */
[----:B--2---:R-:W-:Y:S04]  /*a99b0*/  STL.64 [R1+0x4d78], R42 ;  /* 0x004d782a01007387 */ /* 0x004fe80000100a00 */
[----:B-----5:R2:W-:Y:S04]  /*a99c0*/  STL.64 [R1+0x4d70], R40 ;  /* 0x004d702801007387 */ /* 0x0205e80000100a00 */
[----:B------:R-:W5:Y:S04]  /*a99d0*/  LDL.LU R36, [R1+0x1000] ;  /* 0x0010000001247983 */ /* 0x000f680000300800 */
[----:B------:R-:W5:Y:S04]  /*a99e0*/  LDL.LU R37, [R1+0x1004] ;  /* 0x0010040001257983 */ /* 0x000f680000300800 */
[----:B------:R-:W2:Y:S04]  /*a99f0*/  LDL.LU R38, [R1+0x1008] ;  /* 0x0010080001267983 */ /* 0x000ea80000300800 */
[----:B------:R-:W2:Y:S01]  /*a9a00*/  LDL.LU R39, [R1+0x100c] ;  /* 0x00100c0001277983 */ /* 0x000ea20000300800 */
[----:B0-----:R-:W-:-:S03]  /*a9a10*/  IMAD.MOV.U32 R5, RZ, RZ, R0 ;  /* 0x000000ffff057224 */ /* 0x001fc600078e0000 */
[----:B--2---:R-:W-:Y:S04]  /*a9a20*/  STL.64 [R1+0x4d88], R38 ;  /* 0x004d882601007387 */ /* 0x004fe80000100a00 */
[----:B-----5:R0:W-:Y:S04]  /*a9a30*/  STL.64 [R1+0x4d80], R36 ;  /* 0x004d802401007387 */ /* 0x0201e80000100a00 */
[----:B------:R-:W2:Y:S04]  /*a9a40*/  LDL R6, [R1+0xa0] ;  /* 0x0000a00001067983 */ /* 0x000ea80000100800 */
[----:B------:R-:W2:Y:S04]  /*a9a50*/  LDL R7, [R1+0xa4] ;  /* 0x0000a40001077983 */ /* 0x000ea80000100800 */
[----:B------:R-:W5:Y:S04]  /*a9a60*/  LDL R4, [R1+0xa8] ;  /* 0x0000a80001047983 */ /* 0x000f680000100800 */
[----:B------:R-:W3:Y:S04]  /*a9a70*/  LDL.LU R0, [R1+0x4e50] ;  /* 0x004e500001007983 */ /* 0x000ee80000300800 */
[----:B--2---:R-:W-:Y:S04]  /*a9a80*/  STL.64 [R1+0x4d98], R6 ;  /* 0x004d980601007387 */ /* 0x004fe80000100a00 */
[----:B-----5:R-:W-:Y:S04]  /*a9a90*/  STL.64 [R1+0x4d90], R4 ;  /* 0x004d900401007387 */ /* 0x020fe80000100a00 */
[----:B-1----:R-:W2:Y:S04]  /*a9aa0*/  LDL.LU R16, [R1+0x1040] ;  /* 0x0010400001107983 */ /* 0x002ea80000300800 */
[----:B------:R-:W2:Y:S04]  /*a9ab0*/  LDL.LU R17, [R1+0x1044] ;  /* 0x0010440001117983 */ /* 0x000ea80000300800 */
[----:B------:R-:W5:Y:S04]  /*a9ac0*/  LDL.LU R18, [R1+0x1048] ;  /* 0x0010480001127983 */ /* 0x000f680000300800 */
[----:B------:R-:W5:Y:S01]  /*a9ad0*/  LDL.LU R19, [R1+0x104c] ;  /* 0x00104c0001137983 */ /* 0x000f620000300800 */
[----:B---3--:R-:W-:-:S03]  /*a9ae0*/  IMAD.MOV.U32 R35, RZ, RZ, R0 ;  /* 0x000000ffff237224 */ /* 0x008fc600078e0000 */
[----:B-----5:R-:W-:Y:S04]  /*a9af0*/  STL.64 [R1+0x4da8], R18 ;  /* 0x004da81201007387 */ /* 0x020fe80000100a00 */
[----:B--2---:R1:W-:Y:S04]  /*a9b00*/  STL.64 [R1+0x4da0], R16 ;  /* 0x004da01001007387 */ /* 0x0043e80000100a00 */
[----:B------:R-:W2:Y:S04]  /*a9b10*/  LDL R34, [R1+0xb0] ;  /* 0x0000b00001227983 */ /* 0x000ea80000100800 */
[----:B------:R-:W3:Y:S04]  /*a9b20*/  LDL.LU R0, [R1+0x4e4c] ;  /* 0x004e4c0001007983 */ /* 0x000ee80000300800 */
[----:B------:R-:W5:Y:S04]  /*a9b30*/  LDL.LU R48, [R1+0x1050] ;  /* 0x0010500001307983 */ /* 0x000f680000300800 */
[----:B------:R-:W5:Y:S04]  /*a9b40*/  LDL.LU R49, [R1+0x1054] ;  /* 0x0010540001317983 */ /* 0x000f680000300800 */
[----:B------:R-:W2:Y:S04]  /*a9b50*/  LDL.LU R50, [R1+0x1058] ;  /* 0x0010580001327983 */ /* 0x000ea80000300800 */
[----:B------:R-:W2:Y:S04]  /*a9b60*/  LDL.LU R51, [R1+0x105c] ;  /* 0x00105c0001337983 */ /* 0x000ea80000300800 */
[----:B--2---:R2:W-:Y:S04]  /*a9b70*/  STL.64 [R1+0x4db8], R50 ;  /* 0x004db83201007387 */ /* 0x0045e80000100a00 */
[----:B-----5:R-:W-:Y:S04]  /*a9b80*/  STL.64 [R1+0x4db0], R48 ;  /* 0x004db03001007387 */ /* 0x020fe80000100a00 */
[----:B------:R-:W5:Y:S01]  /*a9b90*/  LDL R32, [R1+0xb8] ;  /* 0x0000b80001207983 */ /* 0x000f620000100800 */
[----:B---3--:R-:W-:-:S03]  /*a9ba0*/  IMAD.MOV.U32 R33, RZ, RZ, R0 ;  /* 0x000000ffff217224 */ /* 0x008fc600078e0000 */
[----:B------:R-:W0:Y:S04]  /*a9bb0*/  LDL.LU R0, [R1+0x4e48] ;  /* 0x004e480001007983 */ /* 0x000e280000300800 */
[----:B------:R-:W-:Y:S04]  /*a9bc0*/  STL.64 [R1+0x4dc8], R34 ;  /* 0x004dc82201007387 */ /* 0x000fe80000100a00 */
        /* <DEDUP_REMOVED lines=13> */
[----:B-----5:R2:W-:Y:S04]  /*a9ca0*/  STL.64 [R1+0x4de0], R36 ;  /* 0x004de02401007387 */ /* 0x0205e80000100a00 */
[----:B-1----:R-:W5:Y:S04]  /*a9cb0*/  LDL.LU R16, [R1+0x1080] ;  /* 0x0010800001107983 */ /* 0x002f680000300800 */
        /* <DEDUP_REMOVED lines=16> */
[----:B------:R-:W3:Y:S04]  /*a9dc0*/  LDL.LU R0, [R1+0x4e3c] ;  /* 0x004e3c0001007983 */ /* 0x000ee80000300800 */
[----:B------:R-:W-:Y:S04]  /*a9dd0*/  STL.64 [R1+0x4e18], R50 ;  /* 0x004e183201007387 */ /* 0x000fe80000100a00 */
[----:B--2---:R1:W-:Y:S04]  /*a9de0*/  STL.64 [R1+0x4e10], R48 ;  /* 0x004e103001007387 */ /* 0x0043e80000100a00 */
[----:B0-----:R-:W2:Y:S04]  /*a9df0*/  LDL.LU R40, [R1+0x10a0] ;  /* 0x0010a00001287983 */ /* 0x001ea80000300800 */
[----:B------:R-:W2:Y:S04]  /*a9e00*/  LDL.LU R41, [R1+0x10a4] ;  /* 0x0010a40001297983 */ /* 0x000ea80000300800 */
[----:B------:R-:W5:Y:S04]  /*a9e10*/  LDL.LU R42, [R1+0x10a8] ;  /* 0x0010a800012a7983 */ /* 0x000f680000300800 */
[----:B------:R-:W5:Y:S01]  /*a9e20*/  LDL.LU R43, [R1+0x10ac] ;  /* 0x0010ac00012b7983 */ /* 0x000f620000300800 */
[----:B---3--:R-:W-:-:S03]  /*a9e30*/  IMAD.MOV.U32 R37, RZ, RZ, R0 ;  /* 0x000000ffff257224 */ /* 0x008fc600078e0000 */
[----:B-----5:R-:W-:Y:S04]  /*a9e40*/  STL.64 [R1+0x4e28], R42 ;  /* 0x004e282a01007387 */ /* 0x020fe80000100a00 */
[----:B--2---:R0:W-:Y:S04]  /*a9e50*/  STL.64 [R1+0x4e20], R40 ;  /* 0x004e202801007387 */ /* 0x0041e80000100a00 */
[----:B------:R-:W2:Y:S04]  /*a9e60*/  LDL R38, [R1+0xe0] ;  /* 0x0000e00001267983 */ /* 0x000ea80000100800 */
[----:B------:R-:W2:Y:S04]  /*a9e70*/  LDL R39, [R1+0xe4] ;  /* 0x0000e40001277983 */ /* 0x000ea80000100800 */
[----:B------:R-:W3:Y:S04]  /*a9e80*/  LDL R36, [R1+0xe8] ;  /* 0x0000e80001247983 */ /* 0x000ee80000100800 */
[----:B------:R-:W5:Y:S04]  /*a9e90*/  LDL.LU R0, [R1+0x4e38] ;  /* 0x004e380001007983 */ /* 0x000f680000300800 */
[----:B------:R-:W2:Y:S04]  /*a9ea0*/  LDL.LU R44, [R1+0x10e0] ;  /* 0x0010e000012c7983 */ /* 0x000ea80000300800 */
[----:B------:R-:W2:Y:S04]  /*a9eb0*/  LDL.LU R45, [R1+0x10e4] ;  /* 0x0010e400012d7983 */ /* 0x000ea80000300800 */
[----:B------:R-:W2:Y:S04]  /*a9ec0*/  LDL.LU R46, [R1+0x10e8] ;  /* 0x0010e800012e7983 */ /* 0x000ea80000300800 */
[----:B------:R-:W2:Y:S04]  /*a9ed0*/  LDL.LU R47, [R1+0x10ec] ;  /* 0x0010ec00012f7983 */ /* 0x000ea80000300800 */
[----:B-1----:R-:W2:Y:S04]  /*a9ee0*/  LDL.64 R48, [R1+0xf8] ;  /* 0x0000f80001307983 */ /* 0x002ea80000100a00 */
[----:B------:R-:W3:Y:S04]  /*a9ef0*/  LDL.LU R32, [R1+0x10c0] ;  /* 0x0010c00001207983 */ /* 0x000ee80000300800 */
[----:B------:R-:W3:Y:S04]  /*a9f00*/  LDL.LU R33, [R1+0x10c4] ;  /* 0x0010c40001217983 */ /* 0x000ee80000300800 */
[----:B------:R-:W3:Y:S04]  /*a9f10*/  LDL.LU R34, [R1+0x10c8] ;  /* 0x0010c80001227983 */ /* 0x000ee80000300800 */
[----:B------:R-:W3:Y:S04]  /*a9f20*/  LDL.LU R35, [R1+0x10cc] ;  /* 0x0010cc0001237983 */ /* 0x000ee80000300800 */
[----:B------:R-:W3:Y:S04]  /*a9f30*/  LDL R50, [R1+0xf0] ;  /* 0x0000f00001327983 */ /* 0x000ee80000100800 */
[----:B0-----:R-:W3:Y:S04]  /*a9f40*/  LDL.LU R40, [R1+0x10d0] ;  /* 0x0010d00001287983 */ /* 0x001ee80000300800 */
        /* <DEDUP_REMOVED lines=15> */
[----:B------:R-:W4:Y:S04]  /*aa040*/  LDL.64 R26, [R1+0x80] ;  /* 0x00008000011a7983 */ /* 0x000f280000100a00 */
[----:B------:R-:W4:Y:S04]  /*aa050*/  LDL.LU R20, [R1+0xfe0] ;  /* 0x000fe00001147983 */ /* 0x000f280000300800 */
[----:B------:R-:W4:Y:S04]  /*aa060*/  LDL.LU R21, [R1+0xfe4] ;  /* 0x000fe40001157983 */ /* 0x000f280000300800 */
[----:B------:R-:W4:Y:S04]  /*aa070*/  LDL.LU R22, [R1+0xfe8] ;  /* 0x000fe80001167983 */ /* 0x000f280000300800 */
[----:B------:R-:W4:Y:S04]  /*aa080*/  LDL.LU R23, [R1+0xfec] ;  /* 0x000fec0001177983 */ /* 0x000f280000300800 */
[----:B------:R-:W4:Y:S04]  /*aa090*/  LDL.64 R14, [R1+0x70] ;  /* 0x00007000010e7983 */ /* 0x000f280000100a00 */
[----:B------:R-:W4:Y:S04]  /*aa0a0*/  LDL.64 R54, [R1+0x60] ;  /* 0x0000600001367983 */ /* 0x000f280000100a00 */
        /* <DEDUP_REMOVED lines=8> */
[----:B0-----:R-:W2:Y:S01]  /*aa130*/  LDL.LU.64 R46, [R1+0x4e30] ;  /* 0x004e3000012e7983 */ /* 0x001ea20000300a00 */
[----:B-----5:R-:W-:Y:S02]  /*aa140*/  IMAD.MOV.U32 R51, RZ, RZ, R0 ;  /* 0x000000ffff337224 */ /* 0x020fe400078e0000 */
[----:B------:R-:W-:-:S02]  /*aa150*/  IMAD.MOV.U32 R44, RZ, RZ, R48 ;  /* 0x000000ffff2c7224 */ /* 0x000fc400078e0030 */
[----:B------:R-:W-:-:S03]  /*aa160*/  IMAD.MOV.U32 R45, RZ, RZ, R49 ;  /* 0x000000ffff2d7224 */ /* 0x000fc600078e0031 */
[C---:B---3--:R-:W-:Y:S08]  /*aa170*/  HMMA.16816.F32 R48, R28.reuse, R50, R40 ;  /* 0x000000321c30723c */ /* 0x048ff00000001828 */
[C---:B------:R-:W-:Y:S08]  /*aa180*/  HMMA.16816.F32 R32, R28.reuse, R36, R32 ;  /* 0x000000241c20723c */ /* 0x040ff00000001820 */
[C---:B----4-:R-:W-:Y:S01]  /*aa190*/  HMMA.16816.F32 R36, R28.reuse, R38, R16 ;  /* 0x000000261c24723c */ /* 0x050fe20000001810 */
[----:B--2---:R-:W-:Y:S04]  /*aa1a0*/  STL.64 [R1+0x4c00], R46 ;  /* 0x004c002e01007387 */ /* 0x004fe80000100a00 */
        /* <DEDUP_REMOVED lines=13> */
[----:B0-----:R-:W4:Y:S04]  /*aa280*/  LDL.LU.64 R34, [R1+0x4e08] ;  /* 0x004e080001227983 */ /* 0x001f280000300a00 */
[----:B------:R-:W4:Y:S04]  /*aa290*/  LDL.LU.64 R32, [R1+0x4e00] ;  /* 0x004e000001207983 */ /* 0x000f280000300a00 */
[----:B------:R-:W5:Y:S04]  /*aa2a0*/  LDL.LU.64 R18, [R1+0x4df8] ;  /* 0x004df80001127983 */ /* 0x000f680000300a00 */
[----:B------:R-:W5:Y:S04]  /*aa2b0*/  LDL.LU.64 R16, [R1+0x4df0] ;  /* 0x004df00001107983 */ /* 0x000f680000300a00 */
[----:B------:R-:W-:Y:S04]  /*aa2c0*/  STL.64 [R1+0x10b0], R36 ;  /* 0x0010b02401007387 */ /* 0x000fe80000100a00 */
[----:B------:R0:W-:Y:S04]  /*aa2d0*/  STL.64 [R1+0x10b8], R38 ;  /* 0x0010b82601007387 */ /* 0x0001e80000100a00 */
[----:B0-----:R-:W2:Y:S04]  /*aa2e0*/  LDL.LU.64 R38, [R1+0x4de8] ;  /* 0x004de80001267983 */ /* 0x001ea80000300a00 */
[----:B------:R-:W5:Y:S01]  /*aa2f0*/  LDL.LU.64 R36, [R1+0x4de0] ;  /* 0x004de00001247983 */ /* 0x000f620000300a00 */
[C---:B---3--:R-:W-:Y:S08]  /*aa300*/  HMMA.16816.F32 R40, R28.reuse, R48, R40 ;  /* 0x000000301c28723c */ /* 0x048ff00000001828 */
[C---:B----4-:R-:W-:Y:S11]  /*aa310*/  HMMA.16816.F32 R48, R28.reuse, R50, R32 ;  /* 0x000000321c30723c */ /* 0x050ff60000001820 */
[----:B------:R-:W-:Y:S04]  /*aa320*/  STL.64 [R1+0x10a0], R40 ;  /* 0x0010a02801007387 */ /* 0x000fe80000100a00 */
[----:B------:R0:W-:Y:S04]  /*aa330*/  STL.64 [R1+0x10a8], R42 ;  /* 0x0010a82a01007387 */ /* 0x0001e80000100a00 */
[----:B0-----:R-:W3:Y:S04]  /*aa340*/  LDL.LU.64 R42, [R1+0x4dd8] ;  /* 0x004dd800012a7983 */ /* 0x001ee80000300a00 */
[----:B------:R-:W3:Y:S04]  /*aa350*/  LDL.LU.64 R40, [R1+0x4dd0] ;  /* 0x004dd00001287983 */ /* 0x000ee80000300a00 */
[----:B------:R-:W4:Y:S04]  /*aa360*/  LDL.LU.64 R34, [R1+0x4dc8] ;  /* 0x004dc80001227983 */ /* 0x000f280000300a00 */
[----:B------:R-:W3:Y:S01]  /*aa370*/  LDL.LU.64 R32, [R1+0x4dc0] ;  /* 0x004dc00001207983 */ /* 0x000ee20000300a00 */
[C---:B-----5:R-:W-:Y:S03]  /*aa380*/  HMMA.16816.F32 R16, R28.reuse, R36, R16 ;  /* 0x000000241c10723c */ /* 0x060fe60000001810 */
[----:B------:R-:W-:Y:S04]  /*aa390*/  STL.64 [R1+0x1090], R48 ;  /* 0x0010903001007387 */ /* 0x000fe80000100a00 */
[----:B------:R0:W-:Y:S01]  /*aa3a0*/  STL.64 [R1+0x1098], R50 ;  /* 0x0010983201007387 */ /* 0x0001e20000100a00 */
[C---:B--2---:R-:W-:Y:S03]  /*aa3b0*/  HMMA.16816.F32 R36, R28.reuse, R38, R4 ;  /* 0x000000261c24723c */ /* 0x044fe60000001804 */
[----:B0-----:R-:W4:Y:S04]  /*aa3c0*/  LDL.LU.64 R50, [R1+0x4db8] ;  /* 0x004db80001327983 */ /* 0x001f280000300a00 */
[----:B------:R-:W4:Y:S04]  /*aa3d0*/  LDL.LU.64 R48, [R1+0x4db0] ;  /* 0x004db00001307983 */ /* 0x000f280000300a00 */
[----:B------:R-:W-:Y:S04]  /*aa3e0*/  STL.64 [R1+0x1080], R16 ;  /* 0x0010801001007387 */ /* 0x000fe80000100a00 */
[----:B------:R0:W-:Y:S04]  /*aa3f0*/  STL.64 [R1+0x1088], R18 ;  /* 0x0010881201007387 */ /* 0x0001e80000100a00 */
[----:B0-----:R-:W2:Y:S04]  /*aa400*/  LDL.LU.64 R18, [R1+0x4da8] ;  /* 0x004da80001127983 */ /* 0x001ea80000300a00 */
[----:B------:R-:W2:Y:S04]  /*aa410*/  LDL.LU.64 R16, [R1+0x4da0] ;  /* 0x004da00001107983 */ /* 0x000ea80000300a00 */
[----:B------:R-:W5:Y:S04]  /*aa420*/  LDL.LU.64 R6, [R1+0x4d98] ;  /* 0x004d980001067983 */ /* 0x000f680000300a00 */
[----:B------:R-:W2:Y:S04]  /*aa430*/  LDL.LU.64 R4, [R1+0x4d90] ;  /* 0x004d900001047983 */ /* 0x000ea80000300a00 */
[----:B------:R-:W-:Y:S04]  /*aa440*/  STL.64 [R1+0x1070], R36 ;  /* 0x0010702401007387 */ /* 0x000fe80000100a00 */
[----:B------:R0:W-:Y:S04]  /*aa450*/  STL.64 [R1+0x1078], R38 ;  /* 0x0010782601007387 */ /* 0x0001e80000100a00 */
[----:B0-----:R-:W5:Y:S04]  /*aa460*/  LDL.LU.64 R38, [R1+0x4d88] ;  /* 0x004d880001267983 */ /* 0x001f680000300a00 */
[----:B------:R-:W5:Y:S01]  /*aa470*/  LDL.LU.64 R36, [R1+0x4d80] ;  /* 0x004d800001247983 */ /* 0x000f620000300a00 */
        /* <DEDUP_REMOVED lines=8> */
[----:B------:R-:W3:Y:S01]  /*aa500*/  LDL.LU.64 R48, [R1+0x4d60] ;  /* 0x004d600001307983 */ /* 0x000ee20000300a00 */
[C---:B--2---:R-:W-:Y:S08]  /*aa510*/  HMMA.16816.F32 R16, R28.reuse, R4, R16 ;  /* 0x000000041c10723c */ /* 0x044ff00000001810 */
[C---:B-----5:R-:W-:Y:S01]  /*aa520*/  HMMA.16816.F32 R4, R28.reuse, R6, R8 ;  /* 0x000000061c04723c */ /* 0x060fe20000001808 */
[----:B------:R-:W-:Y:S04]  /*aa530*/  STL.64 [R1+0x1050], R32 ;  /* 0x0010502001007387 */ /* 0x000fe80000100a00 */
[----:B------:R0:W-:Y:S04]  /*aa540*/  STL.64 [R1+0x1058], R34 ;  /* 0x0010582201007387 */ /* 0x0001e80000100a00 */
[----:B0-----:R-:W2:Y:S04]  /*aa550*/  LDL.LU.64 R34, [R1+0x4d58] ;  /* 0x004d580001227983 */ /* 0x001ea80000300a00 */
[----:B------:R-:W2:Y:S04]  /*aa560*/  LDL.LU.64 R32, [R1+0x4d50] ;  /* 0x004d500001207983 */ /* 0x000ea80000300a00 */
        /* <DEDUP_REMOVED lines=10> */
[C---:B------:R-:W-:Y:S08]  /*aa610*/  HMMA.16816.F32 R36, R28.reuse, R24, R36 ;  /* 0x000000181c24723c */ /* 0x040ff00000001824 */
[C---:B------:R-:W-:Y:S08]  /*aa620*/  HMMA.16816.F32 R20, R28.reuse, R12, R20 ;  /* 0x0000000c1c14723c */ /* 0x040ff00000001814 */
[----:B----4-:R-:W-:Y:S01]  /*aa630*/  HMMA.16816.F32 R44, R28, R40, R44 ;  /* 0x000000281c2c723c */ /* 0x010fe2000000182c */
[----:B---3--:R-:W-:-:S15]  /*aa640*/  IMAD.MOV.U32 R0, RZ, RZ, R43 ;  /* 0x000000ffff007224 */ /* 0x008fde00078e002b */
[----:B------:R-:W-:-:S03]  /*aa650*/  NOP ;  /* 0x0000000000007918 */ /* 0x000fc60000000000 */
[----:B------:R-:W-:Y:S04]  /*aa660*/  STL.64 [R1+0x1020], R44 ;  /* 0x0010202c01007387 */ /* 0x000fe80000100a00 */
[----:B------:R0:W-:Y:S01]  /*aa670*/  STL.64 [R1+0x1028], R46 ;  /* 0x0010282e01007387 */ /* 0x0001e20000100a00 */
[C---:B--2---:R-:W-:Y:S08]  /*aa680*/  HMMA.16816.F32 R32, R28.reuse, R26, R32 ;  /* 0x0000001a1c20723c */ /* 0x044ff00000001820 */
[C---:B0-----:R-:W-:Y:S08]  /*aa690*/  HMMA.16816.F32 R44, R28.reuse, R42, R48 ;  /* 0x0000002a1c2c723c */ /* 0x041ff00000001830 */
[C---:B-----5:R-:W-:Y:S08]  /*aa6a0*/  HMMA.16816.F32 R16, R28.reuse, R14, R16 ;  /* 0x0000000e1c10723c */ /* 0x060ff00000001810 */
[----:B------:R-:W-:Y:S01]  /*aa6b0*/  HMMA.16816.F32 R8, R28, R52, R8 ;  /* 0x000000341c08723c */ /* 0x000fe20000001808 */
[----:B------:R0:W-:Y:S02]  /*aa6c0*/  STL [R1+0x4b10], R0 ;  /* 0x004b100001007387 */ /* 0x0001e40000100800 */
[----:B0-----:R-:W-:-:S02]  /*aa6d0*/  IMAD.MOV.U32 R0, RZ, RZ, R27 ;  /* 0x000000ffff007224 */ /* 0x001fc400078e001b */
[----:B------:R-:W-:Y:S03]  /*aa6e0*/  STL.64 [R1+0x1010], R44 ;  /* 0x0010102c01007387 */ /* 0x000fe60000100a00 */
[----:B------:R-:W-:Y:S01]  /*aa6f0*/  HMMA.16816.F32 R4, R28, R54, R4 ;  /* 0x000000361c04723c */ /* 0x000fe20000001804 */
[----:B------:R-:W-:Y:S04]  /*aa700*/  STL.64 [R1+0x1018], R46 ;  /* 0x0010182e01007387 */ /* 0x000fe80000100a00 */
        /* <DEDUP_REMOVED lines=16> */
[----:B------:R0:W-:Y:S04]  /*aa810*/  STL.64 [R1+0xfb8], R6 ;  /* 0x000fb80601007387 */ /* 0x0001e80000100a00 */
[----:B------:R-:W2:Y:S01]  /*aa820*/  LDL.LU R12, [R1+0xe60] ;  /* 0x000e6000010c7983 */ /* 0x000ea20000300800 */
[----:B0-----:R-:W-:-:S15]  /*aa830*/  HMMA.16816.F32 R4, R28, R60, R56 ;  /* 0x0000003c1c04723c */ /* 0x001fde0000001838 */
        /* <DEDUP_REMOVED lines=12> */
[----:B----4-:R-:W-:Y:S04]  /*aa900*/  STL.64 [R1+0x4c70], R22 ;  /* 0x004c701601007387 */ /* 0x010fe80000100a00 */
[----:B---3--:R3:W-:Y:S04]  /*aa910*/  STL.64 [R1+0x4c68], R20 ;  /* 0x004c681401007387 */ /* 0x0087e80000100a00 */
[----:B------:R-:W4:Y:S04]  /*aa920*/  LDL.LU R32, [R1+0xea0] ;  /* 0x000ea00001207983 */ /* 0x000f280000300800 */
[----:B------:R-:W4:Y:S04]  /*aa930*/  LDL.LU R33, [R1+0xea4] ;  /* 0x000ea40001217983 */ /* 0x000f280000300800 */
[----:B------:R-:W5:Y:S04]  /*aa940*/  LDL.LU R34, [R1+0xea8] ;  /* 0x000ea80001227983 */ /* 0x000f680000300800 */
[----:B------:R-:W5:Y:S04]  /*aa950*/  LDL.LU R35, [R1+0xeac] ;  /* 0x000eac0001237983 */ /* 0x000f680000300800 */
[----:B-----5:R5:W-:Y:S04]  /*aa960*/  STL.64 [R1+0x4c80], R34 ;  /* 0x004c802201007387 */ /* 0x020be80000100a00 */
        /* <DEDUP_REMOVED lines=11> */
[----:B--2---:R-:W-:Y:S04]  /*aaa20*/  STL.64 [R1+0x4ca0], R58 ;  /* 0x004ca03a01007387 */ /* 0x004fe80000100a00 */
[----:B----4-:R-:W-:Y:S04]  /*aaa30*/  STL.64 [R1+0x4c98], R56 ;  /* 0x004c983801007387 */ /* 0x010fe80000100a00 */
[----:B------:R-:W2:Y:S04]  /*aaa40*/  LDL R54, [R1] ;  /* 0x0000000001367983 */ /* 0x000ea80000100800 */
[----:B------:R-:W2:Y:S04]  /*aaa50*/  LDL R55, [R1+0x4] ;  /* 0x0000040001377983 */ /* 0x000ea80000100800 */
[----:B0-----:R-:W4:Y:S04]  /*aaa60*/  LDL.LU R4, [R1+0xef0] ;  /* 0x000ef00001047983 */ /* 0x001f280000300800 */
[----:B------:R-:W4:Y:S04]  /*aaa70*/  LDL.LU R5, [R1+0xef4] ;  /* 0x000ef40001057983 */ /* 0x000f280000300800 */
[----:B-1----:R-:W2:Y:S04]  /*aaa80*/  LDL.LU R6, [R1+0xef8] ;  /* 0x000ef80001067983 */ /* 0x002ea80000300800 */
[----:B------:R-:W2:Y:S04]  /*aaa90*/  LDL.LU R7, [R1+0xefc] ;  /* 0x000efc0001077983 */ /* 0x000ea80000300800 */
[----:B--2---:R-:W-:Y:S04]  /*aaaa0*/  STL.64 [R1+0x4cb8], R6 ;  /* 0x004cb80601007387 */ /* 0x004fe80000100a00 */
[----:B----4-:R0:W-:Y:S04]  /*aaab0*/  STL.64 [R1+0x4cb0], R4 ;  /* 0x004cb00401007387 */ /* 0x0101e80000100a00 */
[----:B------:R-:W2:Y:S04]  /*aaac0*/  LDL R52, [R1+0x8] ;  /* 0x0000080001347983 */ /* 0x000ea80000100800 */
[----:B------:R-:W2:Y:S04]  /*aaad0*/  LDL R53, [R1+0xc] ;  /* 0x00000c0001357983 */ /* 0x000ea80000100800 */
[----:B------:R1:W-:Y:S04]  /*aaae0*/  STL.64 [R1+0x4cc8], R54 ;  /* 0x004cc83601007387 */ /* 0x0003e80000100a00 */
[----:B--2---:R-:W-:Y:S04]  /*aaaf0*/  STL.64 [R1+0x4cc0], R52 ;  /* 0x004cc03401007387 */ /* 0x004fe80000100a00 */
[----:B------:R-:W2:Y:S04]  /*aab00*/  LDL R50, [R1+0x10] ;  /* 0x0000100001327983 */ /* 0x000ea80000100800 */
[----:B------:R-:W2:Y:S04]  /*aab10*/  LDL R51, [R1+0x14] ;  /* 0x0000140001337983 */ /* 0x000ea80000100800 */
[----:B------:R-:W4:Y:S04]  /*aab20*/  LDL.LU R12, [R1+0xf10] ;  /* 0x000f1000010c7983 */ /* 0x000f280000300800 */
[----:B------:R-:W4:Y:S04]  /*aab30*/  LDL.LU R13, [R1+0xf14] ;  /* 0x000f1400010d7983 */ /* 0x000f280000300800 */
[----:B------:R-:W2:Y:S04]  /*aab40*/  LDL.LU R14, [R1+0xf18] ;  /* 0x000f1800010e7983 */ /* 0x000ea80000300800 */
[----:B------:R-:W2:Y:S04]  /*aab50*/  LDL.LU R15, [R1+0xf1c] ;  /* 0x000f1c00010f7983 */ /* 0x000ea80000300800 */
[----:B--2---:R-:W-:Y:S04]  /*aab60*/  STL.64 [R1+0x4cd8], R14 ;  /* 0x004cd80e01007387 */ /* 0x004fe80000100a00 */
[----:B----4-:R-:W-:Y:S04]  /*aab70*/  STL.64 [R1+0x4cd0], R12 ;  /* 0x004cd00c01007387 */ /* 0x010fe80000100a00 */
[----:B------:R-:W2:Y:S04]  /*aab80*/  LDL R48, [R1+0x18] ;  /* 0x0000180001307983 */ /* 0x000ea80000100800 */
[----:B------:R-:W2:Y:S04]  /*aab90*/  LDL R49, [R1+0x1c] ;  /* 0x00001c0001317983 */ /* 0x000ea80000100800 */
[----:B------:R-:W-:Y:S04]  /*aaba0*/  STL.64 [R1+0x4ce8], R50 ;  /* 0x004ce83201007387 */ /* 0x000fe80000100a00 */
[----:B--2---:R2:W-:Y:S04]  /*aabb0*/  STL.64 [R1+0x4ce0], R48 ;  /* 0x004ce03001007387 */ /* 0x0045e80000100a00 */
[----:B---3--:R-:W3:Y:S04]  /*aabc0*/  LDL.LU R20, [R1+0xf20] ;  /* 0x000f200001147983 */ /* 0x008ee80000300800 */
[----:B------:R-:W3:Y:S04]  /*aabd0*/  LDL.LU R21, [R1+0xf24] ;  /* 0x000f240001157983 */ /* 0x000ee80000300800 */
[----:B------:R-:W4:Y:S04]  /*aabe0*/  LDL.LU R22, [R1+0xf28] ;  /* 0x000f280001167983 */ /* 0x000f280000300800 */
[----:B------:R-:W4:Y:S04]  /*aabf0*/  LDL.LU R23, [R1+0xf2c] ;  /* 0x000f2c0001177983 */ /* 0x000f280000300800 */
[----:B----4-:R4:W-:Y:S04]  /*aac00*/  STL.64 [R1+0x4cf8], R22 ;  /* 0x004cf81601007387 */ /* 0x0109e80000100a00 */
[----:B---3--:R-:W-:Y:S04]  /*aac10*/  STL.64 [R1+0x4cf0], R20 ;  /* 0x004cf01401007387 */ /* 0x008fe80000100a00 */
[----:B-----5:R-:W3:Y:S04]  /*aac20*/  LDL R34, [R1+0x20] ;  /* 0x0000200001227983 */ /* 0x020ee80000100800 */
[----:B------:R-:W3:Y:S04]  /*aac30*/  LDL R35, [R1+0x24] ;  /* 0x0000240001237983 */ /* 0x000ee80000100800 */
[----:B------:R-:W5:Y:S04]  /*aac40*/  LDL.LU R40, [R1+0xf30] ;  /* 0x000f300001287983 */ /* 0x000f680000300800 */
[----:B------:R-:W5:Y:S04]  /*aac50*/  LDL.LU R41, [R1+0xf34] ;  /* 0x000f340001297983 */ /* 0x000f680000300800 */
[----:B------:R-:W2:Y:S04]  /*aac60*/  LDL.LU R42, [R1+0xf38] ;  /* 0x000f3800012a7983 */ /* 0x000ea80000300800 */
[----:B------:R-:W2:Y:S04]  /*aac70*/  LDL.LU R43, [R1+0xf3c] ;  /* 0x000f3c00012b7983 */ /* 0x000ea80000300800 */
[----:B--2---:R-:W-:Y:S04]  /*aac80*/  STL.64 [R1+0x4d08], R42 ;  /* 0x004d082a01007387 */ /* 0x004fe80000100a00 */
[----:B-----5:R2:W-:Y:S04]  /*aac90*/  STL.64 [R1+0x4d00], R40 ;  /* 0x004d002801007387 */ /* 0x0205e80000100a00 */
[----:B------:R-:W5:Y:S04]  /*aaca0*/  LDL R32, [R1+0x28] ;  /* 0x0000280001207983 */ /* 0x000f680000100800 */
[----:B------:R-:W5:Y:S04]  /*aacb0*/  LDL R33, [R1+0x2c] ;  /* 0x00002c0001217983 */ /* 0x000f680000100800 */
[----:B---3--:R-:W-:Y:S04]  /*aacc0*/  STL.64 [R1+0x4d18], R34 ;  /* 0x004d182201007387 */ /* 0x008fe80000100a00 */
[----:B-----5:R3:W-:Y:S04]  /*aacd0*/  STL.64 [R1+0x4d10], R32 ;  /* 0x004d102001007387 */ /* 0x0207e80000100a00 */
[----:B0-----:R-:W5:Y:S04]  /*aace0*/  LDL.LU R4, [R1+0xf50] ;  /* 0x000f500001047983 */ /* 0x001f680000300800 */
[----:B------:R-:W5:Y:S04]  /*aacf0*/  LDL.LU R5, [R1+0xf54] ;  /* 0x000f540001057983 */ /* 0x000f680000300800 */
[----:B------:R-:W5:Y:S04]  /*aad00*/  LDL.LU R6, [R1+0xf58] ;  /* 0x000f580001067983 */ /* 0x000f680000300800 */
[----:B------:R-:W5:Y:S04]  /*aad10*/  LDL.LU R7, [R1+0xf5c] ;  /* 0x000f5c0001077983 */ /* 0x000f680000300800 */
[----:B-1----:R-:W5:Y:S04]  /*aad20*/  LDL R54, [R1+0x38] ;  /* 0x0000380001367983 */ /* 0x002f680000100800 */
[----:B------:R-:W5:Y:S04]  /*aad30*/  LDL R55, [R1+0x3c] ;  /* 0x00003c0001377983 */ /* 0x000f680000100800 */
[----:B------:R-:W5:Y:S04]  /*aad40*/  LDL.LU R48, [R1+0xf70] ;  /* 0x000f700001307983 */ /* 0x000f680000300800 */
[----:B------:R-:W5:Y:S04]  /*aad50*/  LDL.LU R49, [R1+0xf74] ;  /* 0x000f740001317983 */ /* 0x000f680000300800 */
[----:B------:R-:W5:Y:S04]  /*aad60*/  LDL.LU R50, [R1+0xf78] ;  /* 0x000f780001327983 */ /* 0x000f680000300800 */
[----:B------:R-:W5:Y:S04]  /*aad70*/  LDL.LU R51, [R1+0xf7c] ;  /* 0x000f7c0001337983 */ /* 0x000f680000300800 */
[----:B----4-:R-:W4:Y:S04]  /*aad80*/  LDL R22, [R1+0x48] ;  /* 0x0000480001167983 */ /* 0x010f280000100800 */
[----:B------:R-:W4:Y:S04]  /*aad90*/  LDL R23, [R1+0x4c] ;  /* 0x00004c0001177983 */ /* 0x000f280000100800 */
[----:B--2---:R-:W4:Y:S04]  /*aada0*/  LDL.LU R40, [R1+0xf80] ;  /* 0x000f800001287983 */ /* 0x004f280000300800 */
[----:B------:R-:W4:Y:S04]  /*aadb0*/  LDL.LU R41, [R1+0xf84] ;  /* 0x000f840001297983 */ /* 0x000f280000300800 */
[----:B------:R-:W4:Y:S04]  /*aadc0*/  LDL.LU R42, [R1+0xf88] ;  /* 0x000f8800012a7983 */ /* 0x000f280000300800 */
[----:B------:R-:W4:Y:S04]  /*aadd0*/  LDL.LU R43, [R1+0xf8c] ;  /* 0x000f8c00012b7983 */ /* 0x000f280000300800 */
[----:B---3--:R-:W2:Y:S04]  /*aade0*/  LDL.LU R32, [R1+0xf90] ;  /* 0x000f900001207983 */ /* 0x008ea80000300800 */
[----:B------:R-:W2:Y:S04]  /*aadf0*/  LDL.LU R33, [R1+0xf94] ;  /* 0x000f940001217983 */ /* 0x000ea80000300800 */
[----:B------:R-:W2:Y:S04]  /*aae00*/  LDL.LU R34, [R1+0xf98] ;  /* 0x000f980001227983 */ /* 0x000ea80000300800 */
[----:B------:R-:W2:Y:S04]  /*aae10*/  LDL.LU R35, [R1+0xf9c] ;  /* 0x000f9c0001237983 */ /* 0x000ea80000300800 */
[----:B------:R-:W2:Y:S04]  /*aae20*/  LDL.64 R20, [R1+0x50] ;  /* 0x0000500001147983 */ /* 0x000ea80000100a00 */
[----:B------:R-:W5:Y:S04]  /*aae30*/  LDL.64 R52, [R1+0x40] ;  /* 0x0000400001347983 */ /* 0x000f680000100a00 */
[----:B------:R-:W3:Y:S04]  /*aae40*/  LDL.LU R12, [R1+0xf60] ;  /* 0x000f6000010c7983 */ /* 0x000ee80000300800 */
[----:B------:R-:W3:Y:S04]  /*aae50*/  LDL.LU R13, [R1+0xf64] ;  /* 0x000f6400010d7983 */ /* 0x000ee80000300800 */
[----:B------:R-:W3:Y:S04]  /*aae60*/  LDL.LU R14, [R1+0xf68] ;  /* 0x000f6800010e7983 */ /* 0x000ee80000300800 */
[----:B------:R-:W3:Y:S04]  /*aae70*/  LDL.LU R15, [R1+0xf6c] ;  /* 0x000f6c00010f7983 */ /* 0x000ee80000300800 */
        /* <DEDUP_REMOVED lines=30> */
[----:B------:R-:W2:Y:S01]  /*ab060*/  LDL.LU.64 R32, [R1+0x4d10] ;  /* 0x004d100001207983 */ /* 0x000ea20000300a00 */
[----:B------:R-:W-:-:S02]  /*ab070*/  IMAD.MOV.U32 R0, RZ, RZ, R21 ;  /* 0x000000ffff007224 */ /* 0x000fc400078e0015 */
[C---:B----4-:R-:W-:Y:S08]  /*ab080*/  HMMA.16816.F32 R20, R28.reuse, R22, R40 ;  /* 0x000000161c14723c */ /* 0x050ff00000001828 */
[C---:B-----5:R-:W-:Y:S01]  /*ab090*/  HMMA.16816.F32 R48, R28.reuse, R52, R48 ;  /* 0x000000341c30723c */ /* 0x060fe20000001830 */
[----:B------:R0:W-:Y:S04]  /*ab0a0*/  STL [R1+0x4b20], R0 ;  /* 0x004b200001007387 */ /* 0x0001e80000100800 */
[----:B------:R-:W4:Y:S04]  /*ab0b0*/  LDL.LU.64 R42, [R1+0x4d08] ;  /* 0x004d0800012a7983 */ /* 0x000f280000300a00 */
[----:B------:R-:W4:Y:S01]  /*ab0c0*/  LDL.LU.64 R40, [R1+0x4d00] ;  /* 0x004d000001287983 */ /* 0x000f220000300a00 */
[----:B---3--:R-:W-:Y:S01]  /*ab0d0*/  HMMA.16816.F32 R4, R28, R60, R4 ;  /* 0x0000003c1c04723c */ /* 0x008fe20000001804 */
[----:B0-----:R-:W-:-:S07]  /*ab0e0*/  IMAD.MOV.U32 R0, RZ, RZ, R53 ;  /* 0x000000ffff007224 */ /* 0x001fce00078e0035 */
[----:B------:R-:W-:Y:S01]  /*ab0f0*/  HMMA.16816.F32 R52, R28, R54, R12 ;  /* 0x000000361c34723c */ /* 0x000fe2000000180c */
[----:B------:R-:W-:Y:S04]  /*ab100*/  STL.64 [R1+0xf80], R20 ;  /* 0x000f801401007387 */ /* 0x000fe80000100a00 */
[----:B------:R0:W-:Y:S04]  /*ab110*/  STL.64 [R1+0xf88], R22 ;  /* 0x000f881601007387 */ /* 0x0001e80000100a00 */
[----:B0-----:R-:W3:Y:S04]  /*ab120*/  LDL.LU.64 R22, [R1+0x4cf8] ;  /* 0x004cf80001167983 */ /* 0x001ee80000300a00 */
[----:B------:R-:W3:Y:S04]  /*ab130*/  LDL.LU.64 R20, [R1+0x4cf0] ;  /* 0x004cf00001147983 */ /* 0x000ee80000300a00 */
[----:B------:R-:W-:Y:S04]  /*ab140*/  STL.64 [R1+0xf70], R48 ;  /* 0x000f703001007387 */ /* 0x000fe80000100a00 */
[----:B------:R0:W-:Y:S04]  /*ab150*/  STL.64 [R1+0xf78], R50 ;  /* 0x000f783201007387 */ /* 0x0001e80000100a00 */
[----:B0-----:R-:W5:Y:S04]  /*ab160*/  LDL.LU.64 R50, [R1+0x4ce8] ;  /* 0x004ce80001327983 */ /* 0x001f680000300a00 */
[----:B------:R-:W3:Y:S04]  /*ab170*/  LDL.LU.64 R48, [R1+0x4ce0] ;  /* 0x004ce00001307983 */ /* 0x000ee80000300a00 */
[----:B------:R0:W-:Y:S04]  /*ab180*/  STL [R1+0x4b24], R0 ;  /* 0x004b240001007387 */ /* 0x0001e80000100800 */
[----:B------:R-:W5:Y:S04]  /*ab190*/  LDL.LU.64 R14, [R1+0x4cd8] ;  /* 0x004cd800010e7983 */ /* 0x000f680000300a00 */
[----:B------:R-:W5:Y:S04]  /*ab1a0*/  LDL.LU.64 R12, [R1+0x4cd0] ;  /* 0x004cd000010c7983 */ /* 0x000f680000300a00 */
[----:B------:R-:W-:Y:S04]  /*ab1b0*/  STL.64 [R1+0xf60], R52 ;  /* 0x000f603401007387 */ /* 0x000fe80000100a00 */
[----:B------:R1:W-:Y:S01]  /*ab1c0*/  STL.64 [R1+0xf68], R54 ;  /* 0x000f683601007387 */ /* 0x0003e20000100a00 */
[----:B0-----:R-:W-:-:S03]  /*ab1d0*/  IMAD.MOV.U32 R0, RZ, RZ, R61 ;  /* 0x000000ffff007224 */ /* 0x001fc600078e003d */
[----:B-1----:R-:W5:Y:S04]  /*ab1e0*/  LDL.LU.64 R54, [R1+0x4cc8] ;  /* 0x004cc80001367983 */ /* 0x002f680000300a00 */
[----:B------:R-:W5:Y:S04]  /*ab1f0*/  LDL.LU.64 R52, [R1+0x4cc0] ;  /* 0x004cc00001347983 */ /* 0x000f680000300a00 */
[----:B------:R-:W-:Y:S04]  /*ab200*/  STL.64 [R1+0xf50], R4 ;  /* 0x000f500401007387 */ /* 0x000fe80000100a00 */
[----:B------:R0:W-:Y:S04]  /*ab210*/  STL.64 [R1+0xf58], R6 ;  /* 0x000f580601007387 */ /* 0x0001e80000100a00 */
[----:B0-----:R-:W5:Y:S04]  /*ab220*/  LDL.LU.64 R6, [R1+0x4cb8] ;  /* 0x004cb80001067983 */ /* 0x001f680000300a00 */
[----:B------:R-:W5:Y:S04]  /*ab230*/  LDL.LU.64 R4, [R1+0x4cb0] ;  /* 0x004cb00001047983 */ /* 0x000f680000300a00 */
[----:B------:R-:W5:Y:S01]  /*ab240*/  LDL.LU.64 R60, [R1+0x4ca8] ;  /* 0x004ca800013c7983 */ /* 0x000f620000300a00 */
[----:B--2---:R-:W-:-:S15]  /*ab250*/  HMMA.16816.F32 R56, R28, R32, R56 ;  /* 0x000000201c38723c */ /* 0x004fde0000001838 */
[----:B------:R-:W-:-:S04]  /*ab260*/  NOP ;  /* 0x0000000000007918 */ /* 0x000fc80000000000 */
[----:B------:R-:W-:Y:S04]  /*ab270*/  STL.64 [R1+0xf40], R56 ;  /* 0x000f403801007387 */ /* 0x000fe80000100a00 */
[----:B------:R0:W-:Y:S04]  /*ab280*/  STL.64 [R1+0xf48], R58 ;  /* 0x000f483a01007387 */ /* 0x0001e80000100a00 */
[----:B0-----:R-:W2:Y:S04]  /*ab290*/  LDL.LU.64 R58, [R1+0x4ca0] ;  /* 0x004ca000013a7983 */ /* 0x001ea80000300a00 */
[----:B------:R-:W2:Y:S01]  /*ab2a0*/  LDL.LU.64 R56, [R1+0x4c98] ;  /* 0x004c980001387983 */ /* 0x000ea20000300a00 */
[C---:B----4-:R-:W-:Y:S03]  /*ab2b0*/  HMMA.16816.F32 R32, R28.reuse, R34, R40 ;  /* 0x000000221c20723c */ /* 0x050fe60000001828 */
[----:B------:R-:W4:Y:S04]  /*ab2c0*/  LDL.LU.64 R42, [R1+0x4c90] ;  /* 0x004c9000012a7983 */ /* 0x000f280000300a00 */
[----:B------:R-:W4:Y:S01]  /*ab2d0*/  LDL.LU.64 R40, [R1+0x4c88] ;  /* 0x004c880001287983 */ /* 0x000f220000300a00 */
[C---:B---3--:R-:W-:Y:S08]  /*ab2e0*/  HMMA.16816.F32 R20, R28.reuse, R48, R20 ;  /* 0x000000301c14723c */ /* 0x048ff00000001814 */
[C---:B-----5:R-:W-:Y:S03]  /*ab2f0*/  HMMA.16816.F32 R48, R28.reuse, R50, R12 ;  /* 0x000000321c30723c */ /* 0x060fe6000000180c */
[----:B------:R-:W-:Y:S04]  /*ab300*/  STL.64 [R1+0xf30], R32 ;  /* 0x000f302001007387 */ /* 0x000fe80000100a00 */
[----:B------:R0:W-:Y:S04]  /*ab310*/  STL.64 [R1+0xf38], R34 ;  /* 0x000f382201007387 */ /* 0x0001e80000100a00 */
[----:B0-----:R-:W3:Y:S04]  /*ab320*/  LDL.LU.64 R34, [R1+0x4c80] ;  /* 0x004c800001227983 */ /* 0x001ee80000300a00 */
[----:B------:R-:W3:Y:S01]  /*ab330*/  LDL.LU.64 R32, [R1+0x4c78] ;  /* 0x004c780001207983 */ /* 0x000ee20000300a00 */
[C---:B------:R-:W-:Y:S03]  /*ab340*/  HMMA.16816.F32 R8, R28.reuse, R52, R8 ;  /* 0x000000341c08723c */ /* 0x040fe60000001808 */
[----:B------:R-:W-:Y:S04]  /*ab350*/  STL.64 [R1+0xf20], R20 ;  /* 0x000f201401007387 */ /* 0x000fe80000100a00 */
[----:B------:R0:W-:Y:S04]  /*ab360*/  STL.64 [R1+0xf28], R22 ;  /* 0x000f281601007387 */ /* 0x0001e80000100a00 */
[----:B0-----:R-:W5:Y:S01]  /*ab370*/  LDL.LU.64 R22, [R1+0x4c70] ;  /* 0x004c700001167983 */ /* 0x001f620000300a00 */
[C---:B------:R-:W-:Y:S03]  /*ab380*/  HMMA.16816.F32 R52, R28.reuse, R54, R4 ;  /* 0x000000361c34723c */ /* 0x040fe60000001804 */
[----:B------:R-:W5:Y:S04]  /*ab390*/  LDL.LU.64 R20, [R1+0x4c68] ;  /* 0x004c680001147983 */ /* 0x000f680000300a00 */
[----:B------:R-:W3:Y:S04]  /*ab3a0*/  LDL.LU.64 R14, [R1+0x4c60] ;  /* 0x004c6000010e7983 */ /* 0x000ee80000300a00 */
[----:B------:R-:W3:Y:S04]  /*ab3b0*/  LDL.LU.64 R12, [R1+0x4c58] ;  /* 0x004c5800010c7983 */ /* 0x000ee80000300a00 */
[----:B------:R-:W-:Y:S04]  /*ab3c0*/  STL.64 [R1+0xf10], R48 ;  /* 0x000f103001007387 */ /* 0x000fe80000100a00 */
[----:B------:R0:W-:Y:S04]  /*ab3d0*/  STL.64 [R1+0xf18], R50 ;  /* 0x000f183201007387 */ /* 0x0001e80000100a00 */
[----:B0-----:R-:W3:Y:S04]  /*ab3e0*/  LDL.LU.64 R50, [R1+0x4c50] ;  /* 0x004c500001327983 */ /* 0x001ee80000300a00 */
[----:B------:R-:W4:Y:S04]  /*ab3f0*/  LDL.LU.64 R48, [R1+0x4c48] ;  /* 0x004c480001307983 */ /* 0x000f280000300a00 */
[----:B------:R-:W-:Y:S04]  /*ab400*/  STL.64 [R1+0xf00], R8 ;  /* 0x000f000801007387 */ /* 0x000fe80000100a00 */
[----:B------:R0:W-:Y:S04]  /*ab410*/  STL.64 [R1+0xf08], R10 ;  /* 0x000f080a01007387 */ /* 0x0001e80000100a00 */
[----:B0-----:R-:W4:Y:S04]  /*ab420*/  LDL.LU.64 R10, [R1+0x4c40] ;  /* 0x004c4000010a7983 */ /* 0x001f280000300a00 */
[----:B------:R-:W4:Y:S04]  /*ab430*/  LDL.LU.64 R8, [R1+0x4c38] ;  /* 0x004c380001087983 */ /* 0x000f280000300a00 */
[----:B------:R-:W4:Y:S04]  /*ab440*/  LDL.LU.64 R6, [R1+0x4c30] ;  /* 0x004c300001067983 */ /* 0x000f280000300a00 */
[----:B------:R-:W4:Y:S04]  /*ab450*/  LDL.LU.64 R4, [R1+0x4c28] ;  /* 0x004c280001047983 */ /* 0x000f280000300a00 */
[----:B------:R-:W-:Y:S04]  /*ab460*/  STL.64 [R1+0xef0], R52 ;  /* 0x000ef03401007387 */ /* 0x000fe80000100a00 */
[----:B------:R0:W-:Y:S04]  /*ab470*/  STL.64 [R1+0xef8], R54 ;  /* 0x000ef83601007387 */ /* 0x0001e80000100a00 */
[----:B0-----:R-:W4:Y:S04]  /*ab480*/  LDL.LU.64 R54, [R1+0x4c20] ;  /* 0x004c200001367983 */ /* 0x001f280000300a00 */
[----:B------:R-:W4:Y:S01]  /*ab490*/  LDL.LU.64 R52, [R1+0x4c18] ;  /* 0x004c180001347983 */ /* 0x000f220000300a00 */
[----:B--2---:R-:W-:-:S15]  /*ab4a0*/  HMMA.16816.F32 R56, R28, R60, R56 ;  /* 0x0000003c1c38723c */ /* 0x004fde0000001838 */
[----:B------:R-:W-:-:S04]  /*ab4b0*/  NOP ;  /* 0x0000000000007918 */ /* 0x000fc80000000000 */
[----:B------:R-:W-:Y:S04]  /*ab4c0*/  STL.64 [R1+0xee0], R56 ;  /* 0x000ee03801007387 */ /* 0x000fe80000100a00 */
[----:B------:R0:W-:Y:S04]  /*ab4d0*/  STL.64 [R1+0xee8], R58 ;  /* 0x000ee83a01007387 */ /* 0x0001e80000100a00 */
[----:B0-----:R-:W2:Y:S04]  /*ab4e0*/  LDL.LU.64 R58, [R1+0x4c10] ;  /* 0x004c1000013a7983 */ /* 0x001ea80000300a00 */
[----:B------:R-:W2:Y:S04]  /*ab4f0*/  LDL.LU.64 R56, [R1+0x4c08] ;  /* 0x004c080001387983 */ /* 0x000ea80000300a00 */
[----:B------:R-:W-:Y:S01]  /*ab500*/  STL.64 [R1+0x4b28], R60 ;  /* 0x004b283c01007387 */ /* 0x000fe20000100a00 */
[C---:B-----5:R-:W-:Y:S08]  /*ab510*/  HMMA.16816.F32 R20, R28.reuse, R2, R20 ;  /* 0x000000021c14723c */ /* 0x060ff00000001814 */
[C---:B---3--:R-:W-:Y:S08]  /*ab520*/  HMMA.16816.F32 R24, R28.reuse, R50, R24 ;  /* 0x000000321c18723c */ /* 0x048ff00000001818 */
[C---:B----4-:R-:W-:Y:S08]  /*ab530*/  HMMA.16816.F32 R16, R28.reuse, R4, R16 ;  /* 0x000000041c10723c */ /* 0x050ff00000001810 */
[C---:B------:R-:W-:Y:S08]  /*ab540*/  HMMA.16816.F32 R36, R28.reuse, R54, R36 ;  /* 0x000000361c24723c */ /* 0x040ff00000001824 */
[C---:B------:R-:W-:Y:S08]  /*ab550*/  HMMA.16816.F32 R32, R28.reuse, R52, R32 ;  /* 0x000000341c20723c */ /* 0x040ff00000001820 */
[C---:B------:R-:W-:Y:S08]  /*ab560*/  HMMA.16816.F32 R12, R28.reuse, R6, R12 ;  /* 0x000000061c0c723c */ /* 0x040ff0000000180c */
[C---:B--2---:R-:W-:Y:S08]  /*ab570*/  HMMA.16816.F32 R44, R28.reuse, R58, R44 ;  /* 0x0000003a1c2c723c */ /* 0x044ff0000000182c */
[C---:B------:R-:W-:Y:S01]  /*ab580*/  HMMA.16816.F32 R40, R28.reuse, R56, R40 ;  /* 0x000000381c28723c */ /* 0x040fe20000001828 */
[----:B------:R-:W-:Y:S10]  /*ab590*/  STL.64 [R1+0x49f0], R58 ;  /* 0x0049f03a01007387 */ /* 0x000ff40000100a00 */
        /* <DEDUP_REMOVED lines=17> */
[----:B0-----:R-:W2:Y:S04]  /*ab6b0*/  LDL.LU R56, [R1+0xd60] ;  /* 0x000d600001387983 */ /* 0x001ea80000300800 */
[----:B------:R-:W-:Y:S04]  /*ab6c0*/  STL.64 [R1+0xe70], R16 ;  /* 0x000e701001007387 */ /* 0x000fe80000100a00 */
[----:B------:R-:W-:Y:S04]  /*ab6d0*/  STL.64 [R1+0xe78], R18 ;  /* 0x000e781201007387 */ /* 0x000fe80000100a00 */
[----:B------:R0:W-:Y:S04]  /*ab6e0*/  STL.64 [R1+0xe60], R12 ;  /* 0x000e600c01007387 */ /* 0x0001e80000100a00 */
[----:B------:R3:W-:Y:S04]  /*ab6f0*/  STL.64 [R1+0xe68], R14 ;  /* 0x000e680e01007387 */ /* 0x0007e80000100a00 */
[----:B------:R-:W2:Y:S04]  /*ab700*/  LDL.LU R57, [R1+0xd64] ;  /* 0x000d640001397983 */ /* 0x000ea80000300800 */
[----:B------:R-:W2:Y:S04]  /*ab710*/  LDL.LU R58, [R1+0xd68] ;  /* 0x000d6800013a7983 */ /* 0x000ea80000300800 */
[----:B------:R-:W2:Y:S04]  /*ab720*/  LDL.LU R59, [R1+0xd6c] ;  /* 0x000d6c00013b7983 */ /* 0x000ea80000300800 */
[----:B-1----:R-:W4:Y:S04]  /*ab730*/  LDL.LU R48, [R1+0xd80] ;  /* 0x000d800001307983 */ /* 0x002f280000300800 */
[----:B------:R-:W4:Y:S04]  /*ab740*/  LDL.LU R49, [R1+0xd84] ;  /* 0x000d840001317983 */ /* 0x000f280000300800 */
[----:B------:R-:W4:Y:S04]  /*ab750*/  LDL.LU R50, [R1+0xd88] ;  /* 0x000d880001327983 */ /* 0x000f280000300800 */
[----:B------:R-:W4:Y:S04]  /*ab760*/  LDL.LU R51, [R1+0xd8c] ;  /* 0x000d8c0001337983 */ /* 0x000f280000300800 */
[----:B------:R-:W5:Y:S04]  /*ab770*/  LDL.LU R52, [R1+0xd70] ;  /* 0x000d700001347983 */ /* 0x000f680000300800 */
[----:B------:R-:W5:Y:S04]  /*ab780*/  LDL.LU R53, [R1+0xd74] ;  /* 0x000d740001357983 */ /* 0x000f680000300800 */
[----:B------:R-:W5:Y:S04]  /*ab790*/  LDL.LU R54, [R1+0xd78] ;  /* 0x000d780001367983 */ /* 0x000f680000300800 */
[----:B------:R-:W5:Y:S04]  /*ab7a0*/  LDL.LU R55, [R1+0xd7c] ;  /* 0x000d7c0001377983 */ /* 0x000f680000300800 */
[----:B0-----:R-:W2:Y:S04]  /*ab7b0*/  LDL.LU R12, [R1+0xe40] ;  /* 0x000e4000010c7983 */ /* 0x001ea80000300800 */
[----:B------:R-:W2:Y:S04]  /*ab7c0*/  LDL.LU R13, [R1+0xe44] ;  /* 0x000e4400010d7983 */ /* 0x000ea80000300800 */
[----:B---3--:R-:W2:Y:S04]  /*ab7d0*/  LDL.LU R14, [R1+0xe48] ;  /* 0x000e4800010e7983 */ /* 0x008ea80000300800 */
        /* <DEDUP_REMOVED lines=45> */
[----:B------:R-:W4:Y:S04]  /*abab0*/  LDL.LU.64 R12, [R1+0x4be8] ;  /* 0x004be800010c7983 */ /* 0x000f280000300a00 */
[----:B------:R-:W-:Y:S04]  /*abac0*/  STL.64 [R1+0x4a00], R10 ;  /* 0x004a000a01007387 */ /* 0x000fe80000100a00 */
[----:B------:R0:W-:Y:S04]  /*abad0*/  STL.64 [R1+0x49f8], R8 ;  /* 0x0049f80801007387 */ /* 0x0001e80000100a00 */
[----:B0-----:R-:W3:Y:S04]  /*abae0*/  LDL.LU R8, [R1+0xda0] ;  /* 0x000da00001087983 */ /* 0x001ee80000300800 */
[----:B------:R-:W3:Y:S04]  /*abaf0*/  LDL.LU R9, [R1+0xda4] ;  /* 0x000da40001097983 */ /* 0x000ee80000300800 */
[----:B------:R-:W3:Y:S04]  /*abb00*/  LDL.LU R10, [R1+0xda8] ;  /* 0x000da800010a7983 */ /* 0x000ee80000300800 */
[----:B------:R-:W3:Y:S01]  /*abb10*/  LDL.LU R11, [R1+0xdac] ;  /* 0x000dac00010b7983 */ /* 0x000ee20000300800 */
[C---:B----4-:R-:W-:Y:S08]  /*abb20*/  HMMA.16816.F32 R40, R28.reuse, R12, R40 ;  /* 0x0000000c1c28723c */ /* 0x050ff00000001828 */
[C---:B--2---:R-:W-:Y:S11]  /*abb30*/  HMMA.16816.F32 R16, R28.reuse, R14, R16 ;  /* 0x0000000e1c10723c */ /* 0x044ff60000001810 */
[----:B------:R-:W-:Y:S04]  /*abb40*/  STL.64 [R1+0xe30], R40 ;  /* 0x000e302801007387 */ /* 0x000fe80000100a00 */
[----:B------:R0:W-:Y:S04]  /*abb50*/  STL.64 [R1+0xe38], R42 ;  /* 0x000e382a01007387 */ /* 0x0001e80000100a00 */
[----:B0-----:R-:W2:Y:S04]  /*abb60*/  LDL.LU.64 R42, [R1+0x4be0] ;  /* 0x004be000012a7983 */ /* 0x001ea80000300a00 */
[----:B------:R-:W5:Y:S04]  /*abb70*/  LDL.LU.64 R40, [R1+0x4bd8] ;  /* 0x004bd80001287983 */ /* 0x000f680000300a00 */
[----:B------:R-:W-:Y:S04]  /*abb80*/  STL.64 [R1+0xe20], R16 ;  /* 0x000e201001007387 */ /* 0x000fe80000100a00 */
[----:B------:R0:W-:Y:S04]  /*abb90*/  STL.64 [R1+0xe28], R18 ;  /* 0x000e281201007387 */ /* 0x0001e80000100a00 */
[----:B0-----:R-:W4:Y:S04]  /*abba0*/  LDL.LU.64 R18, [R1+0x4bd0] ;  /* 0x004bd00001127983 */ /* 0x001f280000300a00 */
        /* <DEDUP_REMOVED lines=8> */
[C---:B----4-:R-:W-:Y:S11]  /*abc30*/  HMMA.16816.F32 R20, R28.reuse, R18, R20 ;  /* 0x000000121c14723c */ /* 0x050ff60000001814 */
        /* <DEDUP_REMOVED lines=22> */
[----:B0-----:R-:W4:Y:S04]  /*abda0*/  LDL.LU.64 R26, [R1+0x4b90] ;  /* 0x004b9000011a7983 */ /* 0x001f280000300a00 */
[----:B------:R-:W5:Y:S04]  /*abdb0*/  LDL.LU.64 R24, [R1+0x4b88] ;  /* 0x004b880001187983 */ /* 0x000f680000300a00 */
[----:B------:R-:W-:Y:S04]  /*abdc0*/  STL.64 [R1+0x4990], R22 ;  /* 0x0049901601007387 */ /* 0x000fe80000100a00 */
[----:B------:R0:W-:Y:S04]  /*abdd0*/  STL.64 [R1+0x4988], R20 ;  /* 0x0049881401007387 */ /* 0x0001e80000100a00 */
[----:B0-----:R-:W5:Y:S04]  /*abde0*/  LDL.LU R20, [R1+0xdd0] ;  /* 0x000dd00001147983 */ /* 0x001f680000300800 */
[----:B------:R-:W5:Y:S04]  /*abdf0*/  LDL.LU R21, [R1+0xdd4] ;  /* 0x000dd40001157983 */ /* 0x000f680000300800 */
[----:B------:R-:W5:Y:S04]  /*abe00*/  LDL.LU R22, [R1+0xdd8] ;  /* 0x000dd80001167983 */ /* 0x000f680000300800 */
[----:B------:R-:W5:Y:S01]  /*abe10*/  LDL.LU R23, [R1+0xddc] ;  /* 0x000ddc0001177983 */ /* 0x000f620000300800 */
[----:B---3--:R-:W-:-:S02]  /*abe20*/  IMAD.MOV.U32 R60, RZ, RZ, R44 ;  /* 0x000000ffff3c7224 */ /* 0x008fc400078e002c */
[----:B------:R-:W-:Y:S01]  /*abe30*/  IMAD.MOV.U32 R61, RZ, RZ, R45 ;  /* 0x000000ffff3d7224 */ /* 0x000fe200078e002d */
[C---:B--2---:R-:W-:Y:S08]  /*abe40*/  HMMA.16816.F32 R12, R28.reuse, R32, R12 ;  /* 0x000000201c0c723c */ /* 0x044ff0000000180c */
[C---:B------:R-:W-:Y:S08]  /*abe50*/  HMMA.16816.F32 R8, R28.reuse, R34, R8 ;  /* 0x000000221c08723c */ /* 0x040ff00000001808 */
        /* <DEDUP_REMOVED lines=17> */
[----:B------:R-:W-:Y:S07]  /*abf70*/  STL.64 [R1+0x4960], R38 ;  /* 0x0049602601007387 */ /* 0x000fee0000100a00 */
[C---:B------:R-:W-:Y:S03]  /*abf80*/  HMMA.16816.F32 R12, R28.reuse, R40, R52 ;  /* 0x000000281c0c723c */ /* 0x040fe60000001834 */
[----:B------:R-:W-:Y:S04]  /*abf90*/  STL.64 [R1+0xd90], R8 ;  /* 0x000d900801007387 */ /* 0x000fe80000100a00 */
[----:B------:R0:W-:Y:S02]  /*abfa0*/  STL.64 [R1+0xd98], R10 ;  /* 0x000d980a01007387 */ /* 0x0001e40000100a00 */
[----:B0-----:R-:W-:Y:S02]  /*abfb0*/  HMMA.16816.F32 R8, R28, R42, R56 ;  /* 0x0000002a1c08723c */ /* 0x001fe40000001838 */
[----:B------:R-:W-:Y:S04]  /*abfc0*/  STL.64 [R1+0x4958], R36 ;  /* 0x0049582401007387 */ /* 0x000fe80000100a00 */
[----:B------:R0:W-:Y:S04]  /*abfd0*/  STL.64 [R1+0xd80], R4 ;  /* 0x000d800401007387 */ /* 0x0001e80000100a00 */
[----:B------:R1:W-:Y:S04]  /*abfe0*/  STL.64 [R1+0xd88], R6 ;  /* 0x000d880601007387 */ /* 0x0003e80000100a00 */
[----:B0-----:R-:W2:Y:S04]  /*abff0*/  LDL.LU R4, [R1+0xd00] ;  /* 0x000d000001047983 */ /* 0x001ea80000300800 */
[----:B------:R0:W-:Y:S04]  /*ac000*/  STL.64 [R1+0xd70], R12 ;  /* 0x000d700c01007387 */ /* 0x0001e80000100a00 */
[----:B------:R3:W-:Y:S04]  /*ac010*/  STL.64 [R1+0xd78], R14 ;  /* 0x000d780e01007387 */ /* 0x0007e80000100a00 */
[----:B------:R4:W-:Y:S04]  /*ac020*/  STL.64 [R1+0xd60], R8 ;  /* 0x000d600801007387 */ /* 0x0009e80000100a00 */
[----:B------:R5:W-:Y:S04]  /*ac030*/  STL.64 [R1+0xd68], R10 ;  /* 0x000d680a01007387 */ /* 0x000be80000100a00 */
        /* <DEDUP_REMOVED lines=23> */
[----:B0-----:R-:W2:Y:S04]  /*ac1b0*/  LDL R12, [R1+0x118] ;  /* 0x00011800010c7983 */ /* 0x001ea80000100800 */
[----:B------:R-:W2:Y:S04]  /*ac1c0*/  LDL R13, [R1+0x11c] ;  /* 0x00011c00010d7983 */ /* 0x000ea80000100800 */
[----:B------:R-:W2:Y:S04]  /*ac1d0*/  LDL.LU R20, [R1+0xd30] ;  /* 0x000d300001147983 */ /* 0x000ea80000300800 */
[----:B------:R-:W2:Y:S04]  /*ac1e0*/  LDL.LU R21, [R1+0xd34] ;  /* 0x000d340001157983 */ /* 0x000ea80000300800 */
[----:B------:R-:W2:Y:S04]  /*ac1f0*/  LDL.LU R22, [R1+0xd38] ;  /* 0x000d380001167983 */ /* 0x000ea80000300800 */
[----:B------:R-:W2:Y:S04]  /*ac200*/  LDL.LU R23, [R1+0xd3c] ;  /* 0x000d3c0001177983 */ /* 0x000ea80000300800 */
[----:B---3--:R-:W3:Y:S01]  /*ac210*/  LDL.LU.64 R14, [R1+0x110] ;  /* 0x00011000010e7983 */ /* 0x008ee20000300a00 */
[----:B------:R-:W-:-:S02]  /*ac220*/  IMAD.MOV.U32 R52, RZ, RZ, R46 ;  /* 0x000000ffff347224 */ /* 0x000fc400078e002e */
[----:B------:R-:W-:Y:S01]  /*ac230*/  IMAD.MOV.U32 R53, RZ, RZ, R47 ;  /* 0x000000ffff357224 */ /* 0x000fe200078e002f */
[----:B------:R-:W2:Y:S04]  /*ac240*/  LDL.LU R46, [R1+0x4b84] ;  /* 0x004b8400012e7983 */ /* 0x000ea80000300800 */
[----:B------:R-:W2:Y:S04]  /*ac250*/  LDL.LU R47, [R1+0x4b80] ;  /* 0x004b8000012f7983 */ /* 0x000ea80000300800 */
[----:B----4-:R-:W4:Y:S04]  /*ac260*/  LDL.LU R8, [R1+0xd10] ;  /* 0x000d100001087983 */ /* 0x010f280000300800 */
[----:B------:R-:W4:Y:S04]  /*ac270*/  LDL.LU R9, [R1+0xd14] ;  /* 0x000d140001097983 */ /* 0x000f280000300800 */
[----:B-----5:R-:W4:Y:S04]  /*ac280*/  LDL.LU R10, [R1+0xd18] ;  /* 0x000d1800010a7983 */ /* 0x020f280000300800 */
[----:B------:R-:W4:Y:S04]  /*ac290*/  LDL.LU R11, [R1+0xd1c] ;  /* 0x000d1c00010b7983 */ /* 0x000f280000300800 */
[----:B------:R-:W5:Y:S04]  /*ac2a0*/  LDL.LU.64 R54, [R1+0x100] ;  /* 0x0001000001367983 */ /* 0x000f680000300a00 */
[----:B------:R-:W2:Y:S04]  /*ac2b0*/  LDL.LU R44, [R1+0x4b7c] ;  /* 0x004b7c00012c7983 */ /* 0x000ea80000300800 */
[----:B------:R-:W2:Y:S04]  /*ac2c0*/  LDL.LU R45, [R1+0x4b78] ;  /* 0x004b7800012d7983 */ /* 0x000ea80000300800 */
        /* <DEDUP_REMOVED lines=16> */
[----:B---3--:R-:W-:Y:S03]  /*ac3d0*/  HMMA.16816.F32 R40, R28, R46, R40 ;  /* 0x0000002e1c28723c */ /* 0x008fe60000001828 */
[----:B------:R-:W-:Y:S04]  /*ac3e0*/  STL.64 [R1+0x49a0], R46 ;  /* 0x0049a02e01007387 */ /* 0x000fe80000100a00 */
[----:B------:R-:W-:Y:S01]  /*ac3f0*/  STL.64 [R1+0x4998], R44 ;  /* 0x0049982c01007387 */ /* 0x000fe20000100a00 */
[----:B------:R-:W-:-:S02]  /*ac400*/  IMAD R27, R27, 0x100, R36 ;  /* 0x000001001b1b7824 */ /* 0x000fc400078e0224 */
[----:B------:R-:W-:Y:S02]  /*ac410*/  IMAD R26, R26, 0x100, R37 ;  /* 0x000001001a1a7824 */ /* 0x000fe400078e0225 */
[----:B------:R-:W-:Y:S02]  /*ac420*/  IMAD R25, R25, 0x100, R38 ;  /* 0x0000010019197824 */ /* 0x000fe400078e0226 */
[----:B------:R-:W-:-:S05]  /*ac430*/  IMAD R24, R24, 0x100, R39 ;  /* 0x0000010018187824 */ /* 0x000fca00078e0227 */
[----:B------:R-:W-:Y:S04]  /*ac440*/  STL.64 [R1+0xd40], R40 ;  /* 0x000d402801007387 */ /* 0x000fe80000100a00 */
[----:B------:R-:W-:Y:S01]  /*ac450*/  STL.64 [R1+0xd48], R42 ;  /* 0x000d482a01007387 */ /* 0x000fe20000100a00 */
[----:B--2---:R-:W-:Y:S03]  /*ac460*/  HMMA.16816.F32 R28, R28, R48, R32 ;  /* 0x000000301c1c723c */ /* 0x004fe60000001820 */
[----:B------:R-:W-:Y:S04]  /*ac470*/  STL [R1+0x4904], R48 ;  /* 0x0049043001007387 */ /* 0x000fe80000100800 */
[----:B------:R-:W-:-:S12]  /*ac480*/  STL [R1+0x4900], R49 ;  /* 0x0049003101007387 */ /* 0x000fd80000100800 */
        /* <DEDUP_REMOVED lines=8> */
[----:B----4-:R-:W-:Y:S01]  /*ac510*/  HMMA.16816.F32 R8, R28, R52, R8 ;  /* 0x000000341c08723c */ /* 0x010fe20000001808 */
[----:B------:R-:W-:-:S02]  /*ac520*/  IMAD.MOV.U32 R48, RZ, RZ, R15 ;  /* 0x000000ffff307224 */ /* 0x000fc400078e000f */
[----:B------:R-:W-:-:S05]  /*ac530*/  IMAD.MOV.U32 R49, RZ, RZ, R14 ;  /* 0x000000ffff317224 */ /* 0x000fca00078e000e */
[C---:B-----5:R-:W-:Y:S01]  /*ac540*/  HMMA.16816.F32 R4, R28.reuse, R54, R4 ;  /* 0x000000361c04723c */ /* 0x060fe20000001804 */
[----:B------:R-:W-:Y:S04]  /*ac550*/  STL.64 [R1+0xd30], R20 ;  /* 0x000d301401007387 */ /* 0x000fe80000100a00 */
[----:B------:R-:W-:Y:S04]  /*ac560*/  STL.64 [R1+0xd38], R22 ;  /* 0x000d381601007387 */ /* 0x000fe80000100a00 */
[----:B------:R-:W-:Y:S04]  /*ac570*/  STL.64 [R1+0xd20], R16 ;  /* 0x000d201001007387 */ /* 0x000fe80000100a00 */
[----:B------:R-:W-:Y:S04]  /*ac580*/  STL.64 [R1+0xd28], R18 ;  /* 0x000d281201007387 */ /* 0x000fe80000100a00 */
[----:B------:R-:W-:Y:S04]  /*ac590*/  STL [R1+0x4914], R48 ;  /* 0x0049143001007387 */ /* 0x000fe80000100800 */
[----:B------:R-:W-:Y:S04]  /*ac5a0*/  STL [R1+0x4910], R49 ;  /* 0x0049103101007387 */ /* 0x000fe80000100800 */
[----:B------:R-:W-:Y:S04]  /*ac5b0*/  STL.64 [R1+0xd10], R8 ;  /* 0x000d100801007387 */ /* 0x000fe80000100a00 */
[----:B------:R0:W-:Y:S02]  /*ac5c0*/  STL.64 [R1+0xd18], R10 ;  /* 0x000d180a01007387 */ /* 0x0001e40000100a00 */
[----:B0-----:R-:W-:Y:S01]  /*ac5d0*/  HMMA.16816.F32 R8, R28, R60, R56 ;  /* 0x0000003c1c08723c */ /* 0x001fe20000001838 */
[----:B------:R-:W-:-:S02]  /*ac5e0*/  IMAD.MOV.U32 R49, RZ, RZ, R55 ;  /* 0x000000ffff317224 */ /* 0x000fc400078e0037 */
[----:B------:R-:W-:Y:S01]  /*ac5f0*/  IMAD.MOV.U32 R48, RZ, RZ, R54 ;  /* 0x000000ffff307224 */ /* 0x000fe200078e0036 */
[----:B------:R0:W-:Y:S04]  /*ac600*/  STL.64 [R1+0xd00], R4 ;  /* 0x000d000401007387 */ /* 0x0001e80000100a00 */
[----:B------:R1:W-:Y:S04]  /*ac610*/  STL.64 [R1+0xd08], R6 ;  /* 0x000d080601007387 */ /* 0x0003e80000100a00 */
[----:B------:R-:W-:Y:S04]  /*ac620*/  STL [R1+0x491c], R49 ;  /* 0x00491c3101007387 */ /* 0x000fe80000100800 */
[----:B------:R-:W-:Y:S04]  /*ac630*/  STL [R1+0x4918], R48 ;  /* 0x0049183001007387 */ /* 0x000fe80000100800 */
[----:B------:R-:W-:Y:S04]  /*ac640*/  STL.64 [R1+0x4b60], R50 ;  /* 0x004b603201007387 */ /* 0x000fe80000100a00 */
[----:B0-----:R-:W2:Y:S04]  /*ac650*/  LDL.LU R4, [R1+0xc50] ;  /* 0x000c500001047983 */ /* 0x001ea80000300800 */
[----:B------:R-:W-:Y:S04]  /*ac660*/  STL.64 [R1+0xcf0], R8 ;  /* 0x000cf00801007387 */ /* 0x000fe80000100a00 */
[----:B------:R0:W-:Y:S04]  /*ac670*/  STL.64 [R1+0xcf8], R10 ;  /* 0x000cf80a01007387 */ /* 0x0001e80000100a00 */
[----:B------:R-:W2:Y:S04]  /*ac680*/  LDL.LU R5, [R1+0xc54] ;  /* 0x000c540001057983 */ /* 0x000ea80000300800 */
[----:B-1----:R-:W3:Y:S04]  /*ac690*/  LDL.LU R6, [R1+0xc58] ;  /* 0x000c580001067983 */ /* 0x002ee80000300800 */
[----:B------:R-:W3:Y:S04]  /*ac6a0*/  LDL.LU R7, [R1+0xc5c] ;  /* 0x000c5c0001077983 */ /* 0x000ee80000300800 */
[----:B---3--:R-:W-:Y:S04]  /*ac6b0*/  STL.64 [R1+0x4b38], R6 ;  /* 0x004b380601007387 */ /* 0x008fe80000100a00 */
[----:B--2---:R1:W-:Y:S04]  /*ac6c0*/  STL.64 [R1+0x4b30], R4 ;  /* 0x004b300401007387 */ /* 0x0043e80000100a00 */
[----:B0-----:R-:W2:Y:S04]  /*ac6d0*/  LDL R10, [R1+0xb0] ;  /* 0x0000b000010a7983 */ /* 0x001ea80000100800 */
[----:B------:R-:W2:Y:S04]  /*ac6e0*/  LDL R11, [R1+0xb4] ;  /* 0x0000b400010b7983 */ /* 0x000ea80000100800 */
[----:B------:R-:W3:Y:S04]  /*ac6f0*/  LDL.LU R16, [R1+0xc70] ;  /* 0x000c700001107983 */ /* 0x000ee80000300800 */
[----:B------:R-:W3:Y:S04]  /*ac700*/  LDL.LU R17, [R1+0xc74] ;  /* 0x000c740001117983 */ /* 0x000ee80000300800 */
[----:B------:R-:W4:Y:S04]  /*ac710*/  LDL.LU R18, [R1+0xc78] ;  /* 0x000c780001127983 */ /* 0x000f280000300800 */
[----:B------:R-:W4:Y:S04]  /*ac720*/  LDL.LU R19, [R1+0xc7c] ;  /* 0x000c7c0001137983 */ /* 0x000f280000300800 */
[----:B----4-:R0:W-:Y:S04]  /*ac730*/  STL.64 [R1+0x4b48], R18 ;  /* 0x004b481201007387 */ /* 0x0101e80000100a00 */
[----:B---3--:R3:W-:Y:S04]  /*ac740*/  STL.64 [R1+0x4b40], R16 ;  /* 0x004b401001007387 */ /* 0x0087e80000100a00 */
[----:B------:R-:W4:Y:S04]  /*ac750*/  LDL.LU R32, [R1+0xc90] ;  /* 0x000c900001207983 */ /* 0x000f280000300800 */
[----:B------:R-:W4:Y:S04]  /*ac760*/  LDL.LU R33, [R1+0xc94] ;  /* 0x000c940001217983 */ /* 0x000f280000300800 */
[----:B------:R-:W5:Y:S04]  /*ac770*/  LDL.LU R34, [R1+0xc98] ;  /* 0x000c980001227983 */ /* 0x000f680000300800 */
[----:B------:R-:W5:Y:S04]  /*ac780*/  LDL.LU R35, [R1+0xc9c] ;  /* 0x000c9c0001237983 */ /* 0x000f680000300800 */
[----:B-----5:R-:W-:Y:S04]  /*ac790*/  STL.64 [R1+0x4b58], R34 ;  /* 0x004b582201007387 */ /* 0x020fe80000100a00 */
[----:B----4-:R4:W-:Y:S04]  /*ac7a0*/  STL.64 [R1+0x4b50], R32 ;  /* 0x004b502001007387 */ /* 0x0109e80000100a00 */
[----:B------:R-:W5:Y:S04]  /*ac7b0*/  LDL R38, [R1+0xd0] ;  /* 0x0000d00001267983 */ /* 0x000f680000100800 */
[----:B------:R-:W5:Y:S04]  /*ac7c0*/  LDL R39, [R1+0xd4] ;  /* 0x0000d40001277983 */ /* 0x000f680000100800 */
[----:B------:R-:W5:Y:S04]  /*ac7d0*/  LDL.LU R40, [R1+0xca0] ;  /* 0x000ca00001287983 */ /* 0x000f680000300800 */
[----:B------:R-:W5:Y:S04]  /*ac7e0*/  LDL.LU R41, [R1+0xca4] ;  /* 0x000ca40001297983 */ /* 0x000f680000300800 */
[----:B------:R-:W5:Y:S04]  /*ac7f0*/  LDL.LU R42, [R1+0xca8] ;  /* 0x000ca800012a7983 */ /* 0x000f680000300800 */
[----:B------:R-:W5:Y:S04]  /*ac800*/  LDL.LU R43, [R1+0xcac] ;  /* 0x000cac00012b7983 */ /* 0x000f680000300800 */
[----:B-1----:R-:W2:Y:S04]  /*ac810*/  LDL.LU R4, [R1+0xcc0] ;  /* 0x000cc00001047983 */ /* 0x002ea80000300800 */
        /* <DEDUP_REMOVED lines=9> */
[----:B---3--:R-:W2:Y:S04]  /*ac8b0*/  LDL.LU.64 R16, [R1+0xf0] ;  /* 0x0000f00001107983 */ /* 0x008ea80000300a00 */
[----:B----4-:R-:W3:Y:S04]  /*ac8c0*/  LDL.LU R32, [R1+0xcd0] ;  /* 0x000cd00001207983 */ /* 0x010ee80000300800 */
[----:B------:R-:W3:Y:S04]  /*ac8d0*/  LDL.LU R33, [R1+0xcd4] ;  /* 0x000cd40001217983 */ /* 0x000ee80000300800 */
[----:B------:R-:W3:Y:S04]  /*ac8e0*/  LDL.LU R34, [R1+0xcd8] ;  /* 0x000cd80001227983 */ /* 0x000ee80000300800 */
[----:B------:R-:W3:Y:S04]  /*ac8f0*/  LDL.LU R35, [R1+0xcdc] ;  /* 0x000cdc0001237983 */ /* 0x000ee80000300800 */
[----:B------:R-:W4:Y:S04]  /*ac900*/  LDL.LU.64 R60, [R1+0xe0] ;  /* 0x0000e000013c7983 */ /* 0x000f280000300a00 */
[----:B------:R-:W3:Y:S04]  /*ac910*/  LDL R36, [R1+0xd8] ;  /* 0x0000d80001247983 */ /* 0x000ee80000100800 */
[----:B------:R-:W3:Y:S04]  /*ac920*/  LDL R37, [R1+0xdc] ;  /* 0x0000dc0001257983 */ /* 0x000ee80000100800 */
[----:B------:R-:W3:Y:S04]  /*ac930*/  LDL.LU R44, [R1+0xcb0] ;  /* 0x000cb000012c7983 */ /* 0x000ee80000300800 */
[----:B------:R-:W3:Y:S04]  /*ac940*/  LDL.LU R45, [R1+0xcb4] ;  /* 0x000cb400012d7983 */ /* 0x000ee80000300800 */
[----:B------:R-:W3:Y:S04]  /*ac950*/  LDL.LU R46, [R1+0xcb8] ;  /* 0x000cb800012e7983 */ /* 0x000ee80000300800 */
[----:B------:R-:W5:Y:S04]  /*ac960*/  LDL.LU R47, [R1+0xcbc] ;  /* 0x000cbc00012f7983 */ /* 0x000f680000300800 */
[----:B------:R-:W5:Y:S04]  /*ac970*/  LDL.LU.64 R20, [R1+0xc8] ;  /* 0x0000c80001147983 */ /* 0x000f680000300a00 */
[----:B------:R-:W5:Y:S04]  /*ac980*/  LDL R22, [R1+0xc0] ;  /* 0x0000c00001167983 */ /* 0x000f680000100800 */
[----:B------:R-:W5:Y:S04]  /*ac990*/  LDL R23, [R1+0xc4] ;  /* 0x0000c40001177983 */ /* 0x000f680000100800 */
[----:B------:R-:W5:Y:S04]  /*ac9a0*/  LDL.LU R24, [R1+0xc80] ;  /* 0x000c800001187983 */ /* 0x000f680000300800 */
[----:B------:R-:W5:Y:S04]  /*ac9b0*/  LDL.LU R25, [R1+0xc84] ;  /* 0x000c840001197983 */ /* 0x000f680000300800 */
[----:B------:R-:W5:Y:S04]  /*ac9c0*/  LDL.LU R26, [R1+0xc88] ;  /* 0x000c8800011a7983 */ /* 0x000f680000300800 */
[----:B------:R-:W5:Y:S04]  /*ac9d0*/  LDL.LU R27, [R1+0xc8c] ;  /* 0x000c8c00011b7983 */ /* 0x000f680000300800 */
[----:B------:R-:W5:Y:S04]  /*ac9e0*/  LDL.LU.64 R8, [R1+0xb8] ;  /* 0x0000b80001087983 */ /* 0x000f680000300a00 */
[----:B------:R-:W5:Y:S04]  /*ac9f0*/  LDL.LU R12, [R1+0xc60] ;  /* 0x000c6000010c7983 */ /* 0x000f680000300800 */
[----:B------:R-:W5:Y:S04]  /*aca00*/  LDL.LU R13, [R1+0xc64] ;  /* 0x000c6400010d7983 */ /* 0x000f680000300800 */
[----:B------:R-:W5:Y:S04]  /*aca10*/  LDL.LU R14, [R1+0xc68] ;  /* 0x000c6800010e7983 */ /* 0x000f680000300800 */
[----:B------:R-:W5:Y:S04]  /*aca20*/  LDL.LU R15, [R1+0xc6c] ;  /* 0x000c6c00010f7983 */ /* 0x000f680000300800 */
[----:B------:R-:W5:Y:S04]  /*aca30*/  LDL.LU.64 R56, [R1+0xa8] ;  /* 0x0000a80001387983 */ /* 0x000f680000300a00 */
[----:B------:R-:W5:Y:S04]  /*aca40*/  LDL R58, [R1+0xa0] ;  /* 0x0000a000013a7983 */ /* 0x000f680000100800 */
[----:B------:R-:W5:Y:S04]  /*aca50*/  LDL R59, [R1+0xa4] ;  /* 0x0000a400013b7983 */ /* 0x000f680000100800 */
[----:B------:R-:W5:Y:S04]  /*aca60*/  LDL.LU R52, [R1+0xc40] ;  /* 0x000c400001347983 */ /* 0x000f680000300800 */
[----:B------:R-:W5:Y:S04]  /*aca70*/  LDL.LU R53, [R1+0xc44] ;  /* 0x000c440001357983 */ /* 0x000f680000300800 */
[----:B------:R-:W5:Y:S04]  /*aca80*/  LDL.LU R54, [R1+0xc48] ;  /* 0x000c480001367983 */ /* 0x000f680000300800 */
[----:B------:R-:W5:Y:S01]  /*aca90*/  LDL.LU R55, [R1+0xc4c] ;  /* 0x000c4c0001377983 */ /* 0x000f620000300800 */
[C---:B--2---:R-:W-:Y:S08]  /*acaa0*/  HMMA.16816.F32 R48, R28.reuse, R16, R48 ;  /* 0x000000101c30723c */ /* 0x044ff00000001830 */
[----:B----4-:R-:W-:Y:S11]  /*acab0*/  HMMA.16816.F32 R4, R28, R60, R4 ;  /* 0x0000003c1c04723c */ /* 0x010ff60000001804 */
[----:B------:R0:W-:Y:S04]  /*acac0*/  STL.64 [R1+0xce0], R48 ;  /* 0x000ce03001007387 */ /* 0x0001e80000100a00 */
[----:B------:R1:W-:Y:S01]  /*acad0*/  STL.64 [R1+0xce8], R50 ;  /* 0x000ce83201007387 */ /* 0x0003e20000100a00 */
[----:B0-----:R-:W-:-:S02]  /*acae0*/  IMAD.MOV.U32 R48, RZ, RZ, R17 ;  /* 0x000000ffff307224 */ /* 0x001fc400078e0011 */
[----:B------:R-:W-:Y:S01]  /*acaf0*/  IMAD.MOV.U32 R49, RZ, RZ, R16 ;  /* 0x000000ffff317224 */ /* 0x000fe200078e0010 */
[----:B-1----:R-:W2:Y:S04]  /*acb00*/  LDL.LU.64 R50, [R1+0x4b60] ;  /* 0x004b600001327983 */ /* 0x002ea80000300a00 */
[----:B------:R-:W-:Y:S01]  /*acb10*/  STL [R1+0x4924], R48 ;  /* 0x0049243001007387 */ /* 0x000fe20000100800 */
[C---:B---3--:R-:W-:Y:S03]  /*acb20*/  HMMA.16816.F32 R16, R28.reuse, R18, R32 ;  /* 0x000000121c10723c */ /* 0x048fe60000001820 */
[----:B------:R-:W-:Y:S04]  /*acb30*/  STL [R1+0x4920], R49 ;  /* 0x0049203101007387 */ /* 0x000fe80000100800 */
[----:B------:R-:W3:Y:S04]  /*acb40*/  LDL.LU.64 R34, [R1+0x4b58] ;  /* 0x004b580001227983 */ /* 0x000ee80000300a00 */
[----:B------:R-:W3:Y:S08]  /*acb50*/  LDL.LU.64 R32, [R1+0x4b50] ;  /* 0x004b500001207983 */ /* 0x000ef00000300a00 */
[----:B------:R-:W-:Y:S04]  /*acb60*/  STL.64 [R1+0xcd0], R16 ;  /* 0x000cd01001007387 */ /* 0x000fe80000100a00 */
[----:B------:R0:W-:Y:S04]  /*acb70*/  STL.64 [R1+0xcd8], R18 ;  /* 0x000cd81201007387 */ /* 0x0001e80000100a00 */
[----:B0-----:R-:W4:Y:S04]  /*acb80*/  LDL.LU.64 R18, [R1+0x4b48] ;  /* 0x004b480001127983 */ /* 0x001f280000300a00 */
[----:B------:R-:W4:Y:S04]  /*acb90*/  LDL.LU.64 R16, [R1+0x4b40] ;  /* 0x004b400001107983 */ /* 0x000f280000300a00 */
[----:B------:R-:W-:Y:S04]  /*acba0*/  STL.64 [R1+0xcc0], R4 ;  /* 0x000cc00401007387 */ /* 0x000fe80000100a00 */
[----:B------:R0:W-:Y:S04]  /*acbb0*/  STL.64 [R1+0xcc8], R6 ;  /* 0x000cc80601007387 */ /* 0x0001e80000100a00 */
[----:B0-----:R-:W2:Y:S04]  /*acbc0*/  LDL.LU.64 R6, [R1+0x4b38] ;  /* 0x004b380001067983 */ /* 0x001ea80000300a00 */
[----:B------:R-:W2:Y:S01]  /*acbd0*/  LDL.LU.64 R4, [R1+0x4b30] ;  /* 0x004b300001047983 */ /* 0x000ea20000300a00 */
[C---:B-----5:R-:W-:Y:S08]  /*acbe0*/  HMMA.16816.F32 R44, R28.reuse, R36, R44 ;  /* 0x000000241c2c723c */ /* 0x060ff0000000182c */
[----:B------:R-:W-:Y:S01]  /*acbf0*/  HMMA.16816.F32 R36, R28, R38, R40 ;  /* 0x000000261c24723c */ /* 0x000fe20000001828 */
[----:B------:R-:W-:-:S02]  /*acc00*/  IMAD.MOV.U32 R49, RZ, RZ, R61 ;  /* 0x000000ffff317224 */ /* 0x000fc400078e003d */
[----:B------:R-:W-:Y:S02]  /*acc10*/  IMAD.MOV.U32 R48, RZ, RZ, R60 ;  /* 0x000000ffff307224 */ /* 0x000fe400078e003c */
[----:B------:R-:W5:Y:S04]  /*acc20*/  LDL.LU.64 R60, [R1+0x4b28] ;  /* 0x004b2800013c7983 */ /* 0x000f680000300a00 */
[----:B------:R0:W-:Y:S04]  /*acc30*/  STL [R1+0x492c], R49 ;  /* 0x00492c3101007387 */ /* 0x0001e80000100800 */
[----:B------:R1:W-:Y:S01]  /*acc40*/  STL [R1+0x4928], R48 ;  /* 0x0049283001007387 */ /* 0x0003e20000100800 */
[----:B0-----:R-:W-:-:S02]  /*acc50*/  IMAD.MOV.U32 R49, RZ, RZ, R20 ;  /* 0x000000ffff317224 */ /* 0x001fc400078e0014 */
[----:B-1----:R-:W-:Y:S01]  /*acc60*/  IMAD.MOV.U32 R48, RZ, RZ, R21 ;  /* 0x000000ffff307224 */ /* 0x002fe200078e0015 */
[----:B------:R-:W-:Y:S04]  /*acc70*/  STL.64 [R1+0xcb0], R44 ;  /* 0x000cb02c01007387 */ /* 0x000fe80000100a00 */
[----:B------:R-:W-:Y:S04]  /*acc80*/  STL.64 [R1+0xcb8], R46 ;  /* 0x000cb82e01007387 */ /* 0x000fe80000100a00 */
[----:B------:R-:W-:Y:S04]  /*acc90*/  STL.64 [R1+0xca0], R36 ;  /* 0x000ca02401007387 */ /* 0x000fe80000100a00 */
[----:B------:R-:W-:Y:S01]  /*acca0*/  STL.64 [R1+0xca8], R38 ;  /* 0x000ca82601007387 */ /* 0x000fe20000100a00 */
[C---:B---3--:R-:W-:Y:S08]  /*accb0*/  HMMA.16816.F32 R32, R28.reuse, R20, R32 ;  /* 0x000000141c20723c */ /* 0x048ff00000001820 */
[C---:B------:R-:W-:Y:S11]  /*accc0*/  HMMA.16816.F32 R20, R28.reuse, R22, R24 ;  /* 0x000000161c14723c */ /* 0x040ff60000001818 */
[----:B------:R-:W-:Y:S04]  /*accd0*/  STL.64 [R1+0xc90], R32 ;  /* 0x000c902001007387 */ /* 0x000fe80000100a00 */
[----:B------:R-:W-:Y:S04]  /*acce0*/  STL.64 [R1+0xc98], R34 ;  /* 0x000c982201007387 */ /* 0x000fe80000100a00 */
[----:B------:R0:W-:Y:S04]  /*accf0*/  STL [R1+0x4934], R48 ;  /* 0x0049343001007387 */ /* 0x0001e80000100800 */
[----:B------:R1:W-:Y:S01]  /*acd00*/  STL [R1+0x4930], R49 ;  /* 0x0049303101007387 */ /* 0x0003e20000100800 */
[----:B----4-:R-:W-:Y:S01]  /*acd10*/  HMMA.16816.F32 R16, R28, R8, R16 ;  /* 0x000000081c10723c */ /* 0x010fe20000001810 */
[----:B0-----:R-:W-:-:S02]  /*acd20*/  IMAD.MOV.U32 R48, RZ, RZ, R8 ;  /* 0x000000ffff307224 */ /* 0x001fc400078e0008 */
[----:B-1----:R-:W-:-:S05]  /*acd30*/  IMAD.MOV.U32 R49, RZ, RZ, R9 ;  /* 0x000000ffff317224 */ /* 0x002fca00078e0009 */
[C---:B------:R-:W-:Y:S08]  /*acd40*/  HMMA.16816.F32 R8, R28.reuse, R10, R12 ;  /* 0x0000000a1c08723c */ /* 0x040ff0000000180c */
[C---:B--2---:R-:W-:Y:S01]  /*acd50*/  HMMA.16816.F32 R4, R28.reuse, R56, R4 ;  /* 0x000000381c04723c */ /* 0x044fe20000001804 */
        /* <DEDUP_REMOVED lines=17> */
[----:B------:R-:W-:Y:S04]  /*ace70*/  STL.64 [R1+0xc40], R4 ;  /* 0x000c400401007387 */ /* 0x000fe80000100a00 */
[----:B------:R-:W-:Y:S04]  /*ace80*/  STL.64 [R1+0xc48], R6 ;  /* 0x000c480601007387 */ /* 0x000fe80000100a00 */
[----:B------:R-:W2:Y:S04]  /*ace90*/  LDL.LU R53, [R1+0xb54] ;  /* 0x000b540001357983 */ /* 0x000ea80000300800 */
[----:B------:R-:W3:Y:S04]  /*acea0*/  LDL.LU R54, [R1+0xb58] ;  /* 0x000b580001367983 */ /* 0x000ee80000300800 */
[----:B------:R-:W3:Y:S01]  /*aceb0*/  LDL.LU R55, [R1+0xb5c] ;  /* 0x000b5c0001377983 */ /* 0x000ee20000300800 */
[----:B------:R-:W-:-:S03]  /*acec0*/  IMAD.MOV.U32 R57, RZ, RZ, R0 ;  /* 0x000000ffff397224 */ /* 0x000fc600078e0000 */
[----:B---3--:R-:W-:Y:S04]  /*aced0*/  STL.64 [R1+0x4a80], R54 ;  /* 0x004a803601007387 */ /* 0x008fe80000100a00 */
[----:B--2---:R0:W-:Y:S04]  /*acee0*/  STL.64 [R1+0x4a78], R52 ;  /* 0x004a783401007387 */ /* 0x0041e80000100a00 */
[----:B------:R-:W2:Y:S04]  /*acef0*/  LDL R56, [R1+0x30] ;  /* 0x0000300001387983 */ /* 0x000ea80000100800 */
[----:B------:R-:W3:Y:S04]  /*acf00*/  LDL.LU R0, [R1+0x4b24] ;  /* 0x004b240001007983 */ /* 0x000ee80000300800 */
[----:B------:R-:W4:Y:S04]  /*acf10*/  LDL.LU R12, [R1+0xb70] ;  /* 0x000b7000010c7983 */ /* 0x000f280000300800 */
[----:B------:R-:W4:Y:S04]  /*acf20*/  LDL.LU R13, [R1+0xb74] ;  /* 0x000b7400010d7983 */ /* 0x000f280000300800 */
[----:B------:R-:W2:Y:S04]  /*acf30*/  LDL.LU R14, [R1+0xb78] ;  /* 0x000b7800010e7983 */ /* 0x000ea80000300800 */
[----:B------:R-:W2:Y:S01]  /*acf40*/  LDL.LU R15, [R1+0xb7c] ;  /* 0x000b7c00010f7983 */ /* 0x000ea20000300800 */
[----:B---3--:R-:W-:-:S03]  /*acf50*/  IMAD.MOV.U32 R9, RZ, RZ, R0 ;  /* 0x000000ffff097224 */ /* 0x008fc600078e0000 */
[----:B--2---:R1:W-:Y:S04]  /*acf60*/  STL.64 [R1+0x4a90], R14 ;  /* 0x004a900e01007387 */ /* 0x0043e80000100a00 */
[----:B----4-:R-:W-:Y:S04]  /*acf70*/  STL.64 [R1+0x4a88], R12 ;  /* 0x004a880c01007387 */ /* 0x010fe80000100a00 */
[----:B------:R-:W2:Y:S04]  /*acf80*/  LDL R8, [R1+0x40] ;  /* 0x0000400001087983 */ /* 0x000ea80000100800 */
[----:B------:R-:W3:Y:S04]  /*acf90*/  LDL.LU R0, [R1+0x4b20] ;  /* 0x004b200001007983 */ /* 0x000ee80000300800 */
[----:B------:R-:W4:Y:S04]  /*acfa0*/  LDL.LU R24, [R1+0xb90] ;  /* 0x000b900001187983 */ /* 0x000f280000300800 */
[----:B------:R-:W4:Y:S04]  /*acfb0*/  LDL.LU R25, [R1+0xb94] ;  /* 0x000b940001197983 */ /* 0x000f280000300800 */
[----:B------:R-:W2:Y:S04]  /*acfc0*/  LDL.LU R26, [R1+0xb98] ;  /* 0x000b9800011a7983 */ /* 0x000ea80000300800 */
[----:B------:R-:W2:Y:S01]  /*acfd0*/  LDL.LU R27, [R1+0xb9c] ;  /* 0x000b9c00011b7983 */ /* 0x000ea20000300800 */
[----:B---3--:R-:W-:-:S03]  /*acfe0*/  IMAD.MOV.U32 R21, RZ, RZ, R0 ;  /* 0x000000ffff157224 */ /* 0x008fc600078e0000 */
[----:B--2---:R-:W-:Y:S04]  /*acff0*/  STL.64 [R1+0x4aa0], R26 ;  /* 0x004aa01a01007387 */ /* 0x004fe80000100a00 */
        /* <DEDUP_REMOVED lines=9> */
[----:B----4-:R2:W-:Y:S04]  /*ad090*/  STL.64 [R1+0x4aa8], R40 ;  /* 0x004aa82801007387 */ /* 0x0105e80000100a00 */
[----:B------:R-:W3:Y:S04]  /*ad0a0*/  LDL R36, [R1+0x60] ;  /* 0x0000600001247983 */ /* 0x000ee80000100800 */
[----:B------:R-:W1:Y:S04]  /*ad0b0*/  LDL.LU R0, [R1+0x4b18] ;  /* 0x004b180001007983 */ /* 0x000e680000300800 */
[----:B------:R-:W4:Y:S04]  /*ad0c0*/  LDL.LU R44, [R1+0xbc0] ;  /* 0x000bc000012c7983 */ /* 0x000f280000300800 */
[----:B------:R-:W4:Y:S04]  /*ad0d0*/  LDL.LU R45, [R1+0xbc4] ;  /* 0x000bc400012d7983 */ /* 0x000f280000300800 */
[----:B------:R-:W2:Y:S04]  /*ad0e0*/  LDL.LU R46, [R1+0xbc8] ;  /* 0x000bc800012e7983 */ /* 0x000ea80000300800 */
[----:B------:R-:W2:Y:S04]  /*ad0f0*/  LDL.LU R47, [R1+0xbcc] ;  /* 0x000bcc00012f7983 */ /* 0x000ea80000300800 */
[----:B--2---:R2:W-:Y:S04]  /*ad100*/  STL.64 [R1+0x4ac0], R46 ;  /* 0x004ac02e01007387 */ /* 0x0045e80000100a00 */
[----:B----4-:R-:W-:Y:S04]  /*ad110*/  STL.64 [R1+0x4ab8], R44 ;  /* 0x004ab82c01007387 */ /* 0x010fe80000100a00 */
[----:B0-----:R-:W4:Y:S04]  /*ad120*/  LDL.LU R52, [R1+0xbd0] ;  /* 0x000bd00001347983 */ /* 0x001f280000300800 */
[----:B------:R-:W4:Y:S04]  /*ad130*/  LDL.LU R53, [R1+0xbd4] ;  /* 0x000bd40001357983 */ /* 0x000f280000300800 */
[----:B------:R-:W2:Y:S04]  /*ad140*/  LDL.LU R54, [R1+0xbd8] ;  /* 0x000bd80001367983 */ /* 0x000ea80000300800 */
[----:B------:R-:W2:Y:S01]  /*ad150*/  LDL.LU R55, [R1+0xbdc] ;  /* 0x000bdc0001377983 */ /* 0x000ea20000300800 */
[----:B-1----:R-:W-:-:S03]  /*ad160*/  IMAD.MOV.U32 R15, RZ, RZ, R0 ;  /* 0x000000ffff0f7224 */ /* 0x002fc600078e0000 */
[----:B--2---:R-:W-:Y:S04]  /*ad170*/  STL.64 [R1+0x4ad0], R54 ;  /* 0x004ad03601007387 */ /* 0x004fe80000100a00 */
[----:B----4-:R-:W-:Y:S04]  /*ad180*/  STL.64 [R1+0x4ac8], R52 ;  /* 0x004ac83401007387 */ /* 0x010fe80000100a00 */
[----:B------:R-:W2:Y:S04]  /*ad190*/  LDL R14, [R1+0x70] ;  /* 0x00007000010e7983 */ /* 0x000ea80000100800 */
[----:B------:R-:W4:Y:S04]  /*ad1a0*/  LDL.LU R0, [R1+0x4b14] ;  /* 0x004b140001007983 */ /* 0x000f280000300800 */
[----:B------:R-:W2:Y:S04]  /*ad1b0*/  LDL.LU R40, [R1+0xbf0] ;  /* 0x000bf00001287983 */ /* 0x000ea80000300800 */
[----:B------:R-:W2:Y:S04]  /*ad1c0*/  LDL.LU R41, [R1+0xbf4] ;  /* 0x000bf40001297983 */ /* 0x000ea80000300800 */
[----:B------:R-:W2:Y:S04]  /*ad1d0*/  LDL.LU R42, [R1+0xbf8] ;  /* 0x000bf800012a7983 */ /* 0x000ea80000300800 */
[----:B------:R-:W2:Y:S01]  /*ad1e0*/  LDL.LU R43, [R1+0xbfc] ;  /* 0x000bfc00012b7983 */ /* 0x000ea20000300800 */
[----:B----4-:R-:W-:-:S03]  /*ad1f0*/  IMAD.MOV.U32 R47, RZ, RZ, R0 ;  /* 0x000000ffff2f7224 */ /* 0x010fc600078e0000 */
[----:B--2---:R-:W-:Y:S04]  /*ad200*/  STL.64 [R1+0x4ae0], R42 ;  /* 0x004ae02a01007387 */ /* 0x004fe80000100a00 */
[----:B------:R0:W-:Y:S04]  /*ad210*/  STL.64 [R1+0x4ad8], R40 ;  /* 0x004ad82801007387 */ /* 0x0001e80000100a00 */
[----:B------:R-:W2:Y:S04]  /*ad220*/  LDL R46, [R1+0x80] ;  /* 0x00008000012e7983 */ /* 0x000ea80000100800 */
[----:B------:R-:W4:Y:S04]  /*ad230*/  LDL.LU R0, [R1+0x4b10] ;  /* 0x004b100001007983 */ /* 0x000f280000300800 */
[----:B0-----:R-:W2:Y:S04]  /*ad240*/  LDL.LU R40, [R1+0xc10] ;  /* 0x000c100001287983 */ /* 0x001ea80000300800 */
[----:B------:R-:W2:Y:S04]  /*ad250*/  LDL.LU R41, [R1+0xc14] ;  /* 0x000c140001297983 */ /* 0x000ea80000300800 */
[----:B------:R-:W2:Y:S04]  /*ad260*/  LDL.LU R42, [R1+0xc18] ;  /* 0x000c1800012a7983 */ /* 0x000ea80000300800 */
[----:B------:R-:W2:Y:S04]  /*ad270*/  LDL.LU R43, [R1+0xc1c] ;  /* 0x000c1c00012b7983 */ /* 0x000ea80000300800 */
[----:B--2---:R0:W-:Y:S04]  /*ad280*/  STL.64 [R1+0x4af0], R42 ;  /* 0x004af02a01007387 */ /* 0x0041e80000100a00 */
[----:B0-----:R-:W2:Y:S04]  /*ad290*/  LDL R42, [R1+0x90] ;  /* 0x00009000012a7983 */ /* 0x001ea80000100800 */
[----:B------:R-:W2:Y:S04]  /*ad2a0*/  LDL.LU R48, [R1+0xc30] ;  /* 0x000c300001307983 */ /* 0x000ea80000300800 */
[----:B------:R-:W2:Y:S04]  /*ad2b0*/  LDL.LU R49, [R1+0xc34] ;  /* 0x000c340001317983 */ /* 0x000ea80000300800 */
[----:B------:R-:W2:Y:S04]  /*ad2c0*/  LDL.LU R50, [R1+0xc38] ;  /* 0x000c380001327983 */ /* 0x000ea80000300800 */
[----:B------:R-:W2:Y:S04]  /*ad2d0*/  LDL.LU R51, [R1+0xc3c] ;  /* 0x000c3c0001337983 */ /* 0x000ea80000300800 */
[----:B------:R0:W-:Y:S04]  /*ad2e0*/  STL.64 [R1+0x4ae8], R40 ;  /* 0x004ae82801007387 */ /* 0x0001e80000100a00 */
[----:B0-----:R-:W2:Y:S04]  /*ad2f0*/  LDL.LU.64 R40, [R1+0x98] ;  /* 0x0000980001287983 */ /* 0x001ea80000300a00 */
[----:B------:R-:W2:Y:S04]  /*ad300*/  LDL.64 R44, [R1+0x88] ;  /* 0x00008800012c7983 */ /* 0x000ea80000100a00 */
[----:B------:R-:W-:Y:S04]  /*ad310*/  STL.64 [R1+0x4b00], R46 ;  /* 0x004b002e01007387 */ /* 0x000fe80000100a00 */
[----:B--2---:R0:W-:Y:S01]  /*ad320*/  STL.64 [R1+0x4af8], R44 ;  /* 0x004af82c01007387 */ /* 0x0041e20000100a00 */
[----:B------:R-:W-:Y:S03]  /*ad330*/  HMMA.16816.F32 R48, R28, R40, R48 ;  /* 0x000000281c30723c */ /* 0x000fe60000001830 */
        /* <DEDUP_REMOVED lines=29> */
[----:B------:R-:W-:Y:S04]  /*ad510*/  STL.64 [R1+0xc30], R48 ;  /* 0x000c303001007387 */ /* 0x000fe80000100a00 */
[----:B------:R0:W-:Y:S04]  /*ad520*/  STL.64 [R1+0xc38], R50 ;  /* 0x000c383201007387 */ /* 0x0001e80000100a00 */
[----:B0-----:R-:W3:Y:S01]  /*ad530*/  LDL.LU.64 R50, [R1+0x4b08] ;  /* 0x004b080001327983 */ /* 0x001ee20000300a00 */
[----:B----4-:R-:W-:-:S02]  /*ad540*/  IMAD.MOV.U32 R43, RZ, RZ, R0 ;  /* 0x000000ffff2b7224 */ /* 0x010fc400078e0000 */
[----:B------:R-:W-:Y:S02]  /*ad550*/  IMAD.MOV.U32 R48, RZ, RZ, R40 ;  /* 0x000000ffff307224 */ /* 0x000fe400078e0028 */
[----:B------:R-:W-:-:S03]  /*ad560*/  IMAD.MOV.U32 R49, RZ, RZ, R41 ;  /* 0x000000ffff317224 */ /* 0x000fc600078e0029 */
[C---:B--2---:R-:W-:Y:S01]  /*ad570*/  HMMA.16816.F32 R40, R28.reuse, R42, R44 ;  /* 0x0000002a1c28723c */ /* 0x044fe2000000182c */
[----:B---3--:R0:W-:Y:S04]  /*ad580*/  STL.64 [R1+0x4a20], R50 ;  /* 0x004a203201007387 */ /* 0x0081e80000100a00 */
[----:B0-----:R-:W2:Y:S04]  /*ad590*/  LDL.64 R50, [R1+0x68] ;  /* 0x0000680001327983 */ /* 0x001ea80000100a00 */
[----:B------:R-:W-:Y:S04]  /*ad5a0*/  STL.64 [R1+0x4a18], R48 ;  /* 0x004a183001007387 */ /* 0x000fe80000100a00 */
[----:B------:R-:W3:Y:S04]  /*ad5b0*/  LDL.LU.64 R46, [R1+0x4b00] ;  /* 0x004b0000012e7983 */ /* 0x000ee80000300a00 */
[----:B------:R-:W4:Y:S04]  /*ad5c0*/  LDL.LU.64 R44, [R1+0x4af8] ;  /* 0x004af800012c7983 */ /* 0x000f280000300a00 */
[----:B------:R-:W-:Y:S04]  /*ad5d0*/  STL.64 [R1+0xc20], R40 ;  /* 0x000c202801007387 */ /* 0x000fe80000100a00 */
[----:B------:R0:W-:Y:S04]  /*ad5e0*/  STL.64 [R1+0xc28], R42 ;  /* 0x000c282a01007387 */ /* 0x0001e80000100a00 */
[----:B0-----:R-:W4:Y:S04]  /*ad5f0*/  LDL.LU.64 R42, [R1+0x4af0] ;  /* 0x004af000012a7983 */ /* 0x001f280000300a00 */
[----:B------:R-:W4:Y:S02]  /*ad600*/  LDL.LU.64 R40, [R1+0x4ae8] ;  /* 0x004ae80001287983 */ /* 0x000f240000300a00 */
[----:B----4-:R-:W-:-:S15]  /*ad610*/  HMMA.16816.F32 R40, R28, R44, R40 ;  /* 0x0000002c1c28723c */ /* 0x010fde0000001828 */
[----:B------:R-:W-:-:S04]  /*ad620*/  NOP ;  /* 0x0000000000007918 */ /* 0x000fc80000000000 */
[----:B------:R-:W-:Y:S04]  /*ad630*/  STL.64 [R1+0xc10], R40 ;  /* 0x000c102801007387 */ /* 0x000fe80000100a00 */
[----:B------:R0:W-:Y:S04]  /*ad640*/  STL.64 [R1+0xc18], R42 ;  /* 0x000c182a01007387 */ /* 0x0001e80000100a00 */
[----:B0-----:R-:W4:Y:S04]  /*ad650*/  LDL.LU.64 R42, [R1+0x4ae0] ;  /* 0x004ae000012a7983 */ /* 0x001f280000300a00 */
[----:B------:R-:W4:Y:S01]  /*ad660*/  LDL.LU.64 R40, [R1+0x4ad8] ;  /* 0x004ad80001287983 */ /* 0x000f220000300a00 */
[----:B------:R-:W-:-:S02]  /*ad670*/  IMAD.MOV.U32 R0, RZ, RZ, R45 ;  /* 0x000000ffff007224 */ /* 0x000fc400078e002d */
[----:B---3--:R-:W-:Y:S03]  /*ad680*/  HMMA.16816.F32 R44, R28, R46, R52 ;  /* 0x0000002e1c2c723c */ /* 0x008fe60000001834 */
[----:B------:R0:W-:Y:S04]  /*ad690*/  STL [R1+0x47d4], R0 ;  /* 0x0047d40001007387 */ /* 0x0001e80000100800 */
[----:B------:R-:W2:Y:S04]  /*ad6a0*/  LDL.LU.64 R54, [R1+0x4ad0] ;  /* 0x004ad00001367983 */ /* 0x000ea80000300a00 */
[----:B------:R-:W2:Y:S08]  /*ad6b0*/  LDL.LU.64 R52, [R1+0x4ac8] ;  /* 0x004ac80001347983 */ /* 0x000eb00000300a00 */
[----:B------:R-:W-:Y:S04]  /*ad6c0*/  STL.64 [R1+0xc00], R44 ;  /* 0x000c002c01007387 */ /* 0x000fe80000100a00 */
[----:B------:R1:W-:Y:S01]  /*ad6d0*/  STL.64 [R1+0xc08], R46 ;  /* 0x000c082e01007387 */ /* 0x0003e20000100a00 */
[----:B0-----:R-:W-:-:S03]  /*ad6e0*/  IMAD.MOV.U32 R0, RZ, RZ, R13 ;  /* 0x000000ffff007224 */ /* 0x001fc600078e000d */
[----:B-1----:R-:W3:Y:S04]  /*ad6f0*/  LDL.LU.64 R46, [R1+0x4ac0] ;  /* 0x004ac000012e7983 */ /* 0x002ee80000300a00 */
[----:B------:R-:W3:Y:S01]  /*ad700*/  LDL.LU.64 R44, [R1+0x4ab8] ;  /* 0x004ab800012c7983 */ /* 0x000ee20000300a00 */
[C---:B----4-:R-:W-:Y:S08]  /*ad710*/  HMMA.16816.F32 R40, R28.reuse, R12, R40 ;  /* 0x0000000c1c28723c */ /* 0x050ff00000001828 */
[C---:B------:R-:W-:Y:S08]  /*ad720*/  HMMA.16816.F32 R12, R28.reuse, R14, R24 ;  /* 0x0000000e1c0c723c */ /* 0x040ff00000001818 */
[C---:B--2---:R-:W-:Y:S03]  /*ad730*/  HMMA.16816.F32 R52, R28.reuse, R50, R52 ;  /* 0x000000321c34723c */ /* 0x044fe60000001834 */
[----:B------:R-:W-:Y:S04]  /*ad740*/  STL.64 [R1+0xbf0], R40 ;  /* 0x000bf02801007387 */ /* 0x000fe80000100a00 */
[----:B------:R0:W-:Y:S04]  /*ad750*/  STL.64 [R1+0xbf8], R42 ;  /* 0x000bf82a01007387 */ /* 0x0001e80000100a00 */
[----:B0-----:R-:W2:Y:S04]  /*ad760*/  LDL.LU.64 R42, [R1+0x4ab0] ;  /* 0x004ab000012a7983 */ /* 0x001ea80000300a00 */
[----:B------:R-:W2:Y:S04]  /*ad770*/  LDL.LU.64 R40, [R1+0x4aa8] ;  /* 0x004aa80001287983 */ /* 0x000ea80000300a00 */
[----:B------:R-:W-:Y:S04]  /*ad780*/  STL [R1+0x47d8], R0 ;  /* 0x0047d80001007387 */ /* 0x000fe80000100800 */
[----:B------:R-:W4:Y:S04]  /*ad790*/  LDL.LU.64 R26, [R1+0x4aa0] ;  /* 0x004aa000011a7983 */ /* 0x000f280000300a00 */
[----:B------:R-:W4:Y:S04]  /*ad7a0*/  LDL.LU.64 R24, [R1+0x4a98] ;  /* 0x004a980001187983 */ /* 0x000f280000300a00 */
        /* <DEDUP_REMOVED lines=8> */
[C---:B---3--:R-:W-:Y:S08]  /*ad830*/  HMMA.16816.F32 R44, R28.reuse, R36, R44 ;  /* 0x000000241c2c723c */ /* 0x048ff0000000182c */
[----:B------:R-:W-:Y:S01]  /*ad840*/  HMMA.16816.F32 R32, R28, R20, R32 ;  /* 0x000000141c20723c */ /* 0x000fe20000001820 */
[----:B------:R-:W-:-:S05]  /*ad850*/  IMAD.MOV.U32 R0, RZ, RZ, R51 ;  /* 0x000000ffff007224 */ /* 0x000fca00078e0033 */
[----:B------:R0:W-:Y:S02]  /*ad860*/  STL [R1+0x47dc], R0 ;  /* 0x0047dc0001007387 */ /* 0x0001e40000100800 */
[C---:B------:R-:W-:Y:S01]  /*ad870*/  HMMA.16816.F32 R16, R28.reuse, R8, R16 ;  /* 0x000000081c10723c */ /* 0x040fe20000001810 */
[----:B0-----:R-:W-:Y:S02]  /*ad880*/  IMAD.MOV.U32 R0, RZ, RZ, R39 ;  /* 0x000000ffff007224 */ /* 0x001fe400078e0027 */
[----:B------:R-:W-:Y:S04]  /*ad890*/  STL.64 [R1+0xbc0], R44 ;  /* 0x000bc02c01007387 */ /* 0x000fe80000100a00 */
[----:B------:R-:W-:Y:S04]  /*ad8a0*/  STL.64 [R1+0xbc8], R46 ;  /* 0x000bc82e01007387 */ /* 0x000fe80000100a00 */
[----:B------:R0:W-:Y:S02]  /*ad8b0*/  STL [R1+0x47e0], R0 ;  /* 0x0047e00001007387 */ /* 0x0001e40000100800 */
[----:B0-----:R-:W-:Y:S01]  /*ad8c0*/  IMAD.MOV.U32 R0, RZ, RZ, R23 ;  /* 0x000000ffff007224 */ /* 0x001fe200078e0017 */
[C---:B--2---:R-:W-:Y:S08]  /*ad8d0*/  HMMA.16816.F32 R40, R28.reuse, R38, R40 ;  /* 0x000000261c28723c */ /* 0x044ff00000001828 */
[C---:B----4-:R-:W-:Y:S11]  /*ad8e0*/  HMMA.16816.F32 R24, R28.reuse, R22, R24 ;  /* 0x000000161c18723c */ /* 0x050ff60000001818 */
[----:B------:R-:W-:Y:S04]  /*ad8f0*/  STL.64 [R1+0xbb0], R40 ;  /* 0x000bb02801007387 */ /* 0x000fe80000100a00 */
[----:B------:R-:W-:Y:S04]  /*ad900*/  STL.64 [R1+0xbb8], R42 ;  /* 0x000bb82a01007387 */ /* 0x000fe80000100a00 */
[----:B------:R-:W-:Y:S04]  /*ad910*/  STL.64 [R1+0xba0], R32 ;  /* 0x000ba02001007387 */ /* 0x000fe80000100a00 */
[----:B------:R-:W-:Y:S04]  /*ad920*/  STL.64 [R1+0xba8], R34 ;  /* 0x000ba82201007387 */ /* 0x000fe80000100a00 */
[----:B------:R0:W-:Y:S01]  /*ad930*/  STL [R1+0x47e4], R0 ;  /* 0x0047e40001007387 */ /* 0x0001e20000100800 */
[----:B-----5:R-:W-:Y:S01]  /*ad940*/  HMMA.16816.F32 R12, R28, R10, R12 ;  /* 0x0000000a1c0c723c */ /* 0x020fe2000000180c */
[----:B0-----:R-:W-:-:S07]  /*ad950*/  IMAD.MOV.U32 R0, RZ, RZ, R11 ;  /* 0x000000ffff007224 */ /* 0x001fce00078e000b */
[C---:B------:R-:W-:Y:S08]  /*ad960*/  HMMA.16816.F32 R8, R28.reuse, R56, R4 ;  /* 0x000000381c08723c */ /* 0x040ff00000001804 */
[----:B------:R-:W-:Y:S01]  /*ad970*/  HMMA.16816.F32 R4, R28, R58, R52 ;  /* 0x0000003a1c04723c */ /* 0x000fe20000001834 */
[----:B------:R-:W-:Y:S04]  /*ad980*/  STL.64 [R1+0xb90], R24 ;  /* 0x000b901801007387 */ /* 0x000fe80000100a00 */
[----:B------:R-:W-:Y:S04]  /*ad990*/  STL.64 [R1+0xb98], R26 ;  /* 0x000b981a01007387 */ /* 0x000fe80000100a00 */
[----:B------:R0:W-:Y:S04]  /*ad9a0*/  STL.64 [R1+0xb80], R16 ;  /* 0x000b801001007387 */ /* 0x0001e80000100a00 */
[----:B------:R1:W-:Y:S04]  /*ad9b0*/  STL.64 [R1+0xb88], R18 ;  /* 0x000b881201007387 */ /* 0x0003e80000100a00 */
[----:B------:R-:W-:Y:S04]  /*ad9c0*/  STL [R1+0x47e8], R0 ;  /* 0x0047e80001007387 */ /* 0x000fe80000100800 */
[----:B------:R-:W-:Y:S04]  /*ad9d0*/  STL.64 [R1+0xb70], R12 ;  /* 0x000b700c01007387 */ /* 0x000fe80000100a00 */
[----:B------:R-:W-:Y:S04]  /*ad9e0*/  STL.64 [R1+0xb78], R14 ;  /* 0x000b780e01007387 */ /* 0x000fe80000100a00 */
[----:B------:R-:W-:Y:S04]  /*ad9f0*/  STL.64 [R1+0xb60], R8 ;  /* 0x000b600801007387 */ /* 0x000fe80000100a00 */
[----:B------:R-:W-:Y:S04]  /*ada00*/  STL.64 [R1+0xb68], R10 ;  /* 0x000b680a01007387 */ /* 0x000fe80000100a00 */
[----:B0-----:R-:W2:Y:S04]  /*ada10*/  LDL.LU R16, [R1+0xa50] ;  /* 0x000a500001107983 */ /* 0x001ea80000300800 */
[----:B------:R0:W-:Y:S04]  /*ada20*/  STL.64 [R1+0xb50], R4 ;  /* 0x000b500401007387 */ /* 0x0001e80000100a00 */
[----:B------:R3:W-:Y:S04]  /*ada30*/  STL.64 [R1+0xb58], R6 ;  /* 0x000b580601007387 */ /* 0x0007e80000100a00 */
[----:B------:R-:W2:Y:S04]  /*ada40*/  LDL.LU R17, [R1+0xa54] ;  /* 0x000a540001117983 */ /* 0x000ea80000300800 */
[----:B-1----:R-:W4:Y:S04]  /*ada50*/  LDL.LU R18, [R1+0xa58] ;  /* 0x000a580001127983 */ /* 0x002f280000300800 */
        /* <DEDUP_REMOVED lines=15> */
[----:B0-----:R-:W4:Y:S04]  /*adb50*/  LDL.LU R4, [R1+0xae0] ;  /* 0x000ae00001047983 */ /* 0x001f280000300800 */
[----:B------:R-:W4:Y:S04]  /*adb60*/  LDL.LU R5, [R1+0xae4] ;  /* 0x000ae40001057983 */ /* 0x000f280000300800 */
[----:B---3--:R-:W3:Y:S04]  /*adb70*/  LDL.LU R6, [R1+0xae8] ;  /* 0x000ae80001067983 */ /* 0x008ee80000300800 */
[----:B------:R-:W3:Y:S04]  /*adb80*/  LDL.LU R7, [R1+0xaec] ;  /* 0x000aec0001077983 */ /* 0x000ee80000300800 */
[----:B---3--:R0:W-:Y:S04]  /*adb90*/  STL.64 [R1+0x4a60], R6 ;  /* 0x004a600601007387 */ /* 0x0081e80000100a00 */
[----:B----4-:R-:W-:Y:S04]  /*adba0*/  STL.64 [R1+0x4a58], R4 ;  /* 0x004a580401007387 */ /* 0x010fe80000100a00 */
[----:B------:R-:W3:Y:S04]  /*adbb0*/  LDL R10, [R1] ;  /* 0x00000000010a7983 */ /* 0x000ee80000100800 */
[----:B------:R-:W3:Y:S04]  /*adbc0*/  LDL R11, [R1+0x4] ;  /* 0x00000400010b7983 */ /* 0x000ee80000100800 */
[----:B------:R-:W4:Y:S04]  /*adbd0*/  LDL.LU R12, [R1+0xb00] ;  /* 0x000b0000010c7983 */ /* 0x000f280000300800 */
[----:B------:R-:W4:Y:S04]  /*adbe0*/  LDL.LU R13, [R1+0xb04] ;  /* 0x000b0400010d7983 */ /* 0x000f280000300800 */
[----:B------:R-:W5:Y:S04]  /*adbf0*/  LDL.LU R14, [R1+0xb08] ;  /* 0x000b0800010e7983 */ /* 0x000f680000300800 */
[----:B------:R-:W5:Y:S01]  /*adc00*/  LDL.LU R15, [R1+0xb0c] ;  /* 0x000b0c00010f7983 */ /* 0x000f620000300800 */
[----:B------:R-:W-:-:S03]  /*adc10*/  IMAD.MOV.U32 R0, RZ, RZ, R59 ;  /* 0x000000ffff007224 */ /* 0x000fc600078e003b */
[----:B-----5:R-:W-:Y:S04]  /*adc20*/  STL.64 [R1+0x4a70], R14 ;  /* 0x004a700e01007387 */ /* 0x020fe80000100a00 */
[----:B----4-:R4:W-:Y:S04]  /*adc30*/  STL.64 [R1+0x4a68], R12 ;  /* 0x004a680c01007387 */ /* 0x0109e80000100a00 */
[----:B------:R-:W5:Y:S04]  /*adc40*/  LDL.LU R48, [R1+0xb10] ;  /* 0x000b100001307983 */ /* 0x000f680000300800 */
[----:B------:R-:W5:Y:S04]  /*adc50*/  LDL.LU R49, [R1+0xb14] ;  /* 0x000b140001317983 */ /* 0x000f680000300800 */
[----:B------:R-:W5:Y:S04]  /*adc60*/  LDL.LU R50, [R1+0xb18] ;  /* 0x000b180001327983 */ /* 0x000f680000300800 */
[----:B------:R-:W5:Y:S04]  /*adc70*/  LDL.LU R51, [R1+0xb1c] ;  /* 0x000b1c0001337983 */ /* 0x000f680000300800 */
[----:B-1----:R-:W3:Y:S04]  /*adc80*/  LDL R18, [R1+0x10] ;  /* 0x0000100001127983 */ /* 0x002ee80000100800 */
[----:B------:R-:W3:Y:S04]  /*adc90*/  LDL R19, [R1+0x14] ;  /* 0x0000140001137983 */ /* 0x000ee80000100800 */
[----:B--2---:R-:W2:Y:S04]  /*adca0*/  LDL.LU R40, [R1+0xb30] ;  /* 0x000b300001287983 */ /* 0x004ea80000300800 */
[----:B------:R-:W2:Y:S04]  /*adcb0*/  LDL.LU R41, [R1+0xb34] ;  /* 0x000b340001297983 */ /* 0x000ea80000300800 */
[----:B------:R-:W2:Y:S04]  /*adcc0*/  LDL.LU R42, [R1+0xb38] ;  /* 0x000b3800012a7983 */ /* 0x000ea80000300800 */
[----:B------:R-:W2:Y:S04]  /*adcd0*/  LDL.LU R43, [R1+0xb3c] ;  /* 0x000b3c00012b7983 */ /* 0x000ea80000300800 */
[----:B0-----:R-:W2:Y:S04]  /*adce0*/  LDL R6, [R1+0x20] ;  /* 0x0000200001067983 */ /* 0x001ea80000100800 */
[----:B------:R-:W2:Y:S04]  /*adcf0*/  LDL R7, [R1+0x24] ;  /* 0x0000240001077983 */ /* 0x000ea80000100800 */
[----:B----4-:R-:W2:Y:S04]  /*add00*/  LDL.LU R12, [R1+0xb40] ;  /* 0x000b4000010c7983 */ /* 0x010ea80000300800 */
[----:B------:R-:W2:Y:S04]  /*add10*/  LDL.LU R13, [R1+0xb44] ;  /* 0x000b4400010d7983 */ /* 0x000ea80000300800 */
[----:B------:R-:W2:Y:S04]  /*add20*/  LDL.LU R14, [R1+0xb48] ;  /* 0x000b4800010e7983 */ /* 0x000ea80000300800 */
[----:B------:R-:W2:Y:S04]  /*add30*/  LDL.LU R15, [R1+0xb4c] ;  /* 0x000b4c00010f7983 */ /* 0x000ea80000300800 */
[----:B------:R-:W4:Y:S04]  /*add40*/  LDL.64 R16, [R1+0x18] ;  /* 0x0000180001107983 */ /* 0x000f280000100a00 */
[----:B------:R-:W3:Y:S04]  /*add50*/  LDL.LU R24, [R1+0xb20] ;  /* 0x000b200001187983 */ /* 0x000ee80000300800 */
[----:B------:R-:W3:Y:S04]  /*add60*/  LDL.LU R25, [R1+0xb24] ;  /* 0x000b240001197983 */ /* 0x000ee80000300800 */
[----:B------:R-:W3:Y:S04]  /*add70*/  LDL.LU R26, [R1+0xb28] ;  /* 0x000b2800011a7983 */ /* 0x000ee80000300800 */
[----:B------:R-:W3:Y:S04]  /*add80*/  LDL.LU R27, [R1+0xb2c] ;  /* 0x000b2c00011b7983 */ /* 0x000ee80000300800 */
[----:B------:R-:W5:Y:S04]  /*add90*/  LDL.64 R8, [R1+0x8] ;  /* 0x0000080001087983 */ /* 0x000f680000100a00 */
        /* <DEDUP_REMOVED lines=25> */
[C---:B--2---:R-:W-:Y:S03]  /*adf30*/  HMMA.16816.F32 R4, R28.reuse, R6, R12 ;  /* 0x000000061c04723c */ /* 0x044fe6000000180c */
[----:B------:R-:W2:Y:S04]  /*adf40*/  LDL.LU.64 R14, [R1+0x4a70] ;  /* 0x004a7000010e7983 */ /* 0x000ea80000300a00 */
[----:B------:R-:W2:Y:S01]  /*adf50*/  LDL.LU.64 R12, [R1+0x4a68] ;  /* 0x004a6800010c7983 */ /* 0x000ea20000300a00 */
[----:B----4-:R-:W-:Y:S01]  /*adf60*/  HMMA.16816.F32 R40, R28, R16, R40 ;  /* 0x000000101c28723c */ /* 0x010fe20000001828 */
[----:B0-----:R-:W-:-:S07]  /*adf70*/  IMAD.MOV.U32 R0, RZ, RZ, R17 ;  /* 0x000000ffff007224 */ /* 0x001fce00078e0011 */
[C---:B---3--:R-:W-:Y:S08]  /*adf80*/  HMMA.16816.F32 R16, R28.reuse, R18, R24 ;  /* 0x000000121c10723c */ /* 0x048ff00000001818 */
[C---:B-----5:R-:W-:Y:S01]  /*adf90*/  HMMA.16816.F32 R48, R28.reuse, R8, R48 ;  /* 0x000000081c30723c */ /* 0x060fe20000001830 */
[----:B------:R-:W-:Y:S04]  /*adfa0*/  STL.64 [R1+0xb40], R4 ;  /* 0x000b400401007387 */ /* 0x000fe80000100a00 */
[----:B------:R0:W-:Y:S04]  /*adfb0*/  STL.64 [R1+0xb48], R6 ;  /* 0x000b480601007387 */ /* 0x0001e80000100a00 */
[----:B0-----:R-:W3:Y:S04]  /*adfc0*/  LDL.LU.64 R6, [R1+0x4a60] ;  /* 0x004a600001067983 */ /* 0x001ee80000300a00 */
[----:B------:R-:W3:Y:S04]  /*adfd0*/  LDL.LU.64 R4, [R1+0x4a58] ;  /* 0x004a580001047983 */ /* 0x000ee80000300a00 */
[----:B------:R-:W-:Y:S04]  /*adfe0*/  STL.64 [R1+0xb30], R40 ;  /* 0x000b302801007387 */ /* 0x000fe80000100a00 */
[----:B------:R0:W-:Y:S01]  /*adff0*/  STL.64 [R1+0xb38], R42 ;  /* 0x000b382a01007387 */ /* 0x0001e20000100a00 */
[----:B------:R-:W-:Y:S03]  /*ae000*/  HMMA.16816.F32 R56, R28, R60, R56 ;  /* 0x0000003c1c38723c */ /* 0x000fe60000001838 */
[----:B0-----:R-:W4:Y:S04]  /*ae010*/  LDL.LU.64 R42, [R1+0x4a50] ;  /* 0x004a5000012a7983 */ /* 0x001f280000300a00 */
[----:B------:R-:W4:Y:S04]  /*ae020*/  LDL.LU.64 R40, [R1+0x4a48] ;  /* 0x004a480001287983 */ /* 0x000f280000300a00 */
[----:B------:R0:W-:Y:S04]  /*ae030*/  STL [R1+0x47f0], R0 ;  /* 0x0047f00001007387 */ /* 0x0001e80000100800 */
[----:B------:R-:W5:Y:S04]  /*ae040*/  LDL.LU.64 R26, [R1+0x4a40] ;  /* 0x004a4000011a7983 */ /* 0x000f680000300a00 */
[----:B------:R-:W5:Y:S01]  /*ae050*/  LDL.LU.64 R24, [R1+0x4a38] ;  /* 0x004a380001187983 */ /* 0x000f620000300a00 */
[----:B0-----:R-:W-:-:S03]  /*ae060*/  IMAD.MOV.U32 R0, RZ, RZ, R9 ;  /* 0x000000ffff007224 */ /* 0x001fc600078e0009 */
        /* <DEDUP_REMOVED lines=8> */
[----:B------:R-:W-:Y:S01]  /*ae0f0*/  STL [R1+0x48e8], R0 ;  /* 0x0048e80001007387 */ /* 0x000fe20000100800 */
[----:B--2---:R-:W-:Y:S03]  /*ae100*/  HMMA.16816.F32 R8, R28, R10, R12 ;  /* 0x0000000a1c08723c */ /* 0x004fe6000000180c */
[----:B------:R-:W2:Y:S04]  /*ae110*/  LDL.LU.64 R14, [R1+0x4a10] ;  /* 0x004a1000010e7983 */ /* 0x000ea80000300a00 */
[----:B------:R-:W2:-:S12]  /*ae120*/  LDL.LU.64 R12, [R1+0x4a08] ;  /* 0x004a0800010c7983 */ /* 0x000e980000300a00 */
[----:B------:R-:W-:Y:S04]  /*ae130*/  STL.64 [R1+0xb00], R8 ;  /* 0x000b000801007387 */ /* 0x000fe80000100a00 */
[----:B------:R0:W-:Y:S04]  /*ae140*/  STL.64 [R1+0xb08], R10 ;  /* 0x000b080a01007387 */ /* 0x0001e80000100a00 */
[----:B0-----:R-:W2:Y:S04]  /*ae150*/  LDL.LU.64 R10, [R1+0x4a00] ;  /* 0x004a0000010a7983 */ /* 0x001ea80000300a00 */
[----:B------:R-:W2:Y:S04]  /*ae160*/  LDL.LU.64 R8, [R1+0x49f8] ;  /* 0x0049f80001087983 */ /* 0x000ea80000300a00 */
[----:B------:R-:W-:Y:S04]  /*ae170*/  STL.64 [R1+0xaf0], R56 ;  /* 0x000af03801007387 */ /* 0x000fe80000100a00 */
[----:B------:R0:W-:Y:S04]  /*ae180*/  STL.64 [R1+0xaf8], R58 ;  /* 0x000af83a01007387 */ /* 0x0001e80000100a00 */
[----:B0-----:R-:W3:Y:S04]  /*ae190*/  LDL.LU.64 R58, [R1+0x49f0] ;  /* 0x0049f000013a7983 */ /* 0x001ee80000300a00 */
[----:B------:R-:W2:Y:S04]  /*ae1a0*/  LDL.LU.64 R56, [R1+0x49e8] ;  /* 0x0049e80001387983 */ /* 0x000ea80000300a00 */
[----:B------:R-:W-:Y:S04]  /*ae1b0*/  STL [R1+0x4908], R60 ;  /* 0x0049083c01007387 */ /* 0x000fe80000100800 */
[----:B------:R-:W-:Y:S01]  /*ae1c0*/  STL [R1+0x48ec], R61 ;  /* 0x0048ec3d01007387 */ /* 0x000fe20000100800 */
[C---:B---3--:R-:W-:Y:S08]  /*ae1d0*/  HMMA.16816.F32 R4, R28.reuse, R58, R4 ;  /* 0x0000003a1c04723c */ /* 0x048ff00000001804 */
[C---:B--2---:R-:W-:Y:S11]  /*ae1e0*/  HMMA.16816.F32 R52, R28.reuse, R56, R52 ;  /* 0x000000381c34723c */ /* 0x044ff60000001834 */
[----:B------:R-:W-:Y:S04]  /*ae1f0*/  STL.64 [R1+0xae0], R4 ;  /* 0x000ae00401007387 */ /* 0x000fe80000100a00 */
[----:B------:R0:W-:Y:S04]  /*ae200*/  STL.64 [R1+0xae8], R6 ;  /* 0x000ae80601007387 */ /* 0x0001e80000100a00 */
[----:B0-----:R-:W5:Y:S04]  /*ae210*/  LDL.LU.64 R6, [R1+0x49e0] ;  /* 0x0049e00001067983 */ /* 0x001f680000300a00 */
[----:B------:R-:W2:Y:S04]  /*ae220*/  LDL.LU.64 R4, [R1+0x49d8] ;  /* 0x0049d80001047983 */ /* 0x000ea80000300a00 */
[----:B------:R-:W-:Y:S04]  /*ae230*/  STL.64 [R1+0xad0], R52 ;  /* 0x000ad03401007387 */ /* 0x000fe80000100a00 */
[----:B------:R0:W-:Y:S04]  /*ae240*/  STL.64 [R1+0xad8], R54 ;  /* 0x000ad83601007387 */ /* 0x0001e80000100a00 */
[----:B0-----:R-:W3:Y:S04]  /*ae250*/  LDL.LU.64 R54, [R1+0x49d0] ;  /* 0x0049d00001367983 */ /* 0x001ee80000300a00 */
[----:B------:R-:W3:Y:S04]  /*ae260*/  LDL.LU.64 R52, [R1+0x49c8] ;  /* 0x0049c80001347983 */ /* 0x000ee80000300a00 */
[----:B------:R-:W-:Y:S04]  /*ae270*/  STL.64 [R1+0x4628], R58 ;  /* 0x0046283a01007387 */ /* 0x000fe80000100a00 */
[----:B------:R0:W-:Y:S04]  /*ae280*/  STL.64 [R1+0x4620], R56 ;  /* 0x0046203801007387 */ /* 0x0001e80000100a00 */
[----:B0-----:R-:W5:Y:S04]  /*ae290*/  LDL.LU R56, [R1+0xac0] ;  /* 0x000ac00001387983 */ /* 0x001f680000300800 */
[----:B------:R-:W5:Y:S04]  /*ae2a0*/  LDL.LU R57, [R1+0xac4] ;  /* 0x000ac40001397983 */ /* 0x000f680000300800 */
[----:B------:R-:W5:Y:S04]  /*ae2b0*/  LDL.LU R58, [R1+0xac8] ;  /* 0x000ac800013a7983 */ /* 0x000f680000300800 */
[----:B------:R-:W5:Y:S01]  /*ae2c0*/  LDL.LU R59, [R1+0xacc] ;  /* 0x000acc00013b7983 */ /* 0x000f620000300800 */
[C---:B----4-:R-:W-:Y:S08]  /*ae2d0*/  HMMA.16816.F32 R40, R28.reuse, R50, R40 ;  /* 0x000000321c28723c */ /* 0x050ff00000001828 */
[C---:B------:R-:W-:Y:S08]  /*ae2e0*/  HMMA.16816.F32 R36, R28.reuse, R2, R36 ;  /* 0x000000021c24723c */ /* 0x040ff00000001824 */
[C---:B------:R-:W-:Y:S08]  /*ae2f0*/  HMMA.16816.F32 R20, R28.reuse, R8, R20 ;  /* 0x000000081c14723c */ /* 0x040ff00000001814 */
[C---:B--2---:R-:W-:Y:S08]  /*ae300*/  HMMA.16816.F32 R32, R28.reuse, R4, R32 ;  /* 0x000000041c20723c */ /* 0x044ff00000001820 */
[C---:B---3--:R-:W-:Y:S08]  /*ae310*/  HMMA.16816.F32 R44, R28.reuse, R52, R44 ;  /* 0x000000341c2c723c */ /* 0x048ff0000000182c */
[C---:B-----5:R-:W-:Y:S01]  /*ae320*/  HMMA.16816.F32 R56, R28.reuse, R54, R56 ;  /* 0x000000361c38723c */ /* 0x060fe20000001838 */
[----:B------:R-:W-:Y:S07]  /*ae330*/  STL.64 [R1+0x4618], R54 ;  /* 0x0046183601007387 */ /* 0x000fee0000100a00 */
[C---:B------:R-:W-:Y:S11]  /*ae340*/  HMMA.16816.F32 R24, R28.reuse, R6, R24 ;  /* 0x000000061c18723c */ /* 0x040ff60000001818 */
[----:B------:R-:W-:Y:S04]  /*ae350*/  STL.64 [R1+0xac0], R56 ;  /* 0x000ac03801007387 */ /* 0x000fe80000100a00 */
        /* <DEDUP_REMOVED lines=77> */
[----:B0-----:R-:W2:Y:S04]  /*ae830*/  LDL.LU R50, [R1+0x49c0] ;  /* 0x0049c00001327983 */ /* 0x001ea80000300800 */
        /* <DEDUP_REMOVED lines=48> */
[----:B------:R-:W3:Y:S04]  /*aeb40*/  LDL.LU.64 R36, [R1+0x4958] ;  /* 0x0049580001247983 */ /* 0x000ee80000300a00 */
[----:B------:R-:W-:Y:S04]  /*aeb50*/  STL.64 [R1+0x9d0], R32 ;  /* 0x0009d02001007387 */ /* 0x000fe80000100a00 */
[----:B------:R0:W-:Y:S04]  /*aeb60*/  STL.64 [R1+0x9d8], R34 ;  /* 0x0009d82201007387 */ /* 0x0001e80000100a00 */
[----:B0-----:R-:W2:Y:S04]  /*aeb70*/  LDL.LU.64 R34, [R1+0x4950] ;  /* 0x0049500001227983 */ /* 0x001ea80000300a00 */
[----:B------:R-:W5:Y:S04]  /*aeb80*/  LDL.LU.64 R32, [R1+0x4948] ;  /* 0x0049480001207983 */ /* 0x000f680000300a00 */
[----:B------:R-:W-:Y:S04]  /*aeb90*/  STL.64 [R1+0x4598], R26 ;  /* 0x0045981a01007387 */ /* 0x000fe80000100a00 */
[----:B------:R0:W-:Y:S04]  /*aeba0*/  STL.64 [R1+0x4590], R24 ;  /* 0x0045901801007387 */ /* 0x0001e80000100a00 */
[----:B0-----:R-:W5:Y:S04]  /*aebb0*/  LDL.LU R24, [R1+0x9c0] ;  /* 0x0009c00001187983 */ /* 0x001f680000300800 */
[----:B------:R-:W5:Y:S04]  /*aebc0*/  LDL.LU R25, [R1+0x9c4] ;  /* 0x0009c40001197983 */ /* 0x000f680000300800 */
[----:B------:R-:W5:Y:S04]  /*aebd0*/  LDL.LU R26, [R1+0x9c8] ;  /* 0x0009c800011a7983 */ /* 0x000f680000300800 */
[----:B------:R-:W5:Y:S01]  /*aebe0*/  LDL.LU R27, [R1+0x9cc] ;  /* 0x0009cc00011b7983 */ /* 0x000f620000300800 */
[C---:B------:R-:W-:Y:S08]  /*aebf0*/  HMMA.16816.F32 R8, R28.reuse, R40, R8 ;  /* 0x000000281c08723c */ /* 0x040ff00000001808 */
[C---:B------:R-:W-:Y:S08]  /*aec00*/  HMMA.16816.F32 R4, R28.reuse, R42, R4 ;  /* 0x0000002a1c04723c */ /* 0x040ff00000001804 */
[C---:B---3--:R-:W-:Y:S08]  /*aec10*/  HMMA.16816.F32 R16, R28.reuse, R36, R16 ;  /* 0x000000241c10723c */ /* 0x048ff00000001810 */
[C---:B----4-:R-:W-:Y:S08]  /*aec20*/  HMMA.16816.F32 R12, R28.reuse, R38, R12 ;  /* 0x000000261c0c723c */ /* 0x050ff0000000180c */
[C---:B--2---:R-:W-:Y:S08]  /*aec30*/  HMMA.16816.F32 R20, R28.reuse, R34, R20 ;  /* 0x000000221c14723c */ /* 0x044ff00000001814 */
        /* <DEDUP_REMOVED lines=19> */
[----:B------:R1:W-:Y:S01]  /*aed70*/  STL.64 [R1+0x978], R6 ;  /* 0x0009780601007387 */ /* 0x0003e20000100a00 */
[C---:B0-----:R-:W-:Y:S08]  /*aed80*/  HMMA.16816.F32 R8, R28.reuse, R44, R52 ;  /* 0x0000002c1c08723c */ /* 0x041ff00000001834 */
[----:B-1----:R-:W-:Y:S01]  /*aed90*/  HMMA.16816.F32 R4, R28, R46, R56 ;  /* 0x0000002e1c04723c */ /* 0x002fe20000001838 */
[----:B------:R-:W2:Y:S10]  /*aeda0*/  LDL.LU R58, [R1+0x90] ;  /* 0x00009000013a7983 */ /* 0x000eb40000300800 */
[----:B------:R-:W-:Y:S04]  /*aedb0*/  STL.64 [R1+0x960], R8 ;  /* 0x0009600801007387 */ /* 0x000fe80000100a00 */
[----:B------:R-:W-:Y:S04]  /*aedc0*/  STL.64 [R1+0x968], R10 ;  /* 0x0009680a01007387 */ /* 0x000fe80000100a00 */
[----:B------:R0:W-:Y:S04]  /*aedd0*/  STL.64 [R1+0x950], R4 ;  /* 0x0009500401007387 */ /* 0x0001e80000100a00 */
[----:B------:R1:W-:Y:S04]  /*aede0*/  STL.64 [R1+0x958], R6 ;  /* 0x0009580601007387 */ /* 0x0003e80000100a00 */
[----:B------:R-:W2:Y:S01]  /*aedf0*/  LDL.LU R59, [R1+0x94] ;  /* 0x00009400013b7983 */ /* 0x000ea20000300800 */
[----:B------:R-:W-:-:S02]  /*aee00*/  IMAD.MOV.U32 R56, RZ, RZ, R48 ;  /* 0x000000ffff387224 */ /* 0x000fc400078e0030 */
[----:B------:R-:W-:Y:S01]  /*aee10*/  IMAD.MOV.U32 R57, RZ, RZ, R49 ;  /* 0x000000ffff397224 */ /* 0x000fe200078e0031 */
[----:B------:R-:W3:Y:S04]  /*aee20*/  LDL.LU R48, [R1+0x4944] ;  /* 0x0049440001307983 */ /* 0x000ee80000300800 */
[----:B------:R-:W4:Y:S04]  /*aee30*/  LDL.LU R49, [R1+0x4940] ;  /* 0x0049400001317983 */ /* 0x000f280000300800 */
[----:B--2---:R-:W-:Y:S04]  /*aee40*/  STL.64 [R1+0x4800], R58 ;  /* 0x0048003a01007387 */ /* 0x004fe80000100a00 */
[----:B------:R2:W-:Y:S04]  /*aee50*/  STL.64 [R1+0x47f8], R56 ;  /* 0x0047f83801007387 */ /* 0x0005e80000100a00 */
[----:B0-----:R-:W5:Y:S04]  /*aee60*/  LDL.LU R4, [R1+0x700] ;  /* 0x0007000001047983 */ /* 0x001f680000300800 */
[----:B------:R-:W5:Y:S04]  /*aee70*/  LDL.LU R5, [R1+0x704] ;  /* 0x0007040001057983 */ /* 0x000f680000300800 */
[----:B-1----:R-:W2:Y:S04]  /*aee80*/  LDL.LU R6, [R1+0x708] ;  /* 0x0007080001067983 */ /* 0x002ea80000300800 */
[----:B------:R-:W2:Y:S04]  /*aee90*/  LDL.LU R7, [R1+0x70c] ;  /* 0x00070c0001077983 */ /* 0x000ea80000300800 */
[----:B--2---:R0:W-:Y:S04]  /*aeea0*/  STL.64 [R1+0x4810], R6 ;  /* 0x0048100601007387 */ /* 0x0041e80000100a00 */
[----:B-----5:R-:W-:Y:S04]  /*aeeb0*/  STL.64 [R1+0x4808], R4 ;  /* 0x0048080401007387 */ /* 0x020fe80000100a00 */
[----:B------:R-:W2:Y:S04]  /*aeec0*/  LDL.LU R10, [R1+0xa0] ;  /* 0x0000a000010a7983 */ /* 0x000ea80000300800 */
[----:B------:R-:W2:Y:S04]  /*aeed0*/  LDL.LU R11, [R1+0xa4] ;  /* 0x0000a400010b7983 */ /* 0x000ea80000300800 */
[----:B------:R-:W5:Y:S04]  /*aeee0*/  LDL.LU R12, [R1+0x720] ;  /* 0x00072000010c7983 */ /* 0x000f680000300800 */
[----:B------:R-:W5:Y:S04]  /*aeef0*/  LDL.LU R13, [R1+0x724] ;  /* 0x00072400010d7983 */ /* 0x000f680000300800 */
[----:B------:R-:W2:Y:S04]  /*aef00*/  LDL.LU R14, [R1+0x728] ;  /* 0x00072800010e7983 */ /* 0x000ea80000300800 */
[----:B------:R-:W2:Y:S01]  /*aef10*/  LDL.LU R15, [R1+0x72c] ;  /* 0x00072c00010f7983 */ /* 0x000ea20000300800 */
[----:B----4-:R-:W-:-:S02]  /*aef20*/  IMAD.MOV.U32 R8, RZ, RZ, R49 ;  /* 0x000000ffff087224 */ /* 0x010fc400078e0031 */
[----:B---3--:R-:W-:Y:S01]  /*aef30*/  IMAD.MOV.U32 R9, RZ, RZ, R48 ;  /* 0x000000ffff097224 */ /* 0x008fe200078e0030 */
[----:B--2---:R-:W-:Y:S04]  /*aef40*/  STL.64 [R1+0x4820], R14 ;  /* 0x0048200e01007387 */ /* 0x004fe80000100a00 */
[----:B-----5:R1:W-:Y:S04]  /*aef50*/  STL.64 [R1+0x4818], R12 ;  /* 0x0048180c01007387 */ /* 0x0203e80000100a00 */
[----:B------:R-:W2:Y:S04]  /*aef60*/  LDL.LU R49, [R1+0x493c] ;  /* 0x00493c0001317983 */ /* 0x000ea80000300800 */
[----:B------:R-:W3:Y:S04]  /*aef70*/  LDL.LU R48, [R1+0x4938] ;  /* 0x0049380001307983 */ /* 0x000ee80000300800 */
[----:B------:R-:W-:Y:S04]  /*aef80*/  STL.64 [R1+0x4830], R10 ;  /* 0x0048300a01007387 */ /* 0x000fe80000100a00 */
[----:B------:R-:W-:Y:S04]  /*aef90*/  STL.64 [R1+0x4828], R8 ;  /* 0x0048280801007387 */ /* 0x000fe80000100a00 */
[----:B------:R-:W4:Y:S04]  /*aefa0*/  LDL.LU R16, [R1+0x740] ;  /* 0x0007400001107983 */ /* 0x000f280000300800 */
[----:B------:R-:W4:Y:S04]  /*aefb0*/  LDL.LU R17, [R1+0x744] ;  /* 0x0007440001117983 */ /* 0x000f280000300800 */
[----:B------:R-:W5:Y:S04]  /*aefc0*/  LDL.LU R18, [R1+0x748] ;  /* 0x0007480001127983 */ /* 0x000f680000300800 */
[----:B------:R-:W5:Y:S04]  /*aefd0*/  LDL.LU R19, [R1+0x74c] ;  /* 0x00074c0001137983 */ /* 0x000f680000300800 */
[----:B-----5:R5:W-:Y:S04]  /*aefe0*/  STL.64 [R1+0x4840], R18 ;  /* 0x0048401201007387 */ /* 0x020be80000100a00 */
[----:B----4-:R-:W-:Y:S04]  /*aeff0*/  STL.64 [R1+0x4838], R16 ;  /* 0x0048381001007387 */ /* 0x010fe80000100a00 */
[----:B------:R-:W4:Y:S04]  /*af000*/  LDL.LU R22, [R1+0xb0] ;  /* 0x0000b00001167983 */ /* 0x000f280000300800 */
[----:B------:R-:W4:Y:S01]  /*af010*/  LDL.LU R23, [R1+0xb4] ;  /* 0x0000b40001177983 */ /* 0x000f220000300800 */
[----:B---3--:R-:W-:-:S02]  /*af020*/  IMAD.MOV.U32 R20, RZ, RZ, R48 ;  /* 0x000000ffff147224 */ /* 0x008fc400078e0030 */
[----:B--2---:R-:W-:Y:S01]  /*af030*/  IMAD.MOV.U32 R21, RZ, RZ, R49 ;  /* 0x000000ffff157224 */ /* 0x004fe200078e0031 */
[----:B------:R-:W2:Y:S04]  /*af040*/  LDL.LU R48, [R1+0x4934] ;  /* 0x0049340001307983 */ /* 0x000ea80000300800 */
[----:B------:R-:W3:Y:S04]  /*af050*/  LDL.LU R49, [R1+0x4930] ;  /* 0x0049300001317983 */ /* 0x000ee80000300800 */
        /* <DEDUP_REMOVED lines=14> */
[----:B---3--:R-:W-:-:S02]  /*af140*/  IMAD.MOV.U32 R36, RZ, RZ, R49 ;  /* 0x000000ffff247224 */ /* 0x008fc400078e0031 */
[----:B------:R-:W-:Y:S01]  /*af150*/  IMAD.MOV.U32 R37, RZ, RZ, R48 ;  /* 0x000000ffff257224 */ /* 0x000fe200078e0030 */
        /* <DEDUP_REMOVED lines=16> */
[----:B--2---:R2:W-:Y:S04]  /*af260*/  STL.64 [R1+0x48a0], R58 ;  /* 0x0048a03a01007387 */ /* 0x0045e80000100a00 */
[----:B------:R-:W-:Y:S04]  /*af270*/  STL.64 [R1+0x4898], R56 ;  /* 0x0048983801007387 */ /* 0x000fe80000100a00 */
[----:B0-----:R-:W2:Y:S04]  /*af280*/  LDL.LU R6, [R1+0xd8] ;  /* 0x0000d80001067983 */ /* 0x001ea80000300800 */
[----:B------:R-:W2:Y:S04]  /*af290*/  LDL.LU R7, [R1+0xdc] ;  /* 0x0000dc0001077983 */ /* 0x000ea80000300800 */
[----:B-1----:R-:W2:Y:S04]  /*af2a0*/  LDL.LU R12, [R1+0x800] ;  /* 0x00080000010c7983 */ /* 0x002ea80000300800 */
[----:B------:R-:W2:Y:S04]  /*af2b0*/  LDL.LU R13, [R1+0x804] ;  /* 0x00080400010d7983 */ /* 0x000ea80000300800 */
[----:B------:R-:W2:Y:S04]  /*af2c0*/  LDL.LU R14, [R1+0x808] ;  /* 0x00080800010e7983 */ /* 0x000ea80000300800 */
[----:B------:R-:W2:Y:S01]  /*af2d0*/  LDL.LU R15, [R1+0x80c] ;  /* 0x00080c00010f7983 */ /* 0x000ea20000300800 */
[----:B------:R-:W-:-:S02]  /*af2e0*/  IMAD.MOV.U32 R4, RZ, RZ, R48 ;  /* 0x000000ffff047224 */ /* 0x000fc400078e0030 */
[----:B---3--:R-:W-:Y:S01]  /*af2f0*/  IMAD.MOV.U32 R5, RZ, RZ, R49 ;  /* 0x000000ffff057224 */ /* 0x008fe200078e0031 */
[----:B--2---:R-:W-:Y:S04]  /*af300*/  STL.64 [R1+0x48b0], R14 ;  /* 0x0048b00e01007387 */ /* 0x004fe80000100a00 */
[----:B------:R0:W-:Y:S04]  /*af310*/  STL.64 [R1+0x48a8], R12 ;  /* 0x0048a80c01007387 */ /* 0x0001e80000100a00 */
[----:B------:R-:W2:Y:S04]  /*af320*/  LDL.LU R48, [R1+0x4924] ;  /* 0x0049240001307983 */ /* 0x000ea80000300800 */
[----:B------:R-:W3:Y:S04]  /*af330*/  LDL.LU R49, [R1+0x4920] ;  /* 0x0049200001317983 */ /* 0x000ee80000300800 */
[----:B------:R-:W-:Y:S04]  /*af340*/  STL.64 [R1+0x48c0], R6 ;  /* 0x0048c00601007387 */ /* 0x000fe80000100a00 */
[----:B------:R-:W-:Y:S04]  /*af350*/  STL.64 [R1+0x48b8], R4 ;  /* 0x0048b80401007387 */ /* 0x000fe80000100a00 */
[----:B-----5:R-:W5:Y:S04]  /*af360*/  LDL.LU R18, [R1+0xe8] ;  /* 0x0000e80001127983 */ /* 0x020f680000300800 */
[----:B------:R-:W5:Y:S04]  /*af370*/  LDL.LU R19, [R1+0xec] ;  /* 0x0000ec0001137983 */ /* 0x000f680000300800 */
[----:B----4-:R-:W4:Y:S04]  /*af380*/  LDL.LU R20, [R1+0x840] ;  /* 0x0008400001147983 */ /* 0x010f280000300800 */
[----:B------:R-:W4:Y:S04]  /*af390*/  LDL.LU R21, [R1+0x844] ;  /* 0x0008440001157983 */ /* 0x000f280000300800 */
[----:B------:R-:W4:Y:S04]  /*af3a0*/  LDL.LU R22, [R1+0x848] ;  /* 0x0008480001167983 */ /* 0x000f280000300800 */
[----:B------:R-:W4:Y:S01]  /*af3b0*/  LDL.LU R23, [R1+0x84c] ;  /* 0x00084c0001177983 */ /* 0x000f220000300800 */
[----:B--2---:R-:W-:-:S02]  /*af3c0*/  IMAD.MOV.U32 R17, RZ, RZ, R48 ;  /* 0x000000ffff117224 */ /* 0x004fc400078e0030 */
[----:B---3--:R-:W-:Y:S01]  /*af3d0*/  IMAD.MOV.U32 R16, RZ, RZ, R49 ;  /* 0x000000ffff107224 */ /* 0x008fe200078e0031 */
[----:B----4-:R-:W-:Y:S04]  /*af3e0*/  STL.64 [R1+0x48d0], R22 ;  /* 0x0048d01601007387 */ /* 0x010fe80000100a00 */
[----:B------:R-:W-:Y:S04]  /*af3f0*/  STL.64 [R1+0x48c8], R20 ;  /* 0x0048c81401007387 */ /* 0x000fe80000100a00 */
[----:B------:R-:W2:Y:S04]  /*af400*/  LDL.LU R49, [R1+0x491c] ;  /* 0x00491c0001317983 */ /* 0x000ea80000300800 */
[----:B------:R-:W3:Y:S04]  /*af410*/  LDL.LU R48, [R1+0x4918] ;  /* 0x0049180001307983 */ /* 0x000ee80000300800 */
[----:B-----5:R-:W-:Y:S04]  /*af420*/  STL.64 [R1+0x48e0], R18 ;  /* 0x0048e01201007387 */ /* 0x020fe80000100a00 */
[----:B------:R-:W-:Y:S04]  /*af430*/  STL.64 [R1+0x48d8], R16 ;  /* 0x0048d81001007387 */ /* 0x000fe80000100a00 */
[----:B------:R-:W4:Y:S04]  /*af440*/  LDL.LU R32, [R1+0x860] ;  /* 0x0008600001207983 */ /* 0x000f280000300800 */
[----:B------:R-:W4:Y:S04]  /*af450*/  LDL.LU R33, [R1+0x864] ;  /* 0x0008640001217983 */ /* 0x000f280000300800 */
[----:B------:R-:W5:Y:S04]  /*af460*/  LDL.LU R34, [R1+0x868] ;  /* 0x0008680001227983 */ /* 0x000f680000300800 */
[----:B------:R-:W5:Y:S04]  /*af470*/  LDL.LU R35, [R1+0x86c] ;  /* 0x00086c0001237983 */ /* 0x000f680000300800 */
[----:B-----5:R-:W-:Y:S04]  /*af480*/  STL.64 [R1+0x48f8], R34 ;  /* 0x0048f82201007387 */ /* 0x020fe80000100a00 */
[----:B----4-:R1:W-:Y:S04]  /*af490*/  STL.64 [R1+0x48f0], R32 ;  /* 0x0048f02001007387 */ /* 0x0103e80000100a00 */
[----:B------:R-:W4:Y:S04]  /*af4a0*/  LDL.LU R42, [R1+0xf8] ;  /* 0x0000f800012a7983 */ /* 0x000f280000300800 */
[----:B------:R-:W4:Y:S04]  /*af4b0*/  LDL.LU R43, [R1+0xfc] ;  /* 0x0000fc00012b7983 */ /* 0x000f280000300800 */
[----:B------:R-:W4:Y:S04]  /*af4c0*/  LDL.LU R36, [R1+0x880] ;  /* 0x0008800001247983 */ /* 0x000f280000300800 */
[----:B------:R-:W4:Y:S04]  /*af4d0*/  LDL.LU R37, [R1+0x884] ;  /* 0x0008840001257983 */ /* 0x000f280000300800 */
[----:B------:R-:W4:Y:S04]  /*af4e0*/  LDL.LU R38, [R1+0x888] ;  /* 0x0008880001267983 */ /* 0x000f280000300800 */
[----:B------:R-:W4:Y:S01]  /*af4f0*/  LDL.LU R39, [R1+0x88c] ;  /* 0x00088c0001277983 */ /* 0x000f220000300800 */
[----:B---3--:R-:W-:-:S02]  /*af500*/  IMAD.MOV.U32 R40, RZ, RZ, R48 ;  /* 0x000000ffff287224 */ /* 0x008fc400078e0030 */
[----:B--2---:R-:W-:Y:S01]  /*af510*/  IMAD.MOV.U32 R41, RZ, RZ, R49 ;  /* 0x000000ffff297224 */ /* 0x004fe200078e0031 */
[----:B------:R-:W2:Y:S04]  /*af520*/  LDL.LU R48, [R1+0x4914] ;  /* 0x0049140001307983 */ /* 0x000ea80000300800 */
[----:B------:R-:W3:Y:S04]  /*af530*/  LDL.LU R49, [R1+0x4910] ;  /* 0x0049100001317983 */ /* 0x000ee80000300800 */
[----:B------:R-:W5:Y:S04]  /*af540*/  LDL.LU R58, [R1+0x108] ;  /* 0x00010800013a7983 */ /* 0x000f680000300800 */
[----:B------:R-:W5:Y:S04]  /*af550*/  LDL.LU R59, [R1+0x10c] ;  /* 0x00010c00013b7983 */ /* 0x000f680000300800 */
[----:B0-----:R-:W5:Y:S04]  /*af560*/  LDL.LU R12, [R1+0x8c0] ;  /* 0x0008c000010c7983 */ /* 0x001f680000300800 */
[----:B------:R-:W5:Y:S04]  /*af570*/  LDL.LU R13, [R1+0x8c4] ;  /* 0x0008c400010d7983 */ /* 0x000f680000300800 */
[----:B------:R-:W5:Y:S04]  /*af580*/  LDL.LU R14, [R1+0x8c8] ;  /* 0x0008c800010e7983 */ /* 0x000f680000300800 */
[----:B------:R-:W5:Y:S04]  /*af590*/  LDL.LU R15, [R1+0x8cc] ;  /* 0x0008cc00010f7983 */ /* 0x000f680000300800 */
[----:B-1----:R-:W4:Y:S04]  /*af5a0*/  LDL.LU R32, [R1+0x910] ;  /* 0x0009100001207983 */ /* 0x002f280000300800 */
[----:B------:R-:W4:Y:S04]  /*af5b0*/  LDL.LU R33, [R1+0x914] ;  /* 0x0009140001217983 */ /* 0x000f280000300800 */
[----:B------:R-:W4:Y:S04]  /*af5c0*/  LDL.LU R34, [R1+0x918] ;  /* 0x0009180001227983 */ /* 0x000f280000300800 */
[----:B------:R-:W4:Y:S04]  /*af5d0*/  LDL.LU R35, [R1+0x91c] ;  /* 0x00091c0001237983 */ /* 0x000f280000300800 */
[----:B------:R-:W4:Y:S04]  /*af5e0*/  LDL.LU R51, [R1+0x4520] ;  /* 0x0045200001337983 */ /* 0x000f280000300800 */
[----:B------:R-:W4:Y:S04]  /*af5f0*/  LDL.LU R61, [R1+0x451c] ;  /* 0x00451c00013d7983 */ /* 0x000f280000300800 */
[----:B------:R-:W4:Y:S04]  /*af600*/  LDL.LU R60, [R1+0x4528] ;  /* 0x00452800013c7983 */ /* 0x000f280000300800 */
[----:B------:R-:W4:Y:S01]  /*af610*/  LDL.LU R0, [R1+0x4524] ;  /* 0x0045240001007983 */ /* 0x000f220000300800 */
[----:B--2---:R-:W-:-:S02]  /*af620*/  IMAD.MOV.U32 R57, RZ, RZ, R48 ;  /* 0x000000ffff397224 */ /* 0x004fc400078e0030 */
[----:B---3--:R-:W-:Y:S01]  /*af630*/  IMAD.MOV.U32 R56, RZ, RZ, R49 ;  /* 0x000000ffff387224 */ /* 0x008fe200078e0031 */
[----:B------:R-:W2:Y:S04]  /*af640*/  LDL.LU R48, [R1+0x4530] ;  /* 0x0045300001307983 */ /* 0x000ea80000300800 */
[----:B------:R-:W2:Y:S04]  /*af650*/  LDL.LU R21, [R1+0x452c] ;  /* 0x00452c0001157983 */ /* 0x000ea80000300800 */
[----:B------:R-:W3:Y:S04]  /*af660*/  LDL.LU R49, [R1+0x4538] ;  /* 0x0045380001317983 */ /* 0x000ee80000300800 */
[----:B------:R-:W3:Y:S04]  /*af670*/  LDL.LU R20, [R1+0x4534] ;  /* 0x0045340001147983 */ /* 0x000ee80000300800 */
        /* <DEDUP_REMOVED lines=23> */
[----:B------:R0:W-:Y:S01]  /*af7f0*/  STL.64 [R1+0x4578], R44 ;  /* 0x0045782c01007387 */ /* 0x0001e20000100a00 */
[----:B----4-:R-:W-:-:S02]  /*af800*/  IMAD R61, R61, 0x100, R51 ;  /* 0x000001003d3d7824 */ /* 0x010fc400078e0233 */
[----:B------:R-:W-:Y:S01]  /*af810*/  IMAD R0, R0, 0x100, R60 ;  /* 0x0000010000007824 */ /* 0x000fe200078e023c */
[----:B0-----:R-:W4:Y:S04]  /*af820*/  LDL.LU R44, [R1+0x7c0] ;  /* 0x0007c000012c7983 */ /* 0x001f280000300800 */
[----:B------:R-:W4:Y:S04]  /*af830*/  LDL.LU R45, [R1+0x7c4] ;  /* 0x0007c400012d7983 */ /* 0x000f280000300800 */
[----:B------:R-:W4:Y:S04]  /*af840*/  LDL.LU R46, [R1+0x7c8] ;  /* 0x0007c800012e7983 */ /* 0x000f280000300800 */
[----:B------:R-:W4:Y:S04]  /*af850*/  LDL.LU R47, [R1+0x7cc] ;  /* 0x0007cc00012f7983 */ /* 0x000f280000300800 */
[----:B------:R-:W4:Y:S04]  /*af860*/  LDL.LU R51, [R1+0x490c] ;  /* 0x00490c0001337983 */ /* 0x000f280000300800 */
[----:B------:R-:W4:Y:S01]  /*af870*/  LDL.LU R60, [R1+0x4908] ;  /* 0x00490800013c7983 */ /* 0x000f220000300800 */
[----:B--2---:R-:W-:-:S03]  /*af880*/  IMAD R21, R21, 0x100, R48 ;  /* 0x0000010015157824 */ /* 0x004fc600078e0230 */
[----:B------:R-:W2:Y:S01]  /*af890*/  LDL.LU R48, [R1+0x4904] ;  /* 0x0049040001307983 */ /* 0x000ea20000300800 */
[----:B---3--:R-:W-:-:S03]  /*af8a0*/  IMAD R20, R20, 0x100, R49 ;  /* 0x0000010014147824 */ /* 0x008fc600078e0231 */
[----:B------:R-:W2:Y:S02]  /*af8b0*/  LDL.LU R49, [R1+0x4900] ;  /* 0x0049000001317983 */ /* 0x000ea40000300800 */
[----:B--2---:R-:W-:Y:S02]  /*af8c0*/  HMMA.16816.F32 R28, R28, R48, R32 ;  /* 0x000000301c1c723c */ /* 0x004fe40000001820 */
[----:B------:R-:W2:Y:S04]  /*af8d0*/  LDL.LU.64 R34, [R1+0x48f8] ;  /* 0x0048f80001227983 */ /* 0x000ea80000300a00 */
[----:B------:R-:W2:Y:S04]  /*af8e0*/  LDL.LU.64 R32, [R1+0x48f0] ;  /* 0x0048f00001207983 */ /* 0x000ea80000300a00 */
[----:B----4-:R0:W-:Y:S04]  /*af8f0*/  STL.64 [R1+0x4658], R50 ;  /* 0x0046583201007387 */ /* 0x0101e80000100a00 */
        /* <DEDUP_REMOVED lines=8> */
[C---:B-----5:R-:W-:Y:S08]  /*af980*/  HMMA.16816.F32 R20, R28.reuse, R22, R16 ;  /* 0x000000161c14723c */ /* 0x060ff00000001810 */
[C---:B------:R-:W-:Y:S01]  /*af990*/  HMMA.16816.F32 R4, R28.reuse, R56, R4 ;  /* 0x000000381c04723c */ /* 0x040fe20000001804 */
[----:B------:R-:W-:Y:S04]  /*af9a0*/  STL.64 [R1+0x4650], R48 ;  /* 0x0046503001007387 */ /* 0x000fe80000100a00 */
[----:B------:R-:W4:Y:S04]  /*af9b0*/  LDL.LU R61, [R1+0x48ec] ;  /* 0x0048ec00013d7983 */ /* 0x000f280000300800 */
[----:B------:R-:W5:Y:S04]  /*af9c0*/  LDL.LU R0, [R1+0x48e8] ;  /* 0x0048e80001007983 */ /* 0x000f680000300800 */
[----:B------:R-:W2:Y:S04]  /*af9d0*/  LDL.LU.64 R18, [R1+0x48e0] ;  /* 0x0048e00001127983 */ /* 0x000ea80000300a00 */
[----:B------:R-:W2:Y:S01]  /*af9e0*/  LDL.LU.64 R16, [R1+0x48d8] ;  /* 0x0048d80001107983 */ /* 0x000ea20000300a00 */
        /* <DEDUP_REMOVED lines=28> */
[C---:B---3--:R-:W-:Y:S11]  /*afbb0*/  HMMA.16816.F32 R16, R28.reuse, R18, R20 ;  /* 0x000000121c10723c */ /* 0x048ff60000001814 */
[----:B------:R-:W-:Y:S04]  /*afbc0*/  STL.64 [R1+0x860], R32 ;  /* 0x0008602001007387 */ /* 0x000fe80000100a00 */
[----:B------:R0:W-:Y:S04]  /*afbd0*/  STL.64 [R1+0x868], R34 ;  /* 0x0008682201007387 */ /* 0x0001e80000100a00 */
[----:B0-----:R-:W2:Y:S01]  /*afbe0*/  LDL.LU.64 R34, [R1+0x4860] ;  /* 0x0048600001227983 */ /* 0x001ea20000300a00 */
[C---:B----4-:R-:W-:Y:S08]  /*afbf0*/  HMMA.16816.F32 R8, R28.reuse, R4, R8 ;  /* 0x000000041c08723c */ /* 0x050ff00000001808 */
[C---:B-----5:R-:W-:Y:S01]  /*afc00*/  HMMA.16816.F32 R4, R28.reuse, R6, R12 ;  /* 0x000000061c04723c */ /* 0x060fe2000000180c */
[----:B------:R-:W2:Y:S04]  /*afc10*/  LDL.LU.64 R32, [R1+0x4858] ;  /* 0x0048580001207983 */ /* 0x000ea80000300a00 */
[----:B------:R-:W3:Y:S04]  /*afc20*/  LDL.LU.64 R22, [R1+0x4850] ;  /* 0x0048500001167983 */ /* 0x000ee80000300a00 */
[----:B------:R-:W2:Y:S04]  /*afc30*/  LDL.LU.64 R20, [R1+0x4848] ;  /* 0x0048480001147983 */ /* 0x000ea80000300a00 */
[----:B------:R-:W-:Y:S04]  /*afc40*/  STL.64 [R1+0x840], R16 ;  /* 0x0008401001007387 */ /* 0x000fe80000100a00 */
[----:B------:R0:W-:Y:S04]  /*afc50*/  STL.64 [R1+0x848], R18 ;  /* 0x0008481201007387 */ /* 0x0001e80000100a00 */
[----:B0-----:R-:W4:Y:S04]  /*afc60*/  LDL.LU.64 R18, [R1+0x4840] ;  /* 0x0048400001127983 */ /* 0x001f280000300a00 */
[----:B------:R-:W4:Y:S04]  /*afc70*/  LDL.LU.64 R16, [R1+0x4838] ;  /* 0x0048380001107983 */ /* 0x000f280000300a00 */
[----:B------:R-:W-:Y:S04]  /*afc80*/  STL.64 [R1+0x820], R8 ;  /* 0x0008200801007387 */ /* 0x000fe80000100a00 */
[----:B------:R0:W-:Y:S01]  /*afc90*/  STL.64 [R1+0x828], R10 ;  /* 0x0008280a01007387 */ /* 0x0001e20000100a00 */
[C---:B------:R-:W-:Y:S03]  /*afca0*/  HMMA.16816.F32 R48, R28.reuse, R50, R56 ;  /* 0x000000321c30723c */ /* 0x040fe60000001838 */
[----:B0-----:R-:W5:Y:S04]  /*afcb0*/  LDL.LU.64 R10, [R1+0x4830] ;  /* 0x00483000010a7983 */ /* 0x001f680000300a00 */
[----:B------:R-:W4:Y:S04]  /*afcc0*/  LDL.LU.64 R8, [R1+0x4828] ;  /* 0x0048280001087983 */ /* 0x000f280000300a00 */
[----:B------:R-:W5:Y:S04]  /*afcd0*/  LDL.LU.64 R14, [R1+0x4820] ;  /* 0x00482000010e7983 */ /* 0x000f680000300a00 */
[----:B------:R-:W5:Y:S04]  /*afce0*/  LDL.LU.64 R12, [R1+0x4818] ;  /* 0x00481800010c7983 */ /* 0x000f680000300a00 */
[----:B------:R-:W-:Y:S04]  /*afcf0*/  STL.64 [R1+0x800], R4 ;  /* 0x0008000401007387 */ /* 0x000fe80000100a00 */
[----:B------:R0:W-:Y:S04]  /*afd00*/  STL.64 [R1+0x808], R6 ;  /* 0x0008080601007387 */ /* 0x0001e80000100a00 */
[----:B0-----:R-:W5:Y:S04]  /*afd10*/  LDL.LU.64 R6, [R1+0x4810] ;  /* 0x0048100001067983 */ /* 0x001f680000300a00 */
[----:B------:R-:W5:Y:S04]  /*afd20*/  LDL.LU.64 R4, [R1+0x4808] ;  /* 0x0048080001047983 */ /* 0x000f680000300a00 */
[----:B------:R-:W5:Y:S04]  /*afd30*/  LDL.LU.64 R58, [R1+0x4800] ;  /* 0x00480000013a7983 */ /* 0x000f680000300a00 */
[----:B------:R-:W5:Y:S01]  /*afd40*/  LDL.LU.64 R56, [R1+0x47f8] ;  /* 0x0047f80001387983 */ /* 0x000f620000300a00 */
[C---:B------:R-:W-:Y:S08]  /*afd50*/  HMMA.16816.F32 R44, R28.reuse, R36, R44 ;  /* 0x000000241c2c723c */ /* 0x040ff0000000182c */
        /* <DEDUP_REMOVED lines=8> */
[C---:B---3--:R-:W-:Y:S08]  /*afde0*/  HMMA.16816.F32 R20, R28.reuse, R22, R24 ;  /* 0x000000161c14723c */ /* 0x048ff00000001818 */
[C---:B----4-:R-:W-:Y:S08]  /*afdf0*/  HMMA.16816.F32 R16, R28.reuse, R8, R16 ;  /* 0x000000081c10723c */ /* 0x050ff00000001810 */
[C---:B-----5:R-:W-:Y:S01]  /*afe00*/  HMMA.16816.F32 R12, R28.reuse, R10, R12 ;  /* 0x0000000a1c0c723c */ /* 0x060fe2000000180c */
[----:B------:R-:W-:Y:S04]  /*afe10*/  STL.64 [R1+0x780], R32 ;  /* 0x0007802001007387 */ /* 0x000fe80000100a00 */
[----:B------:R-:W-:Y:S04]  /*afe20*/  STL.64 [R1+0x788], R34 ;  /* 0x0007882201007387 */ /* 0x000fe80000100a00 */
[----:B------:R0:W-:Y:S04]  /*afe30*/  STL.64 [R1+0x760], R20 ;  /* 0x0007601401007387 */ /* 0x0001e80000100a00 */
[----:B------:R1:W-:Y:S01]  /*afe40*/  STL.64 [R1+0x768], R22 ;  /* 0x0007681601007387 */ /* 0x0003e20000100a00 */
[C---:B------:R-:W-:Y:S08]  /*afe50*/  HMMA.16816.F32 R8, R28.reuse, R56, R4 ;  /* 0x000000381c08723c */ /* 0x040ff00000001804 */
[----:B------:R-:W-:Y:S01]  /*afe60*/  HMMA.16816.F32 R4, R28, R58, R52 ;  /* 0x0000003a1c04723c */ /* 0x000fe20000001834 */
[----:B------:R-:W-:Y:S04]  /*afe70*/  STL.64 [R1+0x740], R16 ;  /* 0x0007401001007387 */ /* 0x000fe80000100a00 */
[----:B------:R-:W-:Y:S04]  /*afe80*/  STL.64 [R1+0x748], R18 ;  /* 0x0007481201007387 */ /* 0x000fe80000100a00 */
[----:B------:R-:W-:Y:S04]  /*afe90*/  STL.64 [R1+0x720], R12 ;  /* 0x0007200c01007387 */ /* 0x000fe80000100a00 */
[----:B------:R2:W-:Y:S04]  /*afea0*/  STL.64 [R1+0x728], R14 ;  /* 0x0007280e01007387 */ /* 0x0005e80000100a00 */
[----:B0-----:R-:W3:Y:S04]  /*afeb0*/  LDL.LU R20, [R1+0x3a0] ;  /* 0x0003a00001147983 */ /* 0x001ee80000300800 */
[----:B------:R-:W-:Y:S04]  /*afec0*/  STL.64 [R1+0x700], R8 ;  /* 0x0007000801007387 */ /* 0x000fe80000100a00 */
[----:B------:R-:W-:Y:S04]  /*afed0*/  STL.64 [R1+0x708], R10 ;  /* 0x0007080a01007387 */ /* 0x000fe80000100a00 */
[----:B------:R0:W-:Y:S04]  /*afee0*/  STL.64 [R1+0x6e0], R4 ;  /* 0x0006e00401007387 */ /* 0x0001e80000100a00 */
[----:B------:R4:W-:Y:S04]  /*afef0*/  STL.64 [R1+0x6e8], R6 ;  /* 0x0006e80601007387 */ /* 0x0009e80000100a00 */
[----:B------:R-:W3:Y:S04]  /*aff00*/  LDL.LU R21, [R1+0x3a4] ;  /* 0x0003a40001157983 */ /* 0x000ee80000300800 */
[----:B-1----:R-:W5:Y:S04]  /*aff10*/  LDL.LU R22, [R1+0x3a8] ;  /* 0x0003a80001167983 */ /* 0x002f680000300800 */
[----:B------:R-:W5:Y:S04]  /*aff20*/  LDL.LU R23, [R1+0x3ac] ;  /* 0x0003ac0001177983 */ /* 0x000f680000300800 */
[----:B-----5:R-:W-:Y:S04]  /*aff30*/  STL.64 [R1+0x4668], R22 ;  /* 0x0046681601007387 */ /* 0x020fe80000100a00 */
[----:B---3--:R1:W-:Y:S04]  /*aff40*/  STL.64 [R1+0x4660], R20 ;  /* 0x0046601401007387 */ /* 0x0083e80000100a00 */
        /* <DEDUP_REMOVED lines=10> */
[----:B-----5:R5:W-:Y:S04]  /*afff0*/  STL.64 [R1+0x4688], R34 ;  /* 0x0046882201007387 */ /* 0x020be80000100a00 */
[----:B---3--:R-:W-:Y:S04]  /*b0000*/  STL.64 [R1+0x4680], R32 ;  /* 0x0046802001007387 */ /* 0x008fe80000100a00 */
[----:B------:R-:W3:Y:S04]  /*b0010*/  LDL.LU R40, [R1+0x420] ;  /* 0x0004200001287983 */ /* 0x000ee80000300800 */
[----:B------:R-:W3:Y:S04]  /*b0020*/  LDL.LU R41, [R1+0x424] ;  /* 0x0004240001297983 */ /* 0x000ee80000300800 */
[----:B------:R-:W2:Y:S04]  /*b0030*/  LDL.LU R42, [R1+0x428] ;  /* 0x00042800012a7983 */ /* 0x000ea80000300800 */
[----:B------:R-:W2:Y:S04]  /*b0040*/  LDL.LU R43, [R1+0x42c] ;  /* 0x00042c00012b7983 */ /* 0x000ea80000300800 */
[----:B--2---:R-:W-:Y:S04]  /*b0050*/  STL.64 [R1+0x4698], R42 ;  /* 0x0046982a01007387 */ /* 0x004fe80000100a00 */
[----:B---3--:R2:W-:Y:S04]  /*b0060*/  STL.64 [R1+0x4690], R40 ;  /* 0x0046902801007387 */ /* 0x0085e80000100a00 */
[----:B------:R-:W3:Y:S04]  /*b0070*/  LDL.LU R44, [R1+0x440] ;  /* 0x00044000012c7983 */ /* 0x000ee80000300800 */
[----:B------:R-:W3:Y:S04]  /*b0080*/  LDL.LU R45, [R1+0x444] ;  /* 0x00044400012d7983 */ /* 0x000ee80000300800 */
[----:B------:R-:W2:Y:S04]  /*b0090*/  LDL.LU R46, [R1+0x448] ;  /* 0x00044800012e7983 */ /* 0x000ea80000300800 */
[----:B------:R-:W2:Y:S04]  /*b00a0*/  LDL.LU R47, [R1+0x44c] ;  /* 0x00044c00012f7983 */ /* 0x000ea80000300800 */
[----:B--2---:R-:W-:Y:S04]  /*b00b0*/  STL.64 [R1+0x46a8], R46 ;  /* 0x0046a82e01007387 */ /* 0x004fe80000100a00 */
[----:B---3--:R2:W-:Y:S04]  /*b00c0*/  STL.64 [R1+0x46a0], R44 ;  /* 0x0046a02c01007387 */ /* 0x0085e80000100a00 */
[----:B------:R-:W3:Y:S04]  /*b00d0*/  LDL.LU R14, [R1] ;  /* 0x00000000010e7983 */ /* 0x000ee80000300800 */
[----:B------:R-:W3:Y:S04]  /*b00e0*/  LDL.LU R15, [R1+0x4] ;  /* 0x00000400010f7983 */ /* 0x000ee80000300800 */
[----:B0-----:R-:W2:Y:S04]  /*b00f0*/  LDL.LU R4, [R1+0x4a0] ;  /* 0x0004a00001047983 */ /* 0x001ea80000300800 */
[----:B------:R-:W2:Y:S04]  /*b0100*/  LDL.LU R5, [R1+0x4a4] ;  /* 0x0004a40001057983 */ /* 0x000ea80000300800 */
[----:B----4-:R-:W4:Y:S04]  /*b0110*/  LDL.LU R6, [R1+0x4a8] ;  /* 0x0004a80001067983 */ /* 0x010f280000300800 */
[----:B------:R-:W4:Y:S01]  /*b0120*/  LDL.LU R7, [R1+0x4ac] ;  /* 0x0004ac0001077983 */ /* 0x000f220000300800 */
[----:B------:R-:W-:-:S03]  /*b0130*/  IMAD.MOV.U32 R11, RZ, RZ, R0 ;  /* 0x000000ffff0b7224 */ /* 0x000fc600078e0000 */
[----:B----4-:R0:W-:Y:S04]  /*b0140*/  STL.64 [R1+0x46b8], R6 ;  /* 0x0046b80601007387 */ /* 0x0101e80000100a00 */
[----:B--2---:R-:W-:Y:S04]  /*b0150*/  STL.64 [R1+0x46b0], R4 ;  /* 0x0046b00401007387 */ /* 0x004fe80000100a00 */
[----:B------:R-:W2:Y:S04]  /*b0160*/  LDL.LU R10, [R1+0x8] ;  /* 0x00000800010a7983 */ /* 0x000ea80000300800 */
[----:B------:R-:W4:Y:S04]  /*b0170*/  LDL.LU R0, [R1+0x47f0] ;  /* 0x0047f00001007983 */ /* 0x000f280000300800 */
        /* <DEDUP_REMOVED lines=8> */
[----:B------:R-:W-:Y:S04]  /*b0200*/  STL.64 [R1+0x46d8], R10 ;  /* 0x0046d80a01007387 */ /* 0x000fe80000100a00 */
[----:B--2---:R-:W-:Y:S04]  /*b0210*/  STL.64 [R1+0x46d0], R8 ;  /* 0x0046d00801007387 */ /* 0x004fe80000100a00 */
[----:B-1----:R-:W2:Y:S04]  /*b0220*/  LDL.LU R20, [R1+0x4e0] ;  /* 0x0004e00001147983 */ /* 0x002ea80000300800 */
[----:B------:R-:W2:Y:S04]  /*b0230*/  LDL.LU R21, [R1+0x4e4] ;  /* 0x0004e40001157983 */ /* 0x000ea80000300800 */
[----:B------:R-:W2:Y:S04]  /*b0240*/  LDL.LU R22, [R1+0x4e8] ;  /* 0x0004e80001167983 */ /* 0x000ea80000300800 */
[----:B------:R-:W2:Y:S01]  /*b0250*/  LDL.LU R23, [R1+0x4ec] ;  /* 0x0004ec0001177983 */ /* 0x000ea20000300800 */
[----:B----4-:R-:W-:-:S03]  /*b0260*/  IMAD.MOV.U32 R13, RZ, RZ, R0 ;  /* 0x000000ffff0d7224 */ /* 0x010fc600078e0000 */
[----:B--2---:R1:W-:Y:S04]  /*b0270*/  STL.64 [R1+0x46e8], R22 ;  /* 0x0046e81601007387 */ /* 0x0043e80000100a00 */
[----:B------:R-:W-:Y:S04]  /*b0280*/  STL.64 [R1+0x46e0], R20 ;  /* 0x0046e01401007387 */ /* 0x000fe80000100a00 */
[----:B------:R-:W2:Y:S04]  /*b0290*/  LDL.LU R12, [R1+0x18] ;  /* 0x00001800010c7983 */ /* 0x000ea80000300800 */
[----:B------:R-:W4:Y:S04]  /*b02a0*/  LDL.LU R0, [R1+0x47ec] ;  /* 0x0047ec0001007983 */ /* 0x000f280000300800 */
[----:B---3--:R-:W-:Y:S04]  /*b02b0*/  STL.64 [R1+0x46f8], R14 ;  /* 0x0046f80e01007387 */ /* 0x008fe80000100a00 */
[----:B--2---:R2:W-:Y:S04]  /*b02c0*/  STL.64 [R1+0x46f0], R12 ;  /* 0x0046f00c01007387 */ /* 0x0045e80000100a00 */
[----:B-----5:R-:W3:Y:S04]  /*b02d0*/  LDL.LU R34, [R1+0x20] ;  /* 0x0000200001227983 */ /* 0x020ee80000300800 */
[----:B------:R-:W3:Y:S04]  /*b02e0*/  LDL.LU R35, [R1+0x24] ;  /* 0x0000240001237983 */ /* 0x000ee80000300800 */
[----:B------:R-:W5:Y:S04]  /*b02f0*/  LDL.LU R40, [R1+0x520] ;  /* 0x0005200001287983 */ /* 0x000f680000300800 */
[----:B------:R-:W5:Y:S04]  /*b0300*/  LDL.LU R41, [R1+0x524] ;  /* 0x0005240001297983 */ /* 0x000f680000300800 */
[----:B------:R-:W2:Y:S04]  /*b0310*/  LDL.LU R42, [R1+0x528] ;  /* 0x00052800012a7983 */ /* 0x000ea80000300800 */
[----:B------:R-:W2:Y:S01]  /*b0320*/  LDL.LU R43, [R1+0x52c] ;  /* 0x00052c00012b7983 */ /* 0x000ea20000300800 */
[----:B----4-:R-:W-:-:S03]  /*b0330*/  IMAD.MOV.U32 R33, RZ, RZ, R0 ;  /* 0x000000ffff217224 */ /* 0x010fc600078e0000 */
[----:B--2---:R-:W-:Y:S04]  /*b0340*/  STL.64 [R1+0x4708], R42 ;  /* 0x0047082a01007387 */ /* 0x004fe80000100a00 */
[----:B-----5:R2:W-:Y:S04]  /*b0350*/  STL.64 [R1+0x4700], R40 ;  /* 0x0047002801007387 */ /* 0x0205e80000100a00 */
[----:B------:R-:W4:Y:S04]  /*b0360*/  LDL.LU R32, [R1+0x28] ;  /* 0x0000280001207983 */ /* 0x000f280000300800 */
[----:B------:R-:W5:Y:S04]  /*b0370*/  LDL.LU R0, [R1+0x47e8] ;  /* 0x0047e80001007983 */ /* 0x000f680000300800 */
        /* <DEDUP_REMOVED lines=21> */
[----:B-1----:R-:W2:Y:S04]  /*b04d0*/  LDL.LU R22, [R1+0x40] ;  /* 0x0000400001167983 */ /* 0x002ea80000300800 */
[----:B------:R-:W2:Y:S04]  /*b04e0*/  LDL.LU R23, [R1+0x44] ;  /* 0x0000440001177983 */ /* 0x000ea80000300800 */
[----:B------:R-:W4:Y:S04]  /*b04f0*/  LDL.LU R12, [R1+0x5a0] ;  /* 0x0005a000010c7983 */ /* 0x000f280000300800 */
[----:B------:R-:W4:Y:S04]  /*b0500*/  LDL.LU R13, [R1+0x5a4] ;  /* 0x0005a400010d7983 */ /* 0x000f280000300800 */
[----:B------:R-:W2:Y:S04]  /*b0510*/  LDL.LU R14, [R1+0x5a8] ;  /* 0x0005a800010e7983 */ /* 0x000ea80000300800 */
[----:B------:R-:W2:Y:S01]  /*b0520*/  LDL.LU R15, [R1+0x5ac] ;  /* 0x0005ac00010f7983 */ /* 0x000ea20000300800 */
[----:B-----5:R-:W-:-:S03]  /*b0530*/  IMAD.MOV.U32 R21, RZ, RZ, R0 ;  /* 0x000000ffff157224 */ /* 0x020fc600078e0000 */
[----:B--2---:R-:W-:Y:S04]  /*b0540*/  STL.64 [R1+0x4758], R14 ;  /* 0x0047580e01007387 */ /* 0x004fe80000100a00 */
[----:B----4-:R1:W-:Y:S04]  /*b0550*/  STL.64 [R1+0x4750], R12 ;  /* 0x0047500c01007387 */ /* 0x0103e80000100a00 */
[----:B------:R-:W2:Y:S04]  /*b0560*/  LDL.LU R20, [R1+0x48] ;  /* 0x0000480001147983 */ /* 0x000ea80000300800 */
[----:B------:R-:W4:Y:S04]  /*b0570*/  LDL.LU R0, [R1+0x47e0] ;  /* 0x0047e00001007983 */ /* 0x000f280000300800 */
[----:B------:R-:W-:Y:S04]  /*b0580*/  STL.64 [R1+0x4768], R22 ;  /* 0x0047681601007387 */ /* 0x000fe80000100a00 */
[----:B--2---:R2:W-:Y:S04]  /*b0590*/  STL.64 [R1+0x4760], R20 ;  /* 0x0047601401007387 */ /* 0x0045e80000100a00 */
[----:B------:R-:W5:Y:S04]  /*b05a0*/  LDL.LU R40, [R1+0x5c0] ;  /* 0x0005c00001287983 */ /* 0x000f680000300800 */
[----:B------:R-:W5:Y:S04]  /*b05b0*/  LDL.LU R41, [R1+0x5c4] ;  /* 0x0005c40001297983 */ /* 0x000f680000300800 */
[----:B------:R-:W2:Y:S04]  /*b05c0*/  LDL.LU R42, [R1+0x5c8] ;  /* 0x0005c800012a7983 */ /* 0x000ea80000300800 */
[----:B------:R-:W2:Y:S04]  /*b05d0*/  LDL.LU R43, [R1+0x5cc] ;  /* 0x0005cc00012b7983 */ /* 0x000ea80000300800 */
[----:B--2---:R-:W-:Y:S04]  /*b05e0*/  STL.64 [R1+0x4778], R42 ;  /* 0x0047782a01007387 */ /* 0x004fe80000100a00 */
[----:B-----5:R2:W-:Y:S04]  /*b05f0*/  STL.64 [R1+0x4770], R40 ;  /* 0x0047702801007387 */ /* 0x0205e80000100a00 */
[----:B---3--:R-:W3:Y:S04]  /*b0600*/  LDL.LU R34, [R1+0x50] ;  /* 0x0000500001227983 */ /* 0x008ee80000300800 */
        /* <DEDUP_REMOVED lines=10> */
[----:B---3--:R-:W-:Y:S04]  /*b06b0*/  STL.64 [R1+0x4798], R34 ;  /* 0x0047982201007387 */ /* 0x008fe80000100a00 */
[----:B----4-:R-:W-:Y:S04]  /*b06c0*/  STL.64 [R1+0x4790], R32 ;  /* 0x0047902001007387 */ /* 0x010fe80000100a00 */
[----:B0-----:R-:W3:Y:S04]  /*b06d0*/  LDL.LU R6, [R1+0x60] ;  /* 0x0000600001067983 */ /* 0x001ee80000300800 */
[----:B------:R-:W3:Y:S04]  /*b06e0*/  LDL.LU R7, [R1+0x64] ;  /* 0x0000640001077983 */ /* 0x000ee80000300800 */
[----:B-1----:R-:W4:Y:S04]  /*b06f0*/  LDL.LU R12, [R1+0x620] ;  /* 0x00062000010c7983 */ /* 0x002f280000300800 */
[----:B------:R-:W4:Y:S04]  /*b0700*/  LDL.LU R13, [R1+0x624] ;  /* 0x00062400010d7983 */ /* 0x000f280000300800 */
[----:B------:R-:W2:Y:S04]  /*b0710*/  LDL.LU R14, [R1+0x628] ;  /* 0x00062800010e7983 */ /* 0x000ea80000300800 */
[----:B------:R-:W2:Y:S01]  /*b0720*/  LDL.LU R15, [R1+0x62c] ;  /* 0x00062c00010f7983 */ /* 0x000ea20000300800 */
[----:B-----5:R-:W-:-:S03]  /*b0730*/  IMAD.MOV.U32 R5, RZ, RZ, R0 ;  /* 0x000000ffff057224 */ /* 0x020fc600078e0000 */
[----:B--2---:R0:W-:Y:S04]  /*b0740*/  STL.64 [R1+0x47a8], R14 ;  /* 0x0047a80e01007387 */ /* 0x0041e80000100a00 */
[----:B----4-:R-:W-:Y:S04]  /*b0750*/  STL.64 [R1+0x47a0], R12 ;  /* 0x0047a00c01007387 */ /* 0x010fe80000100a00 */
[----:B------:R-:W2:Y:S04]  /*b0760*/  LDL.LU R4, [R1+0x68] ;  /* 0x0000680001047983 */ /* 0x000ea80000300800 */
[----:B------:R-:W4:Y:S04]  /*b0770*/  LDL.LU R0, [R1+0x47d8] ;  /* 0x0047d80001007983 */ /* 0x000f280000300800 */
[----:B---3--:R-:W-:Y:S04]  /*b0780*/  STL.64 [R1+0x47b8], R6 ;  /* 0x0047b80601007387 */ /* 0x008fe80000100a00 */
[----:B--2---:R1:W-:Y:S04]  /*b0790*/  STL.64 [R1+0x47b0], R4 ;  /* 0x0047b00401007387 */ /* 0x0043e80000100a00 */
[----:B------:R-:W2:Y:S04]  /*b07a0*/  LDL.LU R20, [R1+0x640] ;  /* 0x0006400001147983 */ /* 0x000ea80000300800 */
[----:B------:R-:W2:Y:S04]  /*b07b0*/  LDL.LU R21, [R1+0x644] ;  /* 0x0006440001157983 */ /* 0x000ea80000300800 */
[----:B------:R-:W3:Y:S04]  /*b07c0*/  LDL.LU R22, [R1+0x648] ;  /* 0x0006480001167983 */ /* 0x000ee80000300800 */
[----:B------:R-:W3:Y:S01]  /*b07d0*/  LDL.LU R23, [R1+0x64c] ;  /* 0x00064c0001177983 */ /* 0x000ee20000300800 */
[----:B----4-:R-:W-:-:S03]  /*b07e0*/  IMAD.MOV.U32 R41, RZ, RZ, R0 ;  /* 0x000000ffff297224 */ /* 0x010fc600078e0000 */
[----:B---3--:R-:W-:Y:S04]  /*b07f0*/  STL.64 [R1+0x47c8], R22 ;  /* 0x0047c81601007387 */ /* 0x008fe80000100a00 */
[----:B--2---:R2:W-:Y:S04]  /*b0800*/  STL.64 [R1+0x47c0], R20 ;  /* 0x0047c01401007387 */ /* 0x0045e80000100a00 */
        /* <DEDUP_REMOVED lines=8> */
[----:B0-----:R-:W2:Y:S04]  /*b0890*/  LDL.LU R14, [R1+0x80] ;  /* 0x00008000010e7983 */ /* 0x001ea80000300800 */
[----:B------:R-:W3:Y:S04]  /*b08a0*/  LDL.LU R15, [R1+0x84] ;  /* 0x00008400010f7983 */ /* 0x000ee80000300800 */
[----:B-1----:R-:W3:Y:S04]  /*b08b0*/  LDL.LU R4, [R1+0x6a0] ;  /* 0x0006a00001047983 */ /* 0x002ee80000300800 */
[----:B------:R-:W3:Y:S04]  /*b08c0*/  LDL.LU R5, [R1+0x6a4] ;  /* 0x0006a40001057983 */ /* 0x000ee80000300800 */
[----:B------:R-:W3:Y:S04]  /*b08d0*/  LDL.LU R6, [R1+0x6a8] ;  /* 0x0006a80001067983 */ /* 0x000ee80000300800 */
[----:B------:R-:W3:Y:S04]  /*b08e0*/  LDL.LU R7, [R1+0x6ac] ;  /* 0x0006ac0001077983 */ /* 0x000ee80000300800 */
[----:B------:R-:W3:Y:S01]  /*b08f0*/  LDL.LU R12, [R1+0x88] ;  /* 0x00008800010c7983 */ /* 0x000ee20000300800 */
[----:B-----5:R-:W-:-:S03]  /*b0900*/  IMAD.MOV.U32 R13, RZ, RZ, R0 ;  /* 0x000000ffff0d7224 */ /* 0x020fc600078e0000 */
[----:B------:R-:W5:Y:S04]  /*b0910*/  LDL.LU R0, [R1+0x47d0] ;  /* 0x0047d00001007983 */ /* 0x000f680000300800 */
[----:B--2---:R-:W3:Y:S04]  /*b0920*/  LDL.LU R20, [R1+0x6c0] ;  /* 0x0006c00001147983 */ /* 0x004ee80000300800 */
[----:B------:R-:W3:Y:S04]  /*b0930*/  LDL.LU R21, [R1+0x6c4] ;  /* 0x0006c40001157983 */ /* 0x000ee80000300800 */
[----:B------:R-:W3:Y:S04]  /*b0940*/  LDL.LU R22, [R1+0x6c8] ;  /* 0x0006c80001167983 */ /* 0x000ee80000300800 */
[----:B------:R-:W3:Y:S04]  /*b0950*/  LDL.LU R23, [R1+0x6cc] ;  /* 0x0006cc0001177983 */ /* 0x000ee80000300800 */
[----:B------:R-:W4:Y:S04]  /*b0960*/  LDL.LU R32, [R1+0x680] ;  /* 0x0006800001207983 */ /* 0x000f280000300800 */
[----:B------:R-:W4:Y:S04]  /*b0970*/  LDL.LU R33, [R1+0x684] ;  /* 0x0006840001217983 */ /* 0x000f280000300800 */
        /* <DEDUP_REMOVED lines=30> */
[C---:B---3--:R-:W-:Y:S08]  /*b0b60*/  HMMA.16816.F32 R20, R28.reuse, R12, R20 ;  /* 0x0000000c1c14723c */ /* 0x048ff00000001814 */
[C---:B------:R-:W-:Y:S08]  /*b0b70*/  HMMA.16816.F32 R12, R28.reuse, R14, R4 ;  /* 0x0000000e1c0c723c */ /* 0x040ff00000001804 */
[C---:B----4-:R-:W-:Y:S03]  /*b0b80*/  HMMA.16816.F32 R32, R28.reuse, R40, R32 ;  /* 0x000000281c20723c */ /* 0x050fe60000001820 */
[----:B------:R-:W-:Y:S04]  /*b0b90*/  STL.64 [R1+0x6c0], R20 ;  /* 0x0006c01401007387 */ /* 0x000fe80000100a00 */
[----:B------:R0:W-:Y:S04]  /*b0ba0*/  STL.64 [R1+0x6c8], R22 ;  /* 0x0006c81601007387 */ /* 0x0001e80000100a00 */
[----:B0-----:R-:W3:Y:S04]  /*b0bb0*/  LDL.LU.64 R22, [R1+0x47c8] ;  /* 0x0047c80001167983 */ /* 0x001ee80000300a00 */
[----:B------:R-:W3:Y:S04]  /*b0bc0*/  LDL.LU.64 R20, [R1+0x47c0] ;  /* 0x0047c00001147983 */ /* 0x000ee80000300a00 */
[----:B------:R-:W4:Y:S04]  /*b0bd0*/  LDL.LU.64 R6, [R1+0x47b8] ;  /* 0x0047b80001067983 */ /* 0x000f280000300a00 */
[----:B------:R-:W3:Y:S04]  /*b0be0*/  LDL.LU.64 R4, [R1+0x47b0] ;  /* 0x0047b00001047983 */ /* 0x000ee80000300a00 */
        /* <DEDUP_REMOVED lines=8> */
[----:B------:R-:W-:Y:S03]  /*b0c70*/  HMMA.16816.F32 R40, R28, R42, R44 ;  /* 0x0000002a1c28723c */ /* 0x000fe6000000182c */
[----:B------:R-:W5:Y:S04]  /*b0c80*/  LDL.LU.64 R46, [R1+0x4788] ;  /* 0x00478800012e7983 */ /* 0x000f680000300a00 */
[----:B------:R-:W5:-:S12]  /*b0c90*/  LDL.LU.64 R44, [R1+0x4780] ;  /* 0x00478000012c7983 */ /* 0x000f580000300a00 */
[----:B------:R-:W-:Y:S04]  /*b0ca0*/  STL.64 [R1+0x660], R40 ;  /* 0x0006602801007387 */ /* 0x000fe80000100a00 */
[----:B------:R0:W-:Y:S04]  /*b0cb0*/  STL.64 [R1+0x668], R42 ;  /* 0x0006682a01007387 */ /* 0x0001e80000100a00 */
[----:B0-----:R-:W5:Y:S04]  /*b0cc0*/  LDL.LU.64 R42, [R1+0x4778] ;  /* 0x00477800012a7983 */ /* 0x001f680000300a00 */
[----:B------:R-:W5:Y:S01]  /*b0cd0*/  LDL.LU.64 R40, [R1+0x4770] ;  /* 0x0047700001287983 */ /* 0x000f620000300a00 */
[C---:B---3--:R-:W-:Y:S08]  /*b0ce0*/  HMMA.16816.F32 R20, R28.reuse, R4, R20 ;  /* 0x000000041c14723c */ /* 0x048ff00000001814 */
[C---:B----4-:R-:W-:Y:S11]  /*b0cf0*/  HMMA.16816.F32 R4, R28.reuse, R6, R12 ;  /* 0x000000061c04723c */ /* 0x050ff6000000180c */
[----:B------:R-:W-:Y:S04]  /*b0d00*/  STL.64 [R1+0x640], R20 ;  /* 0x0006401401007387 */ /* 0x000fe80000100a00 */
[----:B------:R0:W-:Y:S01]  /*b0d10*/  STL.64 [R1+0x648], R22 ;  /* 0x0006481601007387 */ /* 0x0001e20000100a00 */
[C---:B--2---:R-:W-:Y:S03]  /*b0d20*/  HMMA.16816.F32 R48, R28.reuse, R32, R48 ;  /* 0x000000201c30723c */ /* 0x044fe60000001830 */
        /* <DEDUP_REMOVED lines=10> */
[----:B0-----:R-:W4:Y:S04]  /*b0dd0*/  LDL.LU.64 R50, [R1+0x4738] ;  /* 0x0047380001327983 */ /* 0x001f280000300a00 */
[----:B------:R-:W4:Y:S01]  /*b0de0*/  LDL.LU.64 R48, [R1+0x4730] ;  /* 0x0047300001307983 */ /* 0x000f220000300a00 */
[----:B-----5:R-:W-:Y:S03]  /*b0df0*/  HMMA.16816.F32 R32, R28, R34, R44 ;  /* 0x000000221c20723c */ /* 0x020fe6000000182c */
[----:B------:R-:W5:Y:S04]  /*b0e00*/  LDL.LU.64 R46, [R1+0x4728] ;  /* 0x00472800012e7983 */ /* 0x000f680000300a00 */
[----:B------:R-:W5:-:S12]  /*b0e10*/  LDL.LU.64 R44, [R1+0x4720] ;  /* 0x00472000012c7983 */ /* 0x000f580000300a00 */
[----:B------:R-:W-:Y:S04]  /*b0e20*/  STL.64 [R1+0x5e0], R32 ;  /* 0x0005e02001007387 */ /* 0x000fe80000100a00 */
[----:B------:R0:W-:Y:S04]  /*b0e30*/  STL.64 [R1+0x5e8], R34 ;  /* 0x0005e82201007387 */ /* 0x0001e80000100a00 */
[----:B0-----:R-:W5:Y:S04]  /*b0e40*/  LDL.LU.64 R34, [R1+0x4718] ;  /* 0x0047180001227983 */ /* 0x001f680000300a00 */
[----:B------:R-:W5:Y:S01]  /*b0e50*/  LDL.LU.64 R32, [R1+0x4710] ;  /* 0x0047100001207983 */ /* 0x000f620000300a00 */
[C---:B---3--:R-:W-:Y:S08]  /*b0e60*/  HMMA.16816.F32 R40, R28.reuse, R20, R40 ;  /* 0x000000141c28723c */ /* 0x048ff00000001828 */
[C---:B--2---:R-:W-:Y:S08]  /*b0e70*/  HMMA.16816.F32 R20, R28.reuse, R22, R12 ;  /* 0x000000161c14723c */ /* 0x044ff0000000180c */
[C---:B----4-:R-:W-:Y:S03]  /*b0e80*/  HMMA.16816.F32 R8, R28.reuse, R4, R8 ;  /* 0x000000041c08723c */ /* 0x050fe60000001808 */
[----:B------:R-:W-:Y:S04]  /*b0e90*/  STL.64 [R1+0x5c0], R40 ;  /* 0x0005c02801007387 */ /* 0x000fe80000100a00 */
[----:B------:R0:W-:Y:S04]  /*b0ea0*/  STL.64 [R1+0x5c8], R42 ;  /* 0x0005c82a01007387 */ /* 0x0001e80000100a00 */
[----:B0-----:R-:W2:Y:S04]  /*b0eb0*/  LDL.LU.64 R42, [R1+0x4708] ;  /* 0x00470800012a7983 */ /* 0x001ea80000300a00 */
[----:B------:R-:W2:Y:S01]  /*b0ec0*/  LDL.LU.64 R40, [R1+0x4700] ;  /* 0x0047000001287983 */ /* 0x000ea20000300a00 */
[C---:B------:R-:W-:Y:S03]  /*b0ed0*/  HMMA.16816.F32 R4, R28.reuse, R6, R48 ;  /* 0x000000061c04723c */ /* 0x040fe60000001830 */
[----:B------:R-:W3:Y:S04]  /*b0ee0*/  LDL.LU.64 R14, [R1+0x46f8] ;  /* 0x0046f800010e7983 */ /* 0x000ee80000300a00 */
[----:B------:R-:W4:Y:S04]  /*b0ef0*/  LDL.LU.64 R12, [R1+0x46f0] ;  /* 0x0046f000010c7983 */ /* 0x000f280000300a00 */
[----:B------:R-:W-:Y:S04]  /*b0f00*/  STL.64 [R1+0x5a0], R20 ;  /* 0x0005a01401007387 */ /* 0x000fe80000100a00 */
[----:B------:R0:W-:Y:S04]  /*b0f10*/  STL.64 [R1+0x5a8], R22 ;  /* 0x0005a81601007387 */ /* 0x0001e80000100a00 */
[----:B0-----:R-:W3:Y:S04]  /*b0f20*/  LDL.LU.64 R22, [R1+0x46e8] ;  /* 0x0046e80001167983 */ /* 0x001ee80000300a00 */
[----:B------:R-:W3:Y:S04]  /*b0f30*/  LDL.LU.64 R20, [R1+0x46e0] ;  /* 0x0046e00001147983 */ /* 0x000ee80000300a00 */
        /* <DEDUP_REMOVED lines=15> */
[----:B------:R-:W5:Y:S01]  /*b1030*/  LDL.LU.64 R44, [R1+0x46a0] ;  /* 0x0046a000012c7983 */ /* 0x000f620000300a00 */
[C---:B--2---:R-:W-:Y:S08]  /*b1040*/  HMMA.16816.F32 R32, R28.reuse, R34, R40 ;  /* 0x000000221c20723c */ /* 0x044ff00000001828 */
[C---:B----4-:R-:W-:Y:S01]  /*b1050*/  HMMA.16816.F32 R24, R28.reuse, R12, R24 ;  /* 0x0000000c1c18723c */ /* 0x050fe20000001818 */
[----:B------:R-:W2:Y:S04]  /*b1060*/  LDL.LU.64 R42, [R1+0x4698] ;  /* 0x00469800012a7983 */ /* 0x000ea80000300a00 */
[----:B------:R-:W2:Y:S06]  /*b1070*/  LDL.LU.64 R40, [R1+0x4690] ;  /* 0x0046900001287983 */ /* 0x000eac0000300a00 */
[----:B------:R-:W-:Y:S04]  /*b1080*/  STL.64 [R1+0x520], R32 ;  /* 0x0005202001007387 */ /* 0x000fe80000100a00 */
[----:B------:R0:W-:Y:S04]  /*b1090*/  STL.64 [R1+0x528], R34 ;  /* 0x0005282201007387 */ /* 0x0001e80000100a00 */
[----:B0-----:R-:W4:Y:S01]  /*b10a0*/  LDL.LU.64 R34, [R1+0x4688] ;  /* 0x0046880001227983 */ /* 0x001f220000300a00 */
[C---:B---3--:R-:W-:Y:S08]  /*b10b0*/  HMMA.16816.F32 R20, R28.reuse, R8, R20 ;  /* 0x000000081c14723c */ /* 0x048ff00000001814 */
[C---:B------:R-:W-:Y:S01]  /*b10c0*/  HMMA.16816.F32 R8, R28.reuse, R10, R48 ;  /* 0x0000000a1c08723c */ /* 0x040fe20000001830 */
[----:B------:R-:W4:Y:S04]  /*b10d0*/  LDL.LU.64 R32, [R1+0x4680] ;  /* 0x0046800001207983 */ /* 0x000f280000300a00 */
[----:B------:R-:W-:Y:S04]  /*b10e0*/  STL.64 [R1+0x500], R24 ;  /* 0x0005001801007387 */ /* 0x000fe80000100a00 */
[----:B------:R0:W-:Y:S04]  /*b10f0*/  STL.64 [R1+0x508], R26 ;  /* 0x0005081a01007387 */ /* 0x0001e80000100a00 */
[----:B0-----:R-:W3:Y:S01]  /*b1100*/  LDL.LU.64 R26, [R1+0x4678] ;  /* 0x00467800011a7983 */ /* 0x001ee20000300a00 */
[C---:B------:R-:W-:Y:S03]  /*b1110*/  HMMA.16816.F32 R12, R28.reuse, R14, R4 ;  /* 0x0000000e1c0c723c */ /* 0x040fe60000001804 */
[----:B------:R-:W3:Y:S04]  /*b1120*/  LDL.LU.64 R24, [R1+0x4670] ;  /* 0x0046700001187983 */ /* 0x000ee80000300a00 */
        /* <DEDUP_REMOVED lines=18> */
[----:B------:R-:W-:Y:S04]  /*b1250*/  STL.64 [R1+0x480], R56 ;  /* 0x0004803801007387 */ /* 0x000fe80000100a00 */
[----:B------:R0:W-:Y:S04]  /*b1260*/  STL.64 [R1+0x488], R58 ;  /* 0x0004883a01007387 */ /* 0x0001e80000100a00 */
[----:B0-----:R-:W2:Y:S04]  /*b1270*/  LDL.LU.64 R58, [R1+0x4628] ;  /* 0x00462800013a7983 */ /* 0x001ea80000300a00 */
[----:B------:R-:W5:Y:S01]  /*b1280*/  LDL.LU.64 R56, [R1+0x4620] ;  /* 0x0046200001387983 */ /* 0x000f620000300a00 */
[----:B--2---:R-:W-:-:S15]  /*b1290*/  HMMA.16816.F32 R52, R28, R58, R52 ;  /* 0x0000003a1c34723c */ /* 0x004fde0000001834 */
[----:B------:R-:W-:-:S04]  /*b12a0*/  NOP ;  /* 0x0000000000007918 */ /* 0x000fc80000000000 */
[----:B------:R-:W-:Y:S04]  /*b12b0*/  STL.64 [R1+0x460], R52 ;  /* 0x0004603401007387 */ /* 0x000fe80000100a00 */
[----:B------:R0:W-:Y:S04]  /*b12c0*/  STL.64 [R1+0x468], R54 ;  /* 0x0004683601007387 */ /* 0x0001e80000100a00 */
[----:B0-----:R-:W2:Y:S04]  /*b12d0*/  LDL.LU.64 R54, [R1+0x4618] ;  /* 0x0046180001367983 */ /* 0x001ea80000300a00 */
[----:B------:R-:W2:Y:S01]  /*b12e0*/  LDL.LU.64 R52, [R1+0x4610] ;  /* 0x0046100001347983 */ /* 0x000ea20000300a00 */
[C---:B-----5:R-:W-:Y:S08]  /*b12f0*/  HMMA.16816.F32 R44, R28.reuse, R56, R44 ;  /* 0x000000381c2c723c */ /* 0x060ff0000000182c */
[C---:B----4-:R-:W-:Y:S08]  /*b1300*/  HMMA.16816.F32 R32, R28.reuse, R50, R32 ;  /* 0x000000321c20723c */ /* 0x050ff00000001820 */
[C---:B---3--:R-:W-:Y:S08]  /*b1310*/  HMMA.16816.F32 R24, R28.reuse, R2, R24 ;  /* 0x000000021c18723c */ /* 0x048ff00000001818 */
[C---:B------:R-:W-:Y:S08]  /*b1320*/  HMMA.16816.F32 R20, R28.reuse, R4, R20 ;  /* 0x000000041c14723c */ /* 0x040ff00000001814 */
[C---:B------:R-:W-:Y:S01]  /*b1330*/  HMMA.16816.F32 R16, R28.reuse, R6, R16 ;  /* 0x000000061c10723c */ /* 0x040fe20000001810 */
[----:B------:R-:W-:Y:S04]  /*b1340*/  STL.64 [R1+0x440], R44 ;  /* 0x0004402c01007387 */ /* 0x000fe80000100a00 */
[----:B------:R-:W-:Y:S03]  /*b1350*/  STL.64 [R1+0x448], R46 ;  /* 0x0004482e01007387 */ /* 0x000fe60000100a00 */
[C---:B--2---:R-:W-:Y:S08]  /*b1360*/  HMMA.16816.F32 R40, R28.reuse, R54, R40 ;  /* 0x000000361c28723c */ /* 0x044ff00000001828 */
[----:B------:R-:W-:Y:S11]  /*b1370*/  HMMA.16816.F32 R36, R28, R52, R36 ;  /* 0x000000341c24723c */ /* 0x000ff60000001824 */
        /* <DEDUP_REMOVED lines=8> */
[----:B------:R-:W2:Y:S04]  /*b1400*/  LDL.LU R4, [R1+0x140] ;  /* 0x0001400001047983 */ /* 0x000ea80000300800 */
[----:B------:R-:W-:Y:S04]  /*b1410*/  STL.64 [R1+0x3a0], R20 ;  /* 0x0003a01401007387 */ /* 0x000fe80000100a00 */
[----:B------:R-:W-:Y:S04]  /*b1420*/  STL.64 [R1+0x3a8], R22 ;  /* 0x0003a81601007387 */ /* 0x000fe80000100a00 */
[----:B------:R-:W-:Y:S04]  /*b1430*/  STL.64 [R1+0x380], R16 ;  /* 0x0003801001007387 */ /* 0x000fe80000100a00 */
[----:B------:R-:W-:Y:S04]  /*b1440*/  STL.64 [R1+0x388], R18 ;  /* 0x0003881201007387 */ /* 0x000fe80000100a00 */
[----:B------:R-:W2:Y:S04]  /*b1450*/  LDL.LU R5, [R1+0x144] ;  /* 0x0001440001057983 */ /* 0x000ea80000300800 */
[----:B------:R-:W3:Y:S01]  /*b1460*/  LDL.LU R6, [R1+0x148] ;  /* 0x0001480001067983 */ /* 0x000ee20000300800 */
[----:B------:R-:W-:-:S03]  /*b1470*/  IMAD.MOV.U32 R7, RZ, RZ, R0 ;  /* 0x000000ffff077224 */ /* 0x000fc600078e0000 */
[----:B------:R-:W4:Y:S04]  /*b1480*/  LDL.LU R0, [R1+0x4608] ;  /* 0x0046080001007983 */ /* 0x000f280000300800 */
[----:B---3--:R-:W-:Y:S04]  /*b1490*/  STL.64 [R1+0x45a8], R6 ;  /* 0x0045a80601007387 */ /* 0x008fe80000100a00 */
[----:B--2---:R0:W-:Y:S04]  /*b14a0*/  STL.64 [R1+0x45a0], R4 ;  /* 0x0045a00401007387 */ /* 0x0041e80000100a00 */
[----:B------:R-:W2:Y:S04]  /*b14b0*/  LDL.LU R50, [R1+0x1c9c] ;  /* 0x001c9c0001327983 */ /* 0x000ea80000300800 */
[----:B------:R-:W2:Y:S04]  /*b14c0*/  LDL.LU R51, [R1+0x1ca0] ;  /* 0x001ca00001337983 */ /* 0x000ea80000300800 */
[----:B--2---:R-:W-:Y:S04]  /*b14d0*/  STL.64 [R1+0x45c8], R50 ;  /* 0x0045c83201007387 */ /* 0x004fe80000100a00 */
[----:B------:R-:W-:Y:S04]  /*b14e0*/  STL.64 [R1+0x45c0], R48 ;  /* 0x0045c03001007387 */ /* 0x000fe80000100a00 */
[----:B------:R-:W2:Y:S04]  /*b14f0*/  LDL.LU R52, [R1+0x2438] ;  /* 0x0024380001347983 */ /* 0x000ea80000300800 */
[----:B------:R-:W2:Y:S04]  /*b1500*/  LDL.LU R53, [R1+0x2430] ;  /* 0x0024300001357983 */ /* 0x000ea80000300800 */
[----:B------:R-:W3:Y:S04]  /*b1510*/  LDL.LU R54, [R1+0x2428] ;  /* 0x0024280001367983 */ /* 0x000ee80000300800 */
[----:B------:R-:W3:Y:S01]  /*b1520*/  LDL.LU R55, [R1+0x2420] ;  /* 0x0024200001377983 */ /* 0x000ee20000300800 */
[C---:B0-----:R-:W-:Y:S03]  /*b1530*/  HMMA.16816.F32 R4, R28.reuse, R8, R12 ;  /* 0x000000081c04723c */ /* 0x041fe6000000180c */
[----:B---3--:R-:W-:Y:S04]  /*b1540*/  STL.64 [R1+0x45f0], R54 ;  /* 0x0045f03601007387 */ /* 0x008fe80000100a00 */
[----:B--2---:R0:W-:Y:S04]  /*b1550*/  STL.64 [R1+0x45e8], R52 ;  /* 0x0045e83401007387 */ /* 0x0041e80000100a00 */
[----:B------:R-:W2:Y:S04]  /*b1560*/  LDL.LU R56, [R1+0x2418] ;  /* 0x0024180001387983 */ /* 0x000ea80000300800 */
[----:B------:R-:W3:Y:S04]  /*b1570*/  LDL.LU R57, [R1+0x1c98] ;  /* 0x001c980001397983 */ /* 0x000ee80000300800 */
[----:B------:R-:W5:Y:S04]  /*b1580*/  LDL.LU R58, [R1+0x2410] ;  /* 0x00241000013a7983 */ /* 0x000f680000300800 */
[----:B------:R-:W2:Y:S04]  /*b1590*/  LDL.LU R59, [R1+0x1c94] ;  /* 0x001c9400013b7983 */ /* 0x000ea80000300800 */
[----:B------:R-:W2:Y:S04]  /*b15a0*/  LDL.LU R61, [R1+0x2408] ;  /* 0x00240800013d7983 */ /* 0x000ea80000300800 */
[----:B------:R-:W2:Y:S04]  /*b15b0*/  LDL.LU R32, [R1+0x240] ;  /* 0x0002400001207983 */ /* 0x000ea80000300800 */
[----:B------:R1:W-:Y:S04]  /*b15c0*/  STL.64 [R1+0x360], R4 ;  /* 0x0003600401007387 */ /* 0x0003e80000100a00 */
[----:B------:R0:W-:Y:S04]  /*b15d0*/  STL.64 [R1+0x368], R6 ;  /* 0x0003680601007387 */ /* 0x0001e80000100a00 */
        /* <DEDUP_REMOVED lines=43> */
[----:B--2---:R-:W-:Y:S03]  /*b1890*/  HMMA.16816.F32 R8, R28, R10, R12 ;  /* 0x0000000a1c08723c */ /* 0x004fe6000000180c */
[----:B------:R-:W2:Y:S04]  /*b18a0*/  LDL.LU.64 R14, [R1+0x4600] ;  /* 0x00460000010e7983 */ /* 0x000ea80000300a00 */
[----:B------:R-:W3:-:S12]  /*b18b0*/  LDL.LU.64 R12, [R1+0x45f8] ;  /* 0x0045f800010c7983 */ /* 0x000ed80000300a00 */
[----:B------:R0:W-:Y:S04]  /*b18c0*/  STL.64 [R1+0x340], R8 ;  /* 0x0003400801007387 */ /* 0x0001e80000100a00 */
[----:B------:R1:W-:Y:S04]  /*b18d0*/  STL.64 [R1+0x348], R10 ;  /* 0x0003480a01007387 */ /* 0x0003e80000100a00 */
[----:B0-----:R-:W4:Y:S04]  /*b18e0*/  LDL.LU R8, [R1+0x150] ;  /* 0x0001500001087983 */ /* 0x001f280000300800 */
[----:B------:R-:W4:Y:S04]  /*b18f0*/  LDL.LU R9, [R1+0x154] ;  /* 0x0001540001097983 */ /* 0x000f280000300800 */
[----:B-1----:R-:W4:Y:S04]  /*b1900*/  LDL.LU R10, [R1+0x158] ;  /* 0x00015800010a7983 */ /* 0x002f280000300800 */
[----:B------:R-:W4:Y:S01]  /*b1910*/  LDL.LU R11, [R1+0x15c] ;  /* 0x00015c00010b7983 */ /* 0x000f220000300800 */
[C---:B---3--:R-:W-:Y:S08]  /*b1920*/  HMMA.16816.F32 R52, R28.reuse, R12, R52 ;  /* 0x0000000c1c34723c */ /* 0x048ff00000001834 */
[----:B--2---:R-:W-:Y:S11]  /*b1930*/  HMMA.16816.F32 R12, R28, R14, R16 ;  /* 0x0000000e1c0c723c */ /* 0x004ff60000001810 */
[----:B------:R-:W-:Y:S04]  /*b1940*/  STL.64 [R1+0x320], R52 ;  /* 0x0003203401007387 */ /* 0x000fe80000100a00 */
[----:B------:R0:W-:Y:S04]  /*b1950*/  STL.64 [R1+0x328], R54 ;  /* 0x0003283601007387 */ /* 0x0001e80000100a00 */
[----:B0-----:R-:W2:Y:S04]  /*b1960*/  LDL.LU.64 R54, [R1+0x45f0] ;  /* 0x0045f00001367983 */ /* 0x001ea80000300a00 */
[----:B------:R-:W3:Y:S04]  /*b1970*/  LDL.LU.64 R52, [R1+0x45e8] ;  /* 0x0045e80001347983 */ /* 0x000ee80000300a00 */
[----:B------:R-:W2:Y:S04]  /*b1980*/  LDL.LU.64 R18, [R1+0x45e0] ;  /* 0x0045e00001127983 */ /* 0x000ea80000300a00 */
[----:B------:R-:W2:Y:S04]  /*b1990*/  LDL.LU.64 R16, [R1+0x45d8] ;  /* 0x0045d80001107983 */ /* 0x000ea80000300a00 */
[----:B------:R0:W-:Y:S04]  /*b19a0*/  STL.64 [R1+0x300], R12 ;  /* 0x0003000c01007387 */ /* 0x0001e80000100a00 */
[----:B------:R1:W-:Y:S04]  /*b19b0*/  STL.64 [R1+0x308], R14 ;  /* 0x0003080e01007387 */ /* 0x0003e80000100a00 */
[----:B0-----:R-:W3:Y:S04]  /*b19c0*/  LDL.LU R12, [R1+0x160] ;  /* 0x00016000010c7983 */ /* 0x001ee80000300800 */
[----:B------:R-:W3:Y:S04]  /*b19d0*/  LDL.LU R13, [R1+0x164] ;  /* 0x00016400010d7983 */ /* 0x000ee80000300800 */
[----:B-1----:R-:W3:Y:S01]  /*b19e0*/  LDL.LU R14, [R1+0x168] ;  /* 0x00016800010e7983 */ /* 0x002ee20000300800 */
[----:B----4-:R-:W-:-:S03]  /*b19f0*/  IMAD.MOV.U32 R15, RZ, RZ, R0 ;  /* 0x000000ffff0f7224 */ /* 0x010fc600078e0000 */
[----:B------:R-:W4:Y:S01]  /*b1a00*/  LDL.LU R0, [R1+0x45d0] ;  /* 0x0045d00001007983 */ /* 0x000f220000300800 */
        /* <DEDUP_REMOVED lines=55> */
[----:B-1----:R-:W2:Y:S01]  /*b1d80*/  LDL.LU R34, [R1+0x1e8] ;  /* 0x0001e80001227983 */ /* 0x002ea20000300800 */
[----:B----4-:R-:W-:Y:S01]  /*b1d90*/  IMAD.MOV.U32 R35, RZ, RZ, R0 ;  /* 0x000000ffff237224 */ /* 0x010fe200078e0000 */
[C---:B---3--:R-:W-:Y:S08]  /*b1da0*/  HMMA.16816.F32 R12, R28.reuse, R44, R12 ;  /* 0x0000002c1c0c723c */ /* 0x048ff0000000180c */
[C---:B------:R-:W-:Y:S08]  /*b1db0*/  HMMA.16816.F32 R8, R28.reuse, R46, R8 ;  /* 0x0000002e1c08723c */ /* 0x040ff00000001808 */
[----:B------:R-:W-:Y:S01]  /*b1dc0*/  HMMA.16816.F32 R4, R28, R48, R4 ;  /* 0x000000301c04723c */ /* 0x000fe20000001804 */
[----:B------:R-:W-:-:S02]  /*b1dd0*/  IADD3 R50, P3, PT, R50, UR40, RZ ;  /* 0x0000002832327c10 */ /* 0x000fc4000ff7e0ff */
[----:B------:R-:W-:Y:S02]  /*b1de0*/  IADD3 R51, P4, PT, R51, UR40, RZ ;  /* 0x0000002833337c10 */ /* 0x000fe4000ff9e0ff */
[----:B------:R-:W-:Y:S02]  /*b1df0*/  IADD3 R52, P5, PT, R52, UR40, RZ ;  /* 0x0000002834347c10 */ /* 0x000fe4000ffbe0ff */
[----:B------:R-:W-:Y:S02]  /*b1e00*/  IADD3 R53, P6, PT, R53, UR40, RZ ;  /* 0x0000002835357c10 */ /* 0x000fe4000ffde0ff */
[----:B------:R-:W-:Y:S02]  /*b1e10*/  IADD3 R54, P0, PT, R54, UR40, RZ ;  /* 0x0000002836367c10 */ /* 0x000fe4000ff1e0ff */
[----:B------:R-:W-:Y:S02]  /*b1e20*/  IADD3 R55, P1, PT, R55, UR40, RZ ;  /* 0x0000002837377c10 */ /* 0x000fe4000ff3e0ff */
[----:B------:R-:W-:-:S02]  /*b1e30*/  IADD3 R56, P2, PT, R56, UR40, RZ ;  /* 0x0000002838387c10 */ /* 0x000fc4000ff5e0ff */
[----:B------:R-:W-:Y:S02]  /*b1e40*/  IADD3.X R57, PT, PT, R57, UR76, RZ, P3, !PT ;  /* 0x0000004c39397c10 */ /* 0x000fe40009ffe4ff */
[----:B-----5:R-:W-:Y:S02]  /*b1e50*/  IADD3 R58, P3, PT, R58, UR40, RZ ;  /* 0x000000283a3a7c10 */ /* 0x020fe4000ff7e0ff */
[----:B------:R-:W-:Y:S02]  /*b1e60*/  IADD3.X R59, PT, PT, R59, UR76, RZ, P4, !PT ;  /* 0x0000004c3b3b7c10 */ /* 0x000fe4000a7fe4ff */
[----:B------:R-:W-:Y:S01]  /*b1e70*/  IADD3 R61, P4, PT, R61, UR40, RZ ;  /* 0x000000283d3d7c10 */ /* 0x000fe2000ff9e0ff */
[----:B------:R-:W0:Y:S01]  /*b1e80*/  LDC R0, c[0x0][0x3ac] ;  /* 0x0000eb00ff007b82 */ /* 0x000e220000000800 */
[C---:B--2---:R-:W-:Y:S08]  /*b1e90*/  HMMA.16816.F32 R32, R28.reuse, R36, R32 ;  /* 0x000000241c20723c */ /* 0x044ff00000001820 */
[C---:B------:R-:W-:Y:S08]  /*b1ea0*/  HMMA.16816.F32 R24, R28.reuse, R38, R24 ;  /* 0x000000261c18723c */ /* 0x040ff00000001818 */
[C---:B------:R-:W-:Y:S08]  /*b1eb0*/  HMMA.16816.F32 R20, R28.reuse, R40, R20 ;  /* 0x000000281c14723c */ /* 0x040ff00000001814 */
[----:B------:R-:W-:Y:S01]  /*b1ec0*/  HMMA.16816.F32 R16, R28, R42, R16 ;  /* 0x0000002a1c10723c */ /* 0x000fe20000001810 */
[----:B------:R-:W-:Y:S04]  /*b1ed0*/  STL.64 [R1+0x1e0], R32 ;  /* 0x0001e02001007387 */ /* 0x000fe80000100a00 */
[----:B------:R-:W-:Y:S04]  /*b1ee0*/  STL.64 [R1+0x1e8], R34 ;  /* 0x0001e82201007387 */ /* 0x000fe80000100a00 */
[----:B------:R-:W2:Y:S04]  /*b1ef0*/  LDL.LU R60, [R1+0x2434] ;  /* 0x00243400013c7983 */ /* 0x000ea80000300800 */
[----:B------:R-:W-:Y:S04]  /*b1f00*/  STL.64 [R1+0x1c0], R24 ;  /* 0x0001c01801007387 */ /* 0x000fe80000100a00 */
[----:B------:R-:W-:Y:S04]  /*b1f10*/  STL.64 [R1+0x1c8], R26 ;  /* 0x0001c81a01007387 */ /* 0x000fe80000100a00 */
[----:B------:R-:W-:Y:S04]  /*b1f20*/  STL.64 [R1+0x1a0], R20 ;  /* 0x0001a01401007387 */ /* 0x000fe80000100a00 */
[----:B------:R-:W-:Y:S04]  /*b1f30*/  STL.64 [R1+0x1a8], R22 ;  /* 0x0001a81601007387 */ /* 0x000fe80000100a00 */
[----:B------:R-:W-:Y:S04]  /*b1f40*/  STL.64 [R1+0x1590], R16 ;  /* 0x0015901001007387 */ /* 0x000fe80000100a00 */
[----:B------:R1:W-:Y:S04]  /*b1f50*/  STL.64 [R1+0x1598], R18 ;  /* 0x0015981201007387 */ /* 0x0003e80000100a00 */
[----:B------:R-:W-:Y:S04]  /*b1f60*/  STL.64 [R1+0x1580], R12 ;  /* 0x0015800c01007387 */ /* 0x000fe80000100a00 */
[----:B------:R3:W-:Y:S04]  /*b1f70*/  STL.64 [R1+0x1588], R14 ;  /* 0x0015880e01007387 */ /* 0x0007e80000100a00 */
[----:B------:R-:W-:Y:S04]  /*b1f80*/  STL.64 [R1+0x1570], R8 ;  /* 0x0015700801007387 */ /* 0x000fe80000100a00 */
[----:B------:R4:W-:Y:S04]  /*b1f90*/  STL.64 [R1+0x1578], R10 ;  /* 0x0015780a01007387 */ /* 0x0009e80000100a00 */
[----:B------:R-:W-:Y:S04]  /*b1fa0*/  STL.64 [R1+0x1560], R4 ;  /* 0x0015600401007387 */ /* 0x000fe80000100a00 */
[----:B------:R5:W-:Y:S04]  /*b1fb0*/  STL.64 [R1+0x1568], R6 ;  /* 0x0015680601007387 */ /* 0x000be80000100a00 */
        /* <DEDUP_REMOVED lines=8> */
[----:B-1----:R-:W2:Y:S04]  /*b2040*/  LDL.LU R18, [R1+0x2400] ;  /* 0x0024000001127983 */ /* 0x002ea80000300800 */
[----:B------:R-:W-:Y:S04]  /*b2050*/  STL [R1+0x2410], R58 ;  /* 0x0024103a01007387 */ /* 0x000fe80000100800 */
[----:B------:R-:W2:Y:S04]  /*b2060*/  LDL.LU R19, [R1+0x242c] ;  /* 0x00242c0001137983 */ /* 0x000ea80000300800 */
[----:B------:R-:W-:Y:S04]  /*b2070*/  STL [R1+0x1c94], R59 ;  /* 0x001c943b01007387 */ /* 0x000fe80000100800 */
[----:B------:R-:W2:Y:S04]  /*b2080*/  LDL.LU R16, [R1+0x23f8] ;  /* 0x0023f80001107983 */ /* 0x000ea80000300800 */
[----:B------:R1:W-:Y:S04]  /*b2090*/  STL [R1+0x2408], R61 ;  /* 0x0024083d01007387 */ /* 0x0003e80000100800 */
[----:B------:R-:W2:Y:S04]  /*b20a0*/  LDL.LU R17, [R1+0x2424] ;  /* 0x0024240001117983 */ /* 0x000ea80000300800 */
[----:B---3--:R-:W3:Y:S04]  /*b20b0*/  LDL.LU R14, [R1+0x23f0] ;  /* 0x0023f000010e7983 */ /* 0x008ee80000300800 */
[----:B------:R-:W3:Y:S04]  /*b20c0*/  LDL.LU R15, [R1+0x241c] ;  /* 0x00241c00010f7983 */ /* 0x000ee80000300800 */
[----:B------:R-:W3:Y:S04]  /*b20d0*/  LDL.LU R12, [R1+0x23e8] ;  /* 0x0023e800010c7983 */ /* 0x000ee80000300800 */
[----:B------:R-:W3:Y:S04]  /*b20e0*/  LDL.LU R13, [R1+0x2414] ;  /* 0x00241400010d7983 */ /* 0x000ee80000300800 */
[----:B----4-:R-:W4:Y:S04]  /*b20f0*/  LDL.LU R10, [R1+0x23e0] ;  /* 0x0023e000010a7983 */ /* 0x010f280000300800 */
[----:B------:R-:W4:Y:S04]  /*b2100*/  LDL.LU R11, [R1+0x240c] ;  /* 0x00240c00010b7983 */ /* 0x000f280000300800 */
[----:B------:R-:W4:Y:S04]  /*b2110*/  LDL.LU R8, [R1+0x23d8] ;  /* 0x0023d80001087983 */ /* 0x000f280000300800 */
[----:B------:R-:W4:Y:S04]  /*b2120*/  LDL.LU R9, [R1+0x2404] ;  /* 0x0024040001097983 */ /* 0x000f280000300800 */
[----:B-----5:R-:W5:Y:S04]  /*b2130*/  LDL.LU R6, [R1+0x23d0] ;  /* 0x0023d00001067983 */ /* 0x020f680000300800 */
[----:B------:R-:W5:Y:S04]  /*b2140*/  LDL.LU R7, [R1+0x23fc] ;  /* 0x0023fc0001077983 */ /* 0x000f680000300800 */
[----:B-1----:R-:W5:Y:S04]  /*b2150*/  LDL.LU R61, [R1+0x23c8] ;  /* 0x0023c800013d7983 */ /* 0x002f680000300800 */
[----:B------:R-:W5:Y:S04]  /*b2160*/  LDL.LU R4, [R1+0x23f4] ;  /* 0x0023f40001047983 */ /* 0x000f680000300800 */
[----:B------:R-:W5:Y:S04]  /*b2170*/  LDL.LU R5, [R1+0x23c0] ;  /* 0x0023c00001057983 */ /* 0x000f680000300800 */
[----:B------:R-:W5:Y:S01]  /*b2180*/  LDL.LU R2, [R1+0x23ec] ;  /* 0x0023ec0001027983 */ /* 0x000f620000300800 */
[----:B--2---:R-:W-:-:S05]  /*b2190*/  IADD3.X R60, PT, PT, R60, UR76, RZ, P5, !PT ;  /* 0x0000004c3c3c7c10 */ /* 0x004fca000affe4ff */
        /* <DEDUP_REMOVED lines=12> */
[----:B-1----:R-:W2:Y:S01]  /*b2260*/  LDL.LU R60, [R1+0x23bc] ;  /* 0x0023bc00013c7983 */ /* 0x002ea20000300800 */
[----:B------:R-:W-:-:S02]  /*b2270*/  IADD3 R18, P5, PT, R18, UR40, RZ ;  /* 0x0000002812127c10 */ /* 0x000fc4000ffbe0ff */
[----:B------:R-:W-:Y:S02]  /*b2280*/  IADD3.X R19, PT, PT, R19, UR76, RZ, P6, !PT ;  /* 0x0000004c13137c10 */ /* 0x000fe4000b7fe4ff */
[----:B------:R-:W-:Y:S02]  /*b2290*/  IADD3 R16, P6, PT, R16, UR40, RZ ;  /* 0x0000002810107c10 */ /* 0x000fe4000ffde0ff */
[----:B------:R-:W-:Y:S02]  /*b22a0*/  IADD3.X R17, PT, PT, R17, UR76, RZ, P0, !PT ;  /* 0x0000004c11117c10 */ /* 0x000fe400087fe4ff */
[----:B---3--:R-:W-:Y:S01]  /*b22b0*/  IADD3 R14, P0, PT, R14, UR40, RZ ;  /* 0x000000280e0e7c10 */ /* 0x008fe2000ff1e0ff */
[----:B------:R-:W-:Y:S01]  /*b22c0*/  STL [R1+0x2400], R18 ;  /* 0x0024001201007387 */ /* 0x000fe20000100800 */
[----:B------:R-:W-:-:S03]  /*b22d0*/  IADD3.X R15, PT, PT, R15, UR76, RZ, P1, !PT ;  /* 0x0000004c0f0f7c10 */ /* 0x000fc60008ffe4ff */
[----:B------:R-:W-:Y:S01]  /*b22e0*/  STL [R1+0x242c], R19 ;  /* 0x00242c1301007387 */ /* 0x000fe20000100800 */
[----:B------:R-:W-:-:S03]  /*b22f0*/  IADD3 R12, P1, PT, R12, UR40, RZ ;  /* 0x000000280c0c7c10 */ /* 0x000fc6000ff3e0ff */
[----:B------:R-:W-:Y:S01]  /*b2300*/  STL [R1+0x23f8], R16 ;  /* 0x0023f81001007387 */ /* 0x000fe20000100800 */
[----:B------:R-:W-:-:S03]  /*b2310*/  IADD3.X R13, PT, PT, R13, UR76, RZ, P2, !PT ;  /* 0x0000004c0d0d7c10 */ /* 0x000fc600097fe4ff */
[----:B------:R-:W-:Y:S01]  /*b2320*/  STL [R1+0x2424], R17 ;  /* 0x0024241101007387 */ /* 0x000fe20000100800 */
[----:B----4-:R-:W-:-:S03]  /*b2330*/  IADD3 R10, P2, PT, R10, UR40, RZ ;  /* 0x000000280a0a7c10 */ /* 0x010fc6000ff5e0ff */
[----:B------:R-:W-:Y:S01]  /*b2340*/  STL [R1+0x23f0], R14 ;  /* 0x0023f00e01007387 */ /* 0x000fe20000100800 */
[----:B------:R-:W-:-:S03]  /*b2350*/  IADD3.X R11, PT, PT, R11, UR76, RZ, P3, !PT ;  /* 0x0000004c0b0b7c10 */ /* 0x000fc60009ffe4ff */
[----:B------:R-:W-:Y:S01]  /*b2360*/  STL [R1+0x241c], R15 ;  /* 0x00241c0f01007387 */ /* 0x000fe20000100800 */
[----:B------:R-:W-:-:S03]  /*b2370*/  IADD3 R8, P3, PT, R8, UR40, RZ ;  /* 0x0000002808087c10 */ /* 0x000fc6000ff7e0ff */
[----:B------:R-:W-:Y:S01]  /*b2380*/  STL [R1+0x23e8], R12 ;  /* 0x0023e80c01007387 */ /* 0x000fe20000100800 */
[----:B------:R-:W-:Y:S02]  /*b2390*/  IADD3.X R9, PT, PT, R9, UR76, RZ, P4, !PT ;  /* 0x0000004c09097c10 */ /* 0x000fe4000a7fe4ff */
[----:B-----5:R-:W-:Y:S01]  /*b23a0*/  IADD3.X R7, PT, PT, R7, UR76, RZ, P5, !PT ;  /* 0x0000004c07077c10 */ /* 0x020fe2000affe4ff */
[----:B------:R-:W-:Y:S01]  /*b23b0*/  STL [R1+0x2414], R13 ;  /* 0x0024140d01007387 */ /* 0x000fe20000100800 */
[----:B------:R-:W-:-:S03]  /*b23c0*/  IADD3 R61, P5, PT, R61, UR40, RZ ;  /* 0x000000283d3d7c10 */ /* 0x000fc6000ffbe0ff */
[----:B------:R-:W-:Y:S01]  /*b23d0*/  STL [R1+0x23e0], R10 ;  /* 0x0023e00a01007387 */ /* 0x000fe20000100800 */
[----:B------:R-:W-:-:S03]  /*b23e0*/  IADD3 R6, P4, PT, R6, UR40, RZ ;  /* 0x0000002806067c10 */ /* 0x000fc6000ff9e0ff */
[----:B------:R-:W-:Y:S04]  /*b23f0*/  STL [R1+0x240c], R11 ;  /* 0x00240c0b01007387 */ /* 0x000fe80000100800 */
[----:B------:R-:W-:Y:S04]  /*b2400*/  STL [R1+0x23d8], R8 ;  /* 0x0023d80801007387 */ /* 0x000fe80000100800 */
[----:B------:R-:W-:Y:S04]  /*b2410*/  STL [R1+0x2404], R9 ;  /* 0x0024040901007387 */ /* 0x000fe80000100800 */
[----:B------:R1:W-:Y:S04]  /*b2420*/  STL [R1+0x23c8], R61 ;  /* 0x0023c83d01007387 */ /* 0x0003e80000100800 */
[----:B------:R3:W-:Y:S04]  /*b2430*/  STL [R1+0x23d0], R6 ;  /* 0x0023d00601007387 */ /* 0x0007e80000100800 */
[----:B-1----:R-:W4:Y:S01]  /*b2440*/  LDL.LU R61, [R1+0x2388] ;  /* 0x00238800013d7983 */ /* 0x002f220000300800 */
[----:B------:R-:W-:-:S02]  /*b2450*/  IADD3.X R4, PT, PT, R4, UR76, RZ, P6, !PT ;  /* 0x0000004c04047c10 */ /* 0x000fc4000b7fe4ff */
[----:B------:R-:W-:Y:S02]  /*b2460*/  IADD3 R5, P6, PT, R5, UR40, RZ ;  /* 0x0000002805057c10 */ /* 0x000fe4000ffde0ff */
[----:B------:R-:W-:Y:S01]  /*b2470*/  IADD3.X R2, PT, PT, R2, UR76, RZ, P0, !PT ;  /* 0x0000004c02027c10 */ /* 0x000fe200087fe4ff */
[----:B------:R1:W-:Y:S04]  /*b2480*/  STL [R1+0x23fc], R7 ;  /* 0x0023fc0701007387 */ /* 0x0003e80000100800 */
[----:B------:R-:W-:Y:S04]  /*b2490*/  STL [R1+0x23f4], R4 ;  /* 0x0023f40401007387 */ /* 0x000fe80000100800 */
[----:B------:R-:W-:Y:S04]  /*b24a0*/  STL [R1+0x23c0], R5 ;  /* 0x0023c00501007387 */ /* 0x000fe80000100800 */
[----:B------:R-:W-:Y:S01]  /*b24b0*/  STL [R1+0x23ec], R2 ;  /* 0x0023ec0201007387 */ /* 0x000fe20000100800 */
[----:B--2---:R-:W-:-:S02]  /*b24c0*/  IADD3 R3, P0, PT, R3, UR40, RZ ;  /* 0x0000002803037c10 */ /* 0x004fc4000ff1e0ff */
[----:B------:R-:W-:Y:S02]  /*b24d0*/  IADD3.X R50, PT, PT, R50, UR76, RZ, P1, !PT ;  /* 0x0000004c32327c10 */ /* 0x000fe40008ffe4ff */
[----:B------:R-:W-:Y:S02]  /*b24e0*/  IADD3 R51, P1, PT, R51, UR40, RZ ;  /* 0x0000002833337c10 */ /* 0x000fe4000ff3e0ff */
[----:B------:R-:W-:Y:S02]  /*b24f0*/  IADD3.X R52, PT, PT, R52, UR76, RZ, P2, !PT ;  /* 0x0000004c34347c10 */ /* 0x000fe400097fe4ff */
[----:B------:R-:W-:Y:S01]  /*b2500*/  IADD3 R53, P2, PT, R53, UR40, RZ ;  /* 0x0000002835357c10 */ /* 0x000fe2000ff5e0ff */
[----:B------:R-:W-:Y:S01]  /*b2510*/  STL [R1+0x23b8], R3 ;  /* 0x0023b80301007387 */ /* 0x000fe20000100800 */
[----:B------:R-:W-:-:S03]  /*b2520*/  IADD3.X R54, PT, PT, R54, UR76, RZ, P3, !PT ;  /* 0x0000004c36367c10 */ /* 0x000fc60009ffe4ff */
[----:B------:R-:W-:Y:S01]  /*b2530*/  STL [R1+0x23e4], R50 ;  /* 0x0023e43201007387 */ /* 0x000fe20000100800 */
[----:B------:R-:W-:-:S03]  /*b2540*/  IADD3 R55, P3, PT, R55, UR40, RZ ;  /* 0x0000002837377c10 */ /* 0x000fc6000ff7e0ff */
[----:B------:R-:W-:Y:S01]  /*b2550*/  STL [R1+0x23b0], R51 ;  /* 0x0023b03301007387 */ /* 0x000fe20000100800 */
[----:B------:R-:W-:-:S03]  /*b2560*/  IADD3.X R56, PT, PT, R56, UR76, RZ, P4, !PT ;  /* 0x0000004c38387c10 */ /* 0x000fc6000a7fe4ff */
[----:B------:R-:W-:Y:S01]  /*b2570*/  STL [R1+0x23dc], R52 ;  /* 0x0023dc3401007387 */ /* 0x000fe20000100800 */
[----:B------:R-:W-:-:S03]  /*b2580*/  IADD3 R57, P4, PT, R57, UR40, RZ ;  /* 0x0000002839397c10 */ /* 0x000fc6000ff9e0ff */
[----:B------:R-:W-:Y:S04]  /*b2590*/  STL [R1+0x23a8], R53 ;  /* 0x0023a83501007387 */ /* 0x000fe80000100800 */
[----:B------:R-:W-:Y:S01]  /*b25a0*/  STL [R1+0x23d4], R54 ;  /* 0x0023d43601007387 */ /* 0x000fe20000100800 */
[----:B------:R-:W-:-:S03]  /*b25b0*/  IADD3.X R58, PT, PT, R58, UR76, RZ, P5, !PT ;  /* 0x0000004c3a3a7c10 */ /* 0x000fc6000affe4ff */
[----:B------:R-:W-:Y:S01]  /*b25c0*/  STL [R1+0x23a0], R55 ;  /* 0x0023a03701007387 */ /* 0x000fe20000100800 */
[----:B------:R-:W-:-:S03]  /*b25d0*/  IADD3 R59, P5, PT, R59, UR40, RZ ;  /* 0x000000283b3b7c10 */ /* 0x000fc6000ffbe0ff */
[----:B------:R-:W-:Y:S04]  /*b25e0*/  STL [R1+0x23cc], R56 ;  /* 0x0023cc3801007387 */ /* 0x000fe80000100800 */
[----:B------:R-:W-:Y:S01]  /*b25f0*/  STL [R1+0x2398], R57 ;  /* 0x0023983901007387 */ /* 0x000fe20000100800 */
[----:B------:R-:W-:-:S03]  /*b2600*/  IADD3.X R60, PT, PT, R60, UR76, RZ, P6, !PT ;  /* 0x0000004c3c3c7c10 */ /* 0x000fc6000b7fe4ff */
[----:B------:R-:W2:Y:S04]  /*b2610*/  LDL.LU R18, [R1+0x23b4] ;  /* 0x0023b40001127983 */ /* 0x000ea80000300800 */
[----:B------:R-:W-:Y:S04]  /*b2620*/  STL [R1+0x23c4], R58 ;  /* 0x0023c43a01007387 */ /* 0x000fe80000100800 */
[----:B------:R-:W5:Y:S04]  /*b2630*/  LDL.LU R19, [R1+0x2380] ;  /* 0x0023800001137983 */ /* 0x000f680000300800 */
        /* <DEDUP_REMOVED lines=12> */
[----:B---3--:R-:W3:Y:S04]  /*b2700*/  LDL.LU R6, [R1+0x2384] ;  /* 0x0023840001067983 */ /* 0x008ee80000300800 */
[----:B-1----:R-:W3:Y:S04]  /*b2710*/  LDL.LU R7, [R1+0x2350] ;  /* 0x0023500001077983 */ /* 0x002ee80000300800 */
[----:B0-----:R-:W3:Y:S04]  /*b2720*/  LDL.LU R60, [R1+0x237c] ;  /* 0x00237c00013c7983 */ /* 0x001ee80000300800 */
[----:B------:R-:W3:Y:S04]  /*b2730*/  LDL.LU R4, [R1+0x2348] ;  /* 0x0023480001047983 */ /* 0x000ee80000300800 */
[----:B------:R-:W3:Y:S04]  /*b2740*/  LDL.LU R5, [R1+0x2374] ;  /* 0x0023740001057983 */ /* 0x000ee80000300800 */
[----:B------:R-:W3:Y:S01]  /*b2750*/  LDL.LU R2, [R1+0x2340] ;  /* 0x0023400001027983 */ /* 0x000ee20000300800 */
[----:B----4-:R-:W-:-:S05]  /*b2760*/  IADD3 R61, P6, PT, R61, UR40, RZ ;  /* 0x000000283d3d7c10 */ /* 0x010fca000ffde0ff */
        /* <DEDUP_REMOVED lines=12> */
[----:B0-----:R-:W4:Y:S01]  /*b2830*/  LDL.LU R61, [R1+0x2310] ;  /* 0x00231000013d7983 */ /* 0x001f220000300800 */
[----:B--2---:R-:W-:-:S02]  /*b2840*/  IADD3.X R18, PT, PT, R18, UR76, RZ, P0, !PT ;  /* 0x0000004c12127c10 */ /* 0x004fc400087fe4ff */
[----:B-----5:R-:W-:Y:S02]  /*b2850*/  IADD3 R19, P0, PT, R19, UR40, RZ ;  /* 0x0000002813137c10 */ /* 0x020fe4000ff1e0ff */
[----:B------:R-:W-:Y:S02]  /*b2860*/  IADD3.X R16, PT, PT, R16, UR76, RZ, P1, !PT ;  /* 0x0000004c10107c10 */ /* 0x000fe40008ffe4ff */
[----:B------:R-:W-:Y:S02]  /*b2870*/  IADD3 R17, P1, PT, R17, UR40, RZ ;  /* 0x0000002811117c10 */ /* 0x000fe4000ff3e0ff */
[----:B------:R-:W-:Y:S01]  /*b2880*/  IADD3.X R14, PT, PT, R14, UR76, RZ, P2, !PT ;  /* 0x0000004c0e0e7c10 */ /* 0x000fe200097fe4ff */
[----:B------:R-:W-:Y:S01]  /*b2890*/  STL [R1+0x23b4], R18 ;  /* 0x0023b41201007387 */ /* 0x000fe20000100800 */
[----:B------:R-:W-:-:S03]  /*b28a0*/  IADD3 R15, P2, PT, R15, UR40, RZ ;  /* 0x000000280f0f7c10 */ /* 0x000fc6000ff5e0ff */
        /* <DEDUP_REMOVED lines=13> */
[----:B---3--:R-:W-:-:S03]  /*b2980*/  IADD3.X R60, PT, PT, R60, UR76, RZ, P0, !PT ;  /* 0x0000004c3c3c7c10 */ /* 0x008fc600087fe4ff */
[----:B------:R-:W-:Y:S01]  /*b2990*/  STL [R1+0x2394], R10 ;  /* 0x0023940a01007387 */ /* 0x000fe20000100800 */
[----:B------:R-:W-:-:S03]  /*b29a0*/  IADD3.X R6, PT, PT, R6, UR76, RZ, P6, !PT ;  /* 0x0000004c06067c10 */ /* 0x000fc6000b7fe4ff */
[----:B------:R-:W-:Y:S04]  /*b29b0*/  STL [R1+0x2360], R11 ;  /* 0x0023600b01007387 */ /* 0x000fe80000100800 */
[----:B------:R-:W-:Y:S04]  /*b29c0*/  STL [R1+0x238c], R8 ;  /* 0x00238c0801007387 */ /* 0x000fe80000100800 */
[----:B------:R-:W-:Y:S04]  /*b29d0*/  STL [R1+0x2358], R9 ;  /* 0x0023580901007387 */ /* 0x000fe80000100800 */
[----:B------:R0:W-:Y:S04]  /*b29e0*/  STL [R1+0x237c], R60 ;  /* 0x00237c3c01007387 */ /* 0x0001e80000100800 */
[----:B------:R1:W-:Y:S04]  /*b29f0*/  STL [R1+0x2384], R6 ;  /* 0x0023840601007387 */ /* 0x0003e80000100800 */
[----:B0-----:R-:W2:Y:S01]  /*b2a00*/  LDL.LU R60, [R1+0x233c] ;  /* 0x00233c00013c7983 */ /* 0x001ea20000300800 */
[----:B------:R-:W-:-:S02]  /*b2a10*/  IADD3 R7, P6, PT, R7, UR40, RZ ;  /* 0x0000002807077c10 */ /* 0x000fc4000ffde0ff */
[----:B------:R-:W-:Y:S02]  /*b2a20*/  IADD3 R4, P0, PT, R4, UR40, RZ ;  /* 0x0000002804047c10 */ /* 0x000fe4000ff1e0ff */
[----:B------:R-:W-:Y:S02]  /*b2a30*/  IADD3.X R5, PT, PT, R5, UR76, RZ, P1, !PT ;  /* 0x0000004c05057c10 */ /* 0x000fe40008ffe4ff */
[----:B------:R-:W-:Y:S02]  /*b2a40*/  IADD3 R2, P1, PT, R2, UR40, RZ ;  /* 0x0000002802027c10 */ /* 0x000fe4000ff3e0ff */
[----:B----4-:R-:W-:Y:S01]  /*b2a50*/  IADD3.X R3, PT, PT, R3, UR76, RZ, P2, !PT ;  /* 0x0000004c03037c10 */ /* 0x010fe200097fe4ff */
[----:B------:R0:W-:Y:S01]  /*b2a60*/  STL [R1+0x2350], R7 ;  /* 0x0023500701007387 */ /* 0x0001e20000100800 */
        /* <DEDUP_REMOVED lines=15> */
[----:B------:R-:W-:Y:S04]  /*b2b60*/  STL [R1+0x235c], R53 ;  /* 0x00235c3501007387 */ /* 0x000fe80000100800 */
[----:B------:R-:W-:Y:S01]  /*b2b70*/  STL [R1+0x2328], R54 ;  /* 0x0023283601007387 */ /* 0x000fe20000100800 */
[----:B------:R-:W-:-:S03]  /*b2b80*/  IADD3 R58, P6, PT, R58, UR40, RZ ;  /* 0x000000283a3a7c10 */ /* 0x000fc6000ffde0ff */
[----:B------:R-:W-:Y:S01]  /*b2b90*/  STL [R1+0x2354], R55 ;  /* 0x0023543701007387 */ /* 0x000fe20000100800 */
[----:B------:R-:W-:-:S03]  /*b2ba0*/  IADD3.X R59, PT, PT, R59, UR76, RZ, P0, !PT ;  /* 0x0000004c3b3b7c10 */ /* 0x000fc600087fe4ff */
[----:B------:R-:W-:Y:S04]  /*b2bb0*/  STL [R1+0x2320], R56 ;  /* 0x0023203801007387 */ /* 0x000fe80000100800 */
[----:B------:R-:W-:Y:S01]  /*b2bc0*/  STL [R1+0x234c], R57 ;  /* 0x00234c3901007387 */ /* 0x000fe20000100800 */
[----:B------:R-:W-:-:S03]  /*b2bd0*/  IADD3 R61, P0, PT, R61, UR40, RZ ;  /* 0x000000283d3d7c10 */ /* 0x000fc6000ff1e0ff */
[----:B------:R-:W3:Y:S04]  /*b2be0*/  LDL.LU R18, [R1+0x2308] ;  /* 0x0023080001127983 */ /* 0x000ee80000300800 */
[----:B------:R-:W-:Y:S04]  /*b2bf0*/  STL [R1+0x2318], R58 ;  /* 0x0023183a01007387 */ /* 0x000fe80000100800 */
[----:B------:R-:W4:Y:S04]  /*b2c00*/  LDL.LU R19, [R1+0x2334] ;  /* 0x0023340001137983 */ /* 0x000f280000300800 */
        /* <DEDUP_REMOVED lines=13> */
[----:B0-----:R-:W5:Y:S04]  /*b2ce0*/  LDL.LU R7, [R1+0x2304] ;  /* 0x0023040001077983 */ /* 0x001f680000300800 */
[----:B------:R-:W5:Y:S04]  /*b2cf0*/  LDL.LU R61, [R1+0x22d0] ;  /* 0x0022d000013d7983 */ /* 0x000f680000300800 */
        /* <DEDUP_REMOVED lines=16> */
[----:B0-----:R-:W2:Y:S01]  /*b2e00*/  LDL.LU R60, [R1+0x22c4] ;  /* 0x0022c400013c7983 */ /* 0x001ea20000300800 */
[----:B---3--:R-:W-:-:S02]  /*b2e10*/  IADD3 R18, P1, PT, R18, UR40, RZ ;  /* 0x0000002812127c10 */ /* 0x008fc4000ff3e0ff */
[----:B----4-:R-:W-:Y:S02]  /*b2e20*/  IADD3.X R19, PT, PT, R19, UR76, RZ, P2, !PT ;  /* 0x0000004c13137c10 */ /* 0x010fe400097fe4ff */
[----:B-----5:R-:W-:Y:S02]  /*b2e30*/  IADD3 R16, P2, PT, R16, UR40, RZ ;  /* 0x0000002810107c10 */ /* 0x020fe4000ff5e0ff */
        /* <DEDUP_REMOVED lines=15> */
[----:B------:R-:W-:Y:S02]  /*b2f30*/  IADD3.X R9, PT, PT, R9, UR76, RZ, P0, !PT ;  /* 0x0000004c09097c10 */ /* 0x000fe400087fe4ff */
[----:B------:R-:W-:Y:S01]  /*b2f40*/  IADD3.X R7, PT, PT, R7, UR76, RZ, P1, !PT ;  /* 0x0000004c07077c10 */ /* 0x000fe20008ffe4ff */
        /* <DEDUP_REMOVED lines=9> */
[----:B0-----:R-:W3:Y:S01]  /*b2fe0*/  LDL.LU R61, [R1+0x2290] ;  /* 0x00229000013d7983 */ /* 0x001ee20000300800 */
        /* <DEDUP_REMOVED lines=49> */
[----:B---3--:R-:W-:-:S05]  /*b3300*/  IADD3 R61, P2, PT, R61, UR40, RZ ;  /* 0x000000283d3d7c10 */ /* 0x008fca000ff5e0ff */
        /* <DEDUP_REMOVED lines=12> */
[----:B0-----:R-:W3:Y:S01]  /*b33d0*/  LDL.LU R61, [R1+0x2218] ;  /* 0x00221800013d7983 */ /* 0x001ee20000300800 */
[----:B--2---:R-:W-:-:S02]  /*b33e0*/  IADD3.X R18, PT, PT, R18, UR76, RZ, P3, !PT ;  /* 0x0000004c12127c10 */ /* 0x004fc40009ffe4ff */
[----:B----4-:R-:W-:Y:S02]  /*b33f0*/  IADD3 R19, P3, PT, R19, UR40, RZ ;  /* 0x0000002813137c10 */ /* 0x010fe4000ff7e0ff */
[----:B-----5:R-:W-:Y:S02]  /*b3400*/  IADD3.X R16, PT, PT, R16, UR76, RZ, P4, !PT ;  /* 0x0000004c10107c10 */ /* 0x020fe4000a7fe4ff */
        /* <DEDUP_REMOVED lines=29> */
[----:B------:R-:W-:Y:S01]  /*b35e0*/  IADD3 R2, P4, PT, R2, UR40, RZ ;  /* 0x0000002802027c10 */ /* 0x000fe2000ff9e0ff */
[----:B------:R0:W-:Y:S04]  /*b35f0*/  STL [R1+0x2258], R7 ;  /* 0x0022580701007387 */ /* 0x0001e80000100800 */
[----:B------:R-:W-:Y:S01]  /*b3600*/  STL [R1+0x2250], R4 ;  /* 0x0022500401007387 */ /* 0x000fe20000100800 */
[----:B---3--:R-:W-:-:S02]  /*b3610*/  IADD3.X R3, PT, PT, R3, UR76, RZ, P5, !PT ;  /* 0x0000004c03037c10 */ /* 0x008fc4000affe4ff */
        /* <DEDUP_REMOVED lines=184> */
[----:B------:R-:W-:Y:S04]  /*b41a0*/  STL [R1+0x2158], R4 ;  /* 0x0021580401007387 */ /* 0x000fe80000100800 */
[----:B------:R-:W-:Y:S04]  /*b41b0*/  STL [R1+0x2184], R5 ;  /* 0x0021840501007387 */ /* 0x000fe80000100800 */
[----:B------:R-:W-:Y:S01]  /*b41c0*/  STL [R1+0x2150], R2 ;  /* 0x0021500201007387 */ /* 0x000fe20000100800 */
[----:B---3--:R-:W-:-:S02]  /*b41d0*/  IADD3.X R3, PT, PT, R3, UR76, RZ, P1, !PT ;  /* 0x0000004c03037c10 */ /* 0x008fc40008ffe4ff */
[----:B------:R-:W-:Y:S02]  /*b41e0*/  IADD3 R50, P1, PT, R50, UR40, RZ ;  /* 0x0000002832327c10 */ /* 0x000fe4000ff3e0ff */
        /* <DEDUP_REMOVED lines=96> */
[----:B------:R2:W-:Y:S01]  /*b47f0*/  STL [R1+0x20d0], R3 ;  /* 0x0020d00301007387 */ /* 0x0005e20000100800 */
[----:B------:R-:W-:-:S03]  /*b4800*/  IADD3.X R54, PT, PT, R54, UR76, RZ, P5, !PT ;  /* 0x0000004c36367c10 */ /* 0x000fc6000affe4ff */
[----:B------:R4:W-:Y:S01]  /*b4810*/  STL [R1+0x20fc], R50 ;  /* 0x0020fc3201007387 */ /* 0x0009e20000100800 */
[----:B------:R-:W-:-:S03]  /*b4820*/  IADD3 R55, P5, PT, R55, UR40, RZ ;  /* 0x0000002837377c10 */ /* 0x000fc6000ffbe0ff */
[----:B------:R5:W-:Y:S01]  /*b4830*/  STL [R1+0x20c8], R51 ;  /* 0x0020c83301007387 */ /* 0x000be20000100800 */
[----:B------:R-:W-:-:S03]  /*b4840*/  IADD3.X R56, PT, PT, R56, UR76, RZ, P6, !PT ;  /* 0x0000004c38387c10 */ /* 0x000fc6000b7fe4ff */
[----:B------:R0:W-:Y:S01]  /*b4850*/  STL [R1+0x20f4], R52 ;  /* 0x0020f43401007387 */ /* 0x0001e20000100800 */
[----:B------:R-:W-:-:S03]  /*b4860*/  IADD3 R57, P6, PT, R57, UR40, RZ ;  /* 0x0000002839397c10 */ /* 0x000fc6000ffde0ff */
[----:B------:R0:W-:Y:S04]  /*b4870*/  STL [R1+0x20c0], R53 ;  /* 0x0020c03501007387 */ /* 0x0001e80000100800 */
[----:B------:R0:W-:Y:S01]  /*b4880*/  STL [R1+0x20ec], R54 ;  /* 0x0020ec3601007387 */ /* 0x0001e20000100800 */
[----:B------:R-:W-:-:S03]  /*b4890*/  IADD3.X R58, PT, PT, R58, UR76, RZ, P0, !PT ;  /* 0x0000004c3a3a7c10 */ /* 0x000fc600087fe4ff */
[----:B------:R0:W-:Y:S01]  /*b48a0*/  STL [R1+0x20b8], R55 ;  /* 0x0020b83701007387 */ /* 0x0001e20000100800 */
[----:B------:R-:W-:-:S03]  /*b48b0*/  IADD3 R59, P0, PT, R59, UR40, RZ ;  /* 0x000000283b3b7c10 */ /* 0x000fc6000ff1e0ff */
[----:B------:R0:W-:Y:S04]  /*b48c0*/  STL [R1+0x20e4], R56 ;  /* 0x0020e43801007387 */ /* 0x0001e80000100800 */
[----:B------:R0:W-:Y:S01]  /*b48d0*/  STL [R1+0x20b0], R57 ;  /* 0x0020b03901007387 */ /* 0x0001e20000100800 */
[----:B------:R-:W-:-:S03]  /*b48e0*/  IADD3.X R60, PT, PT, R60, UR76, RZ, P1, !PT ;  /* 0x0000004c3c3c7c10 */ /* 0x000fc60008ffe4ff */
[----:B------:R-:W5:Y:S04]  /*b48f0*/  LDL.LU R18, [R1+0x20cc] ;  /* 0x0020cc0001127983 */ /* 0x000f680000300800 */
[----:B------:R0:W-:Y:S04]  /*b4900*/  STL [R1+0x20dc], R58 ;  /* 0x0020dc3a01007387 */ /* 0x0001e80000100800 */
[----:B------:R-:W5:Y:S04]  /*b4910*/  LDL.LU R19, [R1+0x2098] ;  /* 0x0020980001137983 */ /* 0x000f680000300800 */
[----:B------:R0:W-:Y:S04]  /*b4920*/  STL [R1+0x20a8], R59 ;  /* 0x0020a83b01007387 */ /* 0x0001e80000100800 */
        /* <DEDUP_REMOVED lines=13> */
[----:B--2---:R-:W2:Y:S04]  /*b4a00*/  LDL.LU R3, [R1+0x2094] ;  /* 0x0020940001037983 */ /* 0x004ea80000300800 */
[----:B------:R-:W2:Y:S04]  /*b4a10*/  LDL.LU R4, [R1+0x2060] ;  /* 0x0020600001047983 */ /* 0x000ea80000300800 */
[----:B------:R-:W2:Y:S04]  /*b4a20*/  LDL.LU R5, [R1+0x208c] ;  /* 0x00208c0001057983 */ /* 0x000ea80000300800 */
[----:B------:R-:W2:Y:S01]  /*b4a30*/  LDL.LU R2, [R1+0x2058] ;  /* 0x0020580001027983 */ /* 0x000ea20000300800 */
[----:B---3--:R-:W-:-:S05]  /*b4a40*/  IADD3 R61, P1, PT, R61, UR40, RZ ;  /* 0x000000283d3d7c10 */ /* 0x008fca000ff3e0ff */
[----:B------:R0:W-:Y:S04]  /*b4a50*/  STL [R1+0x20a0], R61 ;  /* 0x0020a03d01007387 */ /* 0x0001e80000100800 */
[----:B----4-:R-:W3:Y:S04]  /*b4a60*/  LDL.LU R50, [R1+0x2084] ;  /* 0x0020840001327983 */ /* 0x010ee80000300800 */
[----:B-----5:R-:W4:Y:S04]  /*b4a70*/  LDL.LU R51, [R1+0x2050] ;  /* 0x0020500001337983 */ /* 0x020f280000300800 */
        /* <DEDUP_REMOVED lines=9> */
[----:B0-----:R-:W5:Y:S01]  /*b4b10*/  LDL.LU R61, [R1+0x3f18] ;  /* 0x003f1800013d7983 */ /* 0x001f620000300800 */
[----:B------:R-:W-:-:S02]  /*b4b20*/  IADD3.X R18, PT, PT, R18, UR76, RZ, P2, !PT ;  /* 0x0000004c12127c10 */ /* 0x000fc400097fe4ff */
        /* <DEDUP_REMOVED lines=19> */
[----:B--2---:R-:W-:-:S03]  /*b4c60*/  IADD3.X R3, PT, PT, R3, UR76, RZ, P2, !PT ;  /* 0x0000004c03037c10 */ /* 0x004fc600097fe4ff */
[----:B------:R-:W-:Y:S04]  /*b4c70*/  STL [R1+0x20ac], R10 ;  /* 0x0020ac0a01007387 */ /* 0x000fe80000100800 */
[----:B------:R-:W-:Y:S04]  /*b4c80*/  STL [R1+0x2078], R11 ;  /* 0x0020780b01007387 */ /* 0x000fe80000100800 */
[----:B------:R-:W-:Y:S04]  /*b4c90*/  STL [R1+0x20a4], R8 ;  /* 0x0020a40801007387 */ /* 0x000fe80000100800 */
[----:B------:R-:W-:Y:S04]  /*b4ca0*/  STL [R1+0x2070], R9 ;  /* 0x0020700901007387 */ /* 0x000fe80000100800 */
[----:B------:R0:W-:Y:S02]  /*b4cb0*/  STL [R1+0x2094], R3 ;  /* 0x0020940301007387 */ /* 0x0001e40000100800 */
[----:B0-----:R-:W0:Y:S01]  /*b4cc0*/  LDC R3, c[0x0][0x3ac] ;  /* 0x0000eb00ff037b82 */ /* 0x001e220000000800 */
[----:B------:R-:W-:-:S02]  /*b4cd0*/  IADD3.X R6, PT, PT, R6, UR76, RZ, P1, !PT ;  /* 0x0000004c06067c10 */ /* 0x000fc40008ffe4ff */
[----:B------:R-:W-:Y:S02]  /*b4ce0*/  IADD3 R7, P1, PT, R7, UR40, RZ ;  /* 0x0000002807077c10 */ /* 0x000fe4000ff3e0ff */
[----:B------:R-:W-:Y:S02]  /*b4cf0*/  IADD3.X R5, PT, PT, R5, UR76, RZ, P3, !PT ;  /* 0x0000004c05057c10 */ /* 0x000fe40009ffe4ff */
[----:B------:R-:W-:Y:S01]  /*b4d00*/  IADD3 R2, P3, PT, R2, UR40, RZ ;  /* 0x0000002802027c10 */ /* 0x000fe2000ff7e0ff */
[----:B------:R-:W-:Y:S04]  /*b4d10*/  STL [R1+0x209c], R6 ;  /* 0x00209c0601007387 */ /* 0x000fe80000100800 */
[----:B------:R-:W-:Y:S04]  /*b4d20*/  STL [R1+0x2068], R7 ;  /* 0x0020680701007387 */ /* 0x000fe80000100800 */
[----:B------:R0:W-:Y:S01]  /*b4d30*/  STL [R1+0x2058], R2 ;  /* 0x0020580201007387 */ /* 0x0001e20000100800 */
[----:B------:R-:W-:-:S02]  /*b4d40*/  IADD3 R4, P2, PT, R4, UR40, RZ ;  /* 0x0000002804047c10 */ /* 0x000fc4000ff5e0ff */
[----:B---3--:R-:W-:Y:S02]  /*b4d50*/  IADD3.X R50, PT, PT, R50, UR76, RZ, P4, !PT ;  /* 0x0000004c32327c10 */ /* 0x008fe4000a7fe4ff */
[----:B----4-:R-:W-:Y:S02]  /*b4d60*/  IADD3 R51, P4, PT, R51, UR40, RZ ;  /* 0x0000002833337c10 */ /* 0x010fe4000ff9e0ff */
[----:B-----5:R-:W-:Y:S01]  /*b4d70*/  IADD3.X R52, PT, PT, R52, UR76, RZ, P5, !PT ;  /* 0x0000004c34347c10 */ /* 0x020fe2000affe4ff */
[----:B------:R1:W-:Y:S01]  /*b4d80*/  STL [R1+0x2060], R4 ;  /* 0x0020600401007387 */ /* 0x0003e20000100800 */
[----:B0-----:R-:W-:-:S03]  /*b4d90*/  IMAD.SHL.U32 R2, R3, 0x40, RZ ;  /* 0x0000004003027824 */ /* 0x001fc600078e00ff */
[----:B------:R0:W-:Y:S01]  /*b4da0*/  STL [R1+0x208c], R5 ;  /* 0x00208c0501007387 */ /* 0x0001e20000100800 */
[----:B------:R-:W-:-:S03]  /*b4db0*/  IADD3.X R54, PT, PT, R54, UR76, RZ, P6, !PT ;  /* 0x0000004c36367c10 */ /* 0x000fc6000b7fe4ff */
[----:B------:R2:W-:Y:S01]  /*b4dc0*/  STL [R1+0x2084], R50 ;  /* 0x0020843201007387 */ /* 0x0005e20000100800 */
[C---:B------:R-:W-:Y:S02]  /*b4dd0*/  IADD3 R53, P5, PT, R2.reuse, R53, RZ ;  /* 0x0000003502357210 */ /* 0x040fe40007fbe0ff */
[----:B------:R-:W-:Y:S01]  /*b4de0*/  IADD3 R55, P6, PT, R2, R55, RZ ;  /* 0x0000003702377210 */ /* 0x000fe20007fde0ff */
[----:B------:R3:W-:Y:S01]  /*b4df0*/  STL [R1+0x2050], R51 ;  /* 0x0020503301007387 */ /* 0x0007e20000100800 */
[----:B------:R-:W-:-:S03]  /*b4e00*/  IADD3.X R56, PT, PT, R56, UR76, RZ, P0, !PT ;  /* 0x0000004c38387c10 */ /* 0x000fc600087fe4ff */
[----:B------:R4:W-:Y:S01]  /*b4e10*/  STL [R1+0x207c], R52 ;  /* 0x00207c3401007387 */ /* 0x0009e20000100800 */
[----:B------:R-:W-:-:S03]  /*b4e20*/  IADD3 R57, P0, PT, R2, R57, RZ ;  /* 0x0000003902397210 */ /* 0x000fc60007f1e0ff */
[----:B------:R5:W-:Y:S01]  /*b4e30*/  STL [R1+0x3f28], R53 ;  /* 0x003f283501007387 */ /* 0x000be20000100800 */
[----:B------:R-:W-:-:S03]  /*b4e40*/  IADD3.X R58, PT, PT, R58, UR76, RZ, P1, !PT ;  /* 0x0000004c3a3a7c10 */ /* 0x000fc60008ffe4ff */
[----:B------:R0:W-:Y:S04]  /*b4e50*/  STL [R1+0x2074], R54 ;  /* 0x0020743601007387 */ /* 0x0001e80000100800 */
[----:B------:R0:W-:Y:S01]  /*b4e60*/  STL [R1+0x3f24], R55 ;  /* 0x003f243701007387 */ /* 0x0001e20000100800 */
[----:B------:R-:W-:-:S03]  /*b4e70*/  IADD3 R59, P1, PT, R2, R59, RZ ;  /* 0x0000003b023b7210 */ /* 0x000fc60007f3e0ff */
[----:B------:R0:W-:Y:S01]  /*b4e80*/  STL [R1+0x206c], R56 ;  /* 0x00206c3801007387 */ /* 0x0001e20000100800 */
[----:B------:R-:W-:-:S03]  /*b4e90*/  IADD3.X R60, PT, PT, R60, UR76, RZ, P2, !PT ;  /* 0x0000004c3c3c7c10 */ /* 0x000fc600097fe4ff */
[----:B------:R0:W-:Y:S04]  /*b4ea0*/  STL [R1+0x3f20], R57 ;  /* 0x003f203901007387 */ /* 0x0001e80000100800 */
[----:B------:R0:W-:Y:S01]  /*b4eb0*/  STL [R1+0x2064], R58 ;  /* 0x0020643a01007387 */ /* 0x0001e20000100800 */
[----:B------:R-:W-:-:S03]  /*b4ec0*/  IADD3 R61, P2, PT, R2, R61, RZ ;  /* 0x0000003d023d7210 */ /* 0x000fc60007f5e0ff */
        /* <DEDUP_REMOVED lines=22> */
[----:B--2---:R-:W2:Y:S04]  /*b5030*/  LDL.LU R50, [R1+0x3ed0] ;  /* 0x003ed00001327983 */ /* 0x004ea80000300800 */
[----:B---3--:R-:W3:Y:S04]  /*b5040*/  LDL.LU R51, [R1+0x3efc] ;  /* 0x003efc0001337983 */ /* 0x008ee80000300800 */
[----:B----4-:R-:W4:Y:S04]  /*b5050*/  LDL.LU R52, [R1+0x3ec8] ;  /* 0x003ec80001347983 */ /* 0x010f280000300800 */
        /* <DEDUP_REMOVED lines=9> */
[----:B------:R-:W-:-:S05]  /*b50f0*/  IMAD.SHL.U32 R0, R0, 0x40, RZ ;  /* 0x0000004000007824 */ /* 0x000fca00078e00ff */
[----:B------:R-:W-:Y:S02]  /*b5100*/  SHF.R.S32.HI R0, RZ, 0x1f, R0 ;  /* 0x0000001fff007819 */ /* 0x000fe40000011400 */
[----:B------:R-:W-:Y:S02]  /*b5110*/  IADD3.X R20, PT, PT, R20, UR76, RZ, P3, !PT ;  /* 0x0000004c14147c10 */ /* 0x000fe40009ffe4ff */
[----:B------:R-:W-:Y:S02]  /*b5120*/  IADD3 R21, P3, PT, R2, R21, RZ ;  /* 0x0000001502157210 */ /* 0x000fe40007f7e0ff */
[----:B------:R-:W-:Y:S02]  /*b5130*/  IADD3.X R18, PT, PT, R18, UR76, RZ, P4, !PT ;  /* 0x0000004c12127c10 */ /* 0x000fe4000a7fe4ff */
[----:B------:R-:W-:Y:S01]  /*b5140*/  IADD3 R19, P4, PT, R2, R19, RZ ;  /* 0x0000001302137210 */ /* 0x000fe20007f9e0ff */
[----:B------:R-:W-:Y:S01]  /*b5150*/  IMAD.X R16, R0, 0x1, R16, P5 ;  /* 0x0000000100107824 */ /* 0x000fe200028e0610 */
[----:B------:R0:W-:Y:S01]  /*b5160*/  STL [R1+0x2054], R20 ;  /* 0x0020541401007387 */ /* 0x0001e20000100800 */
[----:B------:R-:W-:-:S03]  /*b5170*/  IADD3 R17, P5, PT, R2, R17, RZ ;  /* 0x0000001102117210 */ /* 0x000fc60007fbe0ff */
[----:B------:R1:W-:Y:S01]  /*b5180*/  STL [R1+0x3f14], R21 ;  /* 0x003f141501007387 */ /* 0x0003e20000100800 */
[----:B------:R-:W-:-:S03]  /*b5190*/  IMAD.X R14, R0, 0x1, R14, P6 ;  /* 0x00000001000e7824 */ /* 0x000fc600030e060e */
        /* <DEDUP_REMOVED lines=25> */
[----:B--2---:R-:W-:-:S03]  /*b5330*/  IADD3 R50, P5, PT, R2, R50, RZ ;  /* 0x0000003202327210 */ /* 0x004fc60007fbe0ff */
[----:B------:R2:W-:Y:S01]  /*b5340*/  STL [R1+0x3ee0], R7 ;  /* 0x003ee00701007387 */ /* 0x0005e20000100800 */
[----:B---3--:R-:W-:-:S03]  /*b5350*/  IMAD.X R51, R0, 0x1, R51, P6 ;  /* 0x0000000100337824 */ /* 0x008fc600030e0633 */
[----:B------:R3:W-:Y:S01]  /*b5360*/  STL [R1+0x3f0c], R4 ;  /* 0x003f0c0401007387 */ /* 0x0007e20000100800 */
[----:B----4-:R-:W-:-:S03]  /*b5370*/  IADD3 R52, P6, PT, R2, R52, RZ ;  /* 0x0000003402347210 */ /* 0x010fc60007fde0ff */
[----:B------:R4:W-:Y:S01]  /*b5380*/  STL [R1+0x3ed8], R5 ;  /* 0x003ed80501007387 */ /* 0x0009e20000100800 */
[----:B-----5:R-:W-:-:S03]  /*b5390*/  IMAD.X R53, R0, 0x1, R53, P0 ;  /* 0x0000000100357824 */ /* 0x020fc600000e0635 */
        /* <DEDUP_REMOVED lines=10> */
[----:B------:R0:W-:Y:S04]  /*b5440*/  STL [R1+0x3ec0], R54 ;  /* 0x003ec03601007387 */ /* 0x0001e80000100800 */
[----:B------:R0:W-:Y:S01]  /*b5450*/  STL [R1+0x3eec], R55 ;  /* 0x003eec3701007387 */ /* 0x0001e20000100800 */
[----:B------:R-:W-:-:S03]  /*b5460*/  IMAD.X R59, R0, 0x1, R59, P3 ;  /* 0x00000001003b7824 */ /* 0x000fc600018e063b */
[----:B------:R0:W-:Y:S01]  /*b5470*/  STL [R1+0x3eb8], R56 ;  /* 0x003eb83801007387 */ /* 0x0001e20000100800 */
[----:B------:R-:W-:-:S03]  /*b5480*/  IADD3 R60, P3, PT, R2, R60, RZ ;  /* 0x0000003c023c7210 */ /* 0x000fc60007f7e0ff */
[----:B------:R1:W-:Y:S04]  /*b5490*/  STL [R1+0x3ee4], R57 ;  /* 0x003ee43901007387 */ /* 0x0003e80000100800 */
[----:B------:R1:W-:Y:S01]  /*b54a0*/  STL [R1+0x3eb0], R58 ;  /* 0x003eb03a01007387 */ /* 0x0003e20000100800 */
[----:B------:R-:W-:-:S03]  /*b54b0*/  IMAD.X R61, R0, 0x1, R61, P4 ;  /* 0x00000001003d7824 */ /* 0x000fc600020e063d */
[----:B0-----:R-:W5:Y:S04]  /*b54c0*/  LDL.LU R20, [R1+0x3ea0] ;  /* 0x003ea00001147983 */ /* 0x001f680000300800 */
[----:B------:R0:W-:Y:S04]  /*b54d0*/  STL [R1+0x3edc], R59 ;  /* 0x003edc3b01007387 */ /* 0x0001e80000100800 */
[----:B-1----:R-:W5:Y:S04]  /*b54e0*/  LDL.LU R21, [R1+0x3ecc] ;  /* 0x003ecc0001157983 */ /* 0x002f680000300800 */
        /* <DEDUP_REMOVED lines=30> */
[----:B------:R-:W5:Y:S01]  /*b56d0*/  LDL.LU R61, [R1+0x3e48] ;  /* 0x003e4800013d7983 */ /* 0x000f620000300800 */
[----:B------:R-:W-:Y:S01]  /*b56e0*/  IADD3 R20, P4, PT, R2, R20, RZ ;  /* 0x0000001402147210 */ /* 0x000fe20007f9e0ff */
[----:B------:R-:W-:Y:S01]  /*b56f0*/  IMAD.X R21, R0, 0x1, R21, P5 ;  /* 0x0000000100157824 */ /* 0x000fe200028e0615 */
[----:B------:R-:W-:Y:S01]  /*b5700*/  IADD3 R18, P5, PT, R2, R18, RZ ;  /* 0x0000001202127210 */ /* 0x000fe20007fbe0ff */
[----:B------:R-:W-:Y:S01]  /*b5710*/  IMAD.X R19, R0, 0x1, R19, P6 ;  /* 0x0000000100137824 */ /* 0x000fe200030e0613 */
[----:B------:R-:W-:Y:S01]  /*b5720*/  IADD3 R16, P6, PT, R2, R16, RZ ;  /* 0x0000001002107210 */ /* 0x000fe20007fde0ff */
        /* <DEDUP_REMOVED lines=21> */
[----:B--2---:R-:W-:-:S03]  /*b5880*/  IMAD.X R7, R0, 0x1, R7, P5 ;  /* 0x0000000100077824 */ /* 0x004fc600028e0607 */
[----:B------:R2:W-:Y:S01]  /*b5890*/  STL [R1+0x3ea4], R11 ;  /* 0x003ea40b01007387 */ /* 0x0005e20000100800 */
[----:B---3--:R-:W-:-:S03]  /*b58a0*/  IADD3 R4, P5, PT, R2, R4, RZ ;  /* 0x0000000402047210 */ /* 0x008fc60007fbe0ff */
[----:B------:R3:W-:Y:S01]  /*b58b0*/  STL [R1+0x2458], R8 ;  /* 0x0024580801007387 */ /* 0x0007e20000100800 */
[----:B----4-:R-:W-:-:S03]  /*b58c0*/  IMAD.X R5, R0, 0x1, R5, P6 ;  /* 0x0000000100057824 */ /* 0x010fc600030e0605 */
[----:B------:R4:W-:Y:S01]  /*b58d0*/  STL [R1+0x3e9c], R9 ;  /* 0x003e9c0901007387 */ /* 0x0009e20000100800 */
[----:B-----5:R-:W-:-:S03]  /*b58e0*/  IADD3 R3, P6, PT, R2, R3, RZ ;  /* 0x0000000302037210 */ /* 0x020fc60007fde0ff */
        /* <DEDUP_REMOVED lines=18> */
[----:B------:R0:W-:Y:S04]  /*b5a10*/  STL [R1+0x3f2c], R54 ;  /* 0x003f2c3601007387 */ /* 0x0001e80000100800 */
[----:B------:R0:W-:Y:S01]  /*b5a20*/  STL [R1+0x3e60], R55 ;  /* 0x003e603701007387 */ /* 0x0001e20000100800 */
[----:B------:R-:W-:-:S03]  /*b5a30*/  IADD3 R59, P4, PT, R2, R59, RZ ;  /* 0x0000003b023b7210 */ /* 0x000fc60007f9e0ff */
[----:B------:R0:W-:Y:S01]  /*b5a40*/  STL [R1+0x243c], R56 ;  /* 0x00243c3801007387 */ /* 0x0001e20000100800 */
[----:B------:R-:W-:-:S03]  /*b5a50*/  IMAD.X R60, R0, 0x1, R60, P5 ;  /* 0x00000001003c7824 */ /* 0x000fc600028e063c */
[----:B------:R1:W-:Y:S04]  /*b5a60*/  STL [R1+0x3e58], R57 ;  /* 0x003e583901007387 */ /* 0x0003e80000100800 */
[----:B------:R1:W-:Y:S01]  /*b5a70*/  STL [R1+0x2440], R58 ;  /* 0x0024403a01007387 */ /* 0x0003e20000100800 */
[----:B------:R-:W-:-:S03]  /*b5a80*/  IADD3 R61, P5, PT, R2, R61, RZ ;  /* 0x0000003d023d7210 */ /* 0x000fc60007fbe0ff */
        /* <DEDUP_REMOVED lines=34> */
[----:B------:R-:W-:Y:S01]  /*b5cb0*/  IMAD.X R20, R0, 0x1, R20, P6 ;  /* 0x0000000100147824 */ /* 0x000fe200030e0614 */
[----:B------:R-:W-:Y:S01]  /*b5cc0*/  IADD3 R21, P6, PT, R2, R21, RZ ;  /* 0x0000001502157210 */ /* 0x000fe20007fde0ff */
[----:B------:R-:W-:Y:S01]  /*b5cd0*/  IMAD.X R18, R0, 0x1, R18, P0 ;  /* 0x0000000100127824 */ /* 0x000fe200000e0612 */
        /* <DEDUP_REMOVED lines=186> */
[----:B--2---:R-:W-:Y:S01]  /*b6880*/  IADD3 R19, P3, PT, R2, R19, RZ ;  /* 0x0000001302137210 */ /* 0x004fe20007f7e0ff */
[----:B---3--:R-:W-:Y:S01]  /*b6890*/  IMAD.X R16, R0, 0x1, R16, P4 ;  /* 0x0000000100107824 */ /* 0x008fe200020e0610 */
        /* <DEDUP_REMOVED lines=58> */
[----:B--2---:R-:W2:Y:S04]  /*b6c40*/  LDL.LU R18, [R1+0x3cc8] ;  /* 0x003cc80001127983 */ /* 0x004ea80000300800 */
[----:B------:R0:W-:Y:S04]  /*b6c50*/  STL [R1+0x3d04], R61 ;  /* 0x003d043d01007387 */ /* 0x0001e80000100800 */
        /* <DEDUP_REMOVED lines=30> */
[----:B--2---:R-:W-:Y:S01]  /*b6e40*/  IADD3 R18, P4, PT, R2, R18, RZ ;  /* 0x0000001202127210 */ /* 0x004fe20007f9e0ff */
[----:B---3--:R-:W-:Y:S01]  /*b6e50*/  IMAD.X R19, R0, 0x1, R19, P5 ;  /* 0x0000000100137824 */ /* 0x008fe200028e0613 */
[----:B----4-:R-:W-:Y:S01]  /*b6e60*/  IADD3 R16, P5, PT, R2, R16, RZ ;  /* 0x0000001002107210 */ /* 0x010fe20007fbe0ff */
        /* <DEDUP_REMOVED lines=90> */
[----:B--2---:R-:W-:Y:S01]  /*b7410*/  IMAD.X R18, R0, 0x1, R18, P6 ;  /* 0x0000000100127824 */ /* 0x004fe200030e0612 */
[----:B---3--:R-:W-:Y:S01]  /*b7420*/  IADD3 R19, P6, PT, R2, R19, RZ ;  /* 0x0000001302137210 */ /* 0x008fe20007fde0ff */
[----:B----4-:R-:W-:Y:S01]  /*b7430*/  IMAD.X R16, R0, 0x1, R16, P0 ;  /* 0x0000000100107824 */ /* 0x010fe200000e0610 */
        /* <DEDUP_REMOVED lines=3534> */
[----:B------:R-:W-:Y:S01]  /*c5120*/  STL [R1+0x2a1c], R20 ;  /* 0x002a1c1401007387 */ /* 0x000fe20000100800 */
[----:B-----5:R-:W-:-:S03]  /*c5130*/  IADD3 R17, P1, PT, R2, R17, RZ ;  /* 0x0000001102117210 */ /* 0x020fc60007f3e0ff */
[----:B------:R-:W-:Y:S01]  /*c5140*/  STL [R1+0x29e8], R21 ;  /* 0x0029e81501007387 */ /* 0x000fe20000100800 */
[----:B------:R-:W-:-:S03]  /*c5150*/  IMAD.X R14, R0, 0x1, R14, P2 ;  /* 0x00000001000e7824 */ /* 0x000fc600010e060e */
[----:B------:R-:W-:Y:S01]  /*c5160*/  STL [R1+0x2a14], R18 ;  /* 0x002a141201007387 */ /* 0x000fe20000100800 */
[----:B------:R-:W-:-:S03]  /*c5170*/  IADD3 R15, P2, PT, R2, R15, RZ ;  /* 0x0000000f020f7210 */ /* 0x000fc60007f5e0ff */
        /* <DEDUP_REMOVED lines=46> */
[----:B------:R-:W-:Y:S04]  /*c5460*/  STL [R1+0x29ac], R57 ;  /* 0x0029ac3901007387 */ /* 0x000fe80000100800 */
[----:B------:R-:W-:Y:S04]  /*c5470*/  STL [R1+0x29a4], R58 ;  /* 0x0029a43a01007387 */ /* 0x000fe80000100800 */
[----:B------:R0:W-:Y:S04]  /*c5480*/  STL [R1+0x298c], R61 ;  /* 0x00298c3d01007387 */ /* 0x0001e80000100800 */
[----:B------:R-:W-:Y:S04]  /*c5490*/  STL [R1+0x299c], R59 ;  /* 0x00299c3b01007387 */ /* 0x000fe80000100800 */
[----:B------:R1:W-:Y:S04]  /*c54a0*/  STL [R1+0x2994], R60 ;  /* 0x0029943c01007387 */ /* 0x0003e80000100800 */
[----:B0-----:R-:W2:Y:S04]  /*c54b0*/  LDL.LU R61, [R1+0x2988] ;  /* 0x00298800013d7983 */ /* 0x001ea80000300800 */
[----:B------:R-:W3:Y:S04]  /*c54c0*/  LDL.LU R21, [R1+0x2980] ;  /* 0x0029800001157983 */ /* 0x000ee80000300800 */
[----:B------:R-:W4:Y:S04]  /*c54d0*/  LDL.LU R18, [R1+0x2978] ;  /* 0x0029780001127983 */ /* 0x000f280000300800 */
[----:B------:R-:W5:Y:S04]  /*c54e0*/  LDL.LU R19, [R1+0x2970] ;  /* 0x0029700001137983 */ /* 0x000f680000300800 */
        /* <DEDUP_REMOVED lines=23> */
[----:B------:R-:W5:Y:S01]  /*c5660*/  LDL.LU R57, [R1+0x2908] ;  /* 0x0029080001397983 */ /* 0x000f620000300800 */
[----:B--2---:R-:W-:-:S05]  /*c5670*/  IADD3 R61, P1, PT, R2, R61, RZ ;  /* 0x0000003d023d7210 */ /* 0x004fca0007f3e0ff */
[----:B------:R0:W-:Y:S04]  /*c5680*/  STL [R1+0x2988], R61 ;  /* 0x0029883d01007387 */ /* 0x0001e80000100800 */
[----:B------:R-:W2:Y:S04]  /*c5690*/  LDL.LU R58, [R1+0x2934] ;  /* 0x00293400013a7983 */ /* 0x000ea80000300800 */
[----:B------:R-:W2:Y:S04]  /*c56a0*/  LDL.LU R59, [R1+0x2900] ;  /* 0x00290000013b7983 */ /* 0x000ea80000300800 */
[----:B0-----:R-:W2:Y:S01]  /*c56b0*/  LDL.LU R61, [R1+0x292c] ;  /* 0x00292c00013d7983 */ /* 0x001ea20000300800 */
[----:B---3--:R-:W-:-:S02]  /*c56c0*/  IADD3 R21, P2, PT, R2, R21, RZ ;  /* 0x0000001502157210 */ /* 0x008fc40007f5e0ff */
[C---:B----4-:R-:W-:Y:S02]  /*c56d0*/  IADD3 R18, P3, PT, R2.reuse, R18, RZ ;  /* 0x0000001202127210 */ /* 0x050fe40007f7e0ff */
[C---:B-----5:R-:W-:Y:S02]  /*c56e0*/  IADD3 R19, P4, PT, R2.reuse, R19, RZ ;  /* 0x0000001302137210 */ /* 0x060fe40007f9e0ff */
[C---:B------:R-:W-:Y:S02]  /*c56f0*/  IADD3 R16, P5, PT, R2.reuse, R16, RZ ;  /* 0x0000001002107210 */ /* 0x040fe40007fbe0ff */
[C---:B------:R-:W-:Y:S02]  /*c5700*/  IADD3 R17, P6, PT, R2.reuse, R17, RZ ;  /* 0x0000001102117210 */ /* 0x040fe40007fde0ff */
[----:B------:R-:W-:Y:S01]  /*c5710*/  IADD3 R14, P0, PT, R2, R14, RZ ;  /* 0x0000000e020e7210 */ /* 0x000fe20007f1e0ff */
[----:B------:R-:W-:Y:S01]  /*c5720*/  IMAD.X R15, R0, 0x1, R15, P1 ;  /* 0x00000001000f7824 */ /* 0x000fe200008e060f */
        /* <DEDUP_REMOVED lines=11> */
[----:B------:R-:W-:-:S02]  /*c57e0*/  IMAD.X R50, R0, 0x1, R50, P0 ;  /* 0x0000000100327824 */ /* 0x000fc400000e0632 */
[----:B------:R-:W-:-:S05]  /*c57f0*/  VIADD R55, R55, 0x1 ;  /* 0x0000000137377836 */ /* 0x000fca0000000000 */
        /* <DEDUP_REMOVED lines=12> */
[----:B------:R-:W-:-:S03]  /*c58c0*/  IADD3 R51, P0, PT, R2, R51, RZ ;  /* 0x0000003302337210 */ /* 0x000fc60007f1e0ff */
[----:B------:R-:W-:Y:S01]  /*c58d0*/  STL [R1+0x2940], R8 ;  /* 0x0029400801007387 */ /* 0x000fe20000100800 */
[----:B------:R-:W-:-:S03]  /*c58e0*/  IMAD.X R60, R0, 0x1, R60, P2 ;  /* 0x00000001003c7824 */ /* 0x000fc600010e063c */
[----:B------:R-:W-:Y:S01]  /*c58f0*/  STL [R1+0x296c], R9 ;  /* 0x00296c0901007387 */ /* 0x000fe20000100800 */
[----:B------:R-:W-:-:S03]  /*c5900*/  IMAD.X R52, R0, 0x1, R52, P1 ;  /* 0x0000000100347824 */ /* 0x000fc600008e0634 */
[----:B------:R-:W-:Y:S04]  /*c5910*/  STL [R1+0x2938], R6 ;  /* 0x0029380601007387 */ /* 0x000fe80000100800 */
[----:B------:R-:W-:Y:S01]  /*c5920*/  STL [R1+0x2964], R7 ;  /* 0x0029640701007387 */ /* 0x000fe20000100800 */
[----:B------:R-:W-:-:S03]  /*c5930*/  IADD3 R53, P1, PT, R2, R53, RZ ;  /* 0x0000003502357210 */ /* 0x000fc60007f3e0ff */
[----:B------:R-:W-:Y:S01]  /*c5940*/  STL [R1+0x2930], R4 ;  /* 0x0029300401007387 */ /* 0x000fe20000100800 */
[----:B------:R-:W-:-:S03]  /*c5950*/  IADD3 R54, P2, PT, R2, R54, RZ ;  /* 0x0000003602367210 */ /* 0x000fc60007f5e0ff */
[----:B------:R-:W-:Y:S01]  /*c5960*/  STL [R1+0x295c], R5 ;  /* 0x00295c0501007387 */ /* 0x000fe20000100800 */
[----:B------:R-:W-:-:S03]  /*c5970*/  IMAD.X R56, R0, 0x1, R56, P3 ;  /* 0x0000000100387824 */ /* 0x000fc600018e0638 */
[----:B------:R-:W-:Y:S01]  /*c5980*/  STL [R1+0x2928], R3 ;  /* 0x0029280301007387 */ /* 0x000fe20000100800 */
[----:B------:R-:W-:-:S03]  /*c5990*/  IADD3 R57, P3, PT, R2, R57, RZ ;  /* 0x0000003902397210 */ /* 0x000fc60007f7e0ff */
[----:B------:R-:W-:Y:S04]  /*c59a0*/  STL [R1+0x2954], R50 ;  /* 0x0029543201007387 */ /* 0x000fe80000100800 */
[----:B------:R-:W-:Y:S04]  /*c59b0*/  STL [R1+0x2920], R51 ;  /* 0x0029203301007387 */ /* 0x000fe80000100800 */
[----:B------:R0:W-:Y:S04]  /*c59c0*/  STL [R1+0x2944], R60 ;  /* 0x0029443c01007387 */ /* 0x0001e80000100800 */
[----:B------:R1:W-:Y:S04]  /*c59d0*/  STL [R1+0x294c], R52 ;  /* 0x00294c3401007387 */ /* 0x0003e80000100800 */
[----:B0-----:R-:W3:Y:S04]  /*c59e0*/  LDL.LU R60, [R1+0x28f8] ;  /* 0x0028f800013c7983 */ /* 0x001ee80000300800 */
[----:B------:R0:W-:Y:S04]  /*c59f0*/  STL [R1+0x2918], R53 ;  /* 0x0029183501007387 */ /* 0x0001e80000100800 */
[----:B------:R-:W-:Y:S04]  /*c5a00*/  STL [R1+0x2910], R54 ;  /* 0x0029103601007387 */ /* 0x000fe80000100800 */
[----:B------:R-:W-:Y:S04]  /*c5a10*/  STL [R1+0x293c], R56 ;  /* 0x00293c3801007387 */ /* 0x000fe80000100800 */
[----:B------:R-:W-:Y:S04]  /*c5a20*/  STL [R1+0x2908], R57 ;  /* 0x0029083901007387 */ /* 0x000fe80000100800 */
[----:B------:R-:W4:Y:S01]  /*c5a30*/  LDL.LU R20, [R1+0x2924] ;  /* 0x0029240001147983 */ /* 0x000f220000300800 */
[----:B--2---:R-:W-:Y:S01]  /*c5a40*/  IMAD.X R58, R0, 0x1, R58, P4 ;  /* 0x00000001003a7824 */ /* 0x004fe200020e063a */
[----:B------:R-:W-:-:S04]  /*c5a50*/  IADD3 R59, P4, PT, R2, R59, RZ ;  /* 0x0000003b023b7210 */ /* 0x000fc80007f9e0ff */
[----:B------:R-:W-:Y:S01]  /*c5a60*/  STL [R1+0x2934], R58 ;  /* 0x0029343a01007387 */ /* 0x000fe20000100800 */
[----:B------:R-:W-:-:S03]  /*c5a70*/  IMAD.X R61, R0, 0x1, R61, P5 ;  /* 0x00000001003d7824 */ /* 0x000fc600028e063d */
[----:B------:R-:W2:Y:S04]  /*c5a80*/  LDL.LU R21, [R1+0x28f0] ;  /* 0x0028f00001157983 */ /* 0x000ea80000300800 */
        /* <DEDUP_REMOVED lines=27> */
[----:B---3--:R-:W-:-:S05]  /*c5c40*/  IADD3 R60, P5, PT, R2, R60, RZ ;  /* 0x0000003c023c7210 */ /* 0x008fca0007fbe0ff */
[----:B------:R0:W-:Y:S04]  /*c5c50*/  STL [R1+0x28f8], R60 ;  /* 0x0028f83c01007387 */ /* 0x0001e80000100800 */
[----:B------:R-:W3:Y:S04]  /*c5c60*/  LDL.LU R58, [R1+0x2888] ;  /* 0x00288800013a7983 */ /* 0x000ee80000300800 */
[----:B------:R-:W3:Y:S04]  /*c5c70*/  LDL.LU R59, [R1+0x28b4] ;  /* 0x0028b400013b7983 */ /* 0x000ee80000300800 */
[----:B0-----:R-:W3:Y:S01]  /*c5c80*/  LDL.LU R60, [R1+0x2880] ;  /* 0x00288000013c7983 */ /* 0x001ee20000300800 */
[----:B----4-:R-:W-:-:S05]  /*c5c90*/  IMAD.X R20, R0, 0x1, R20, P6 ;  /* 0x0000000100147824 */ /* 0x010fca00030e0614 */
[----:B------:R-:W-:Y:S01]  /*c5ca0*/  STL [R1+0x2924], R20 ;  /* 0x0029241401007387 */ /* 0x000fe20000100800 */
[----:B--2---:R-:W-:Y:S01]  /*c5cb0*/  IADD3 R21, P6, PT, R2, R21, RZ ;  /* 0x0000001502157210 */ /* 0x004fe20007fde0ff */
[----:B-----5:R-:W-:-:S04]  /*c5cc0*/  IMAD.X R18, R0, 0x1, R18, P0 ;  /* 0x0000000100127824 */ /* 0x020fc800000e0612 */
        /* <DEDUP_REMOVED lines=37> */
[----:B------:R-:W-:Y:S01]  /*c5f20*/  IADD3 R52, P2, PT, R2, R52, RZ ;  /* 0x0000003402347210 */ /* 0x000fe20007f5e0ff */
[----:B------:R-:W-:Y:S01]  /*c5f30*/  IMAD.X R53, R0, 0x1, R53, P3 ;  /* 0x0000000100357824 */ /* 0x000fe200018e0635 */
[----:B------:R-:W-:Y:S01]  /*c5f40*/  IADD3 R61, P3, PT, R2, R61, RZ ;  /* 0x0000003d023d7210 */ /* 0x000fe20007f7e0ff */
[----:B------:R-:W-:Y:S04]  /*c5f50*/  STL [R1+0x28d4], R51 ;  /* 0x0028d43301007387 */ /* 0x000fe80000100800 */
[----:B------:R0:W-:Y:S04]  /*c5f60*/  STL [R1+0x2898], R61 ;  /* 0x0028983d01007387 */ /* 0x0001e80000100800 */
[----:B------:R1:W-:Y:S04]  /*c5f70*/  STL [R1+0x28a0], R52 ;  /* 0x0028a03401007387 */ /* 0x0003e80000100800 */
[----:B0-----:R-:W2:Y:S01]  /*c5f80*/  LDL.LU R61, [R1+0x28ac] ;  /* 0x0028ac00013d7983 */ /* 0x001ea20000300800 */
[----:B------:R-:W-:Y:S01]  /*c5f90*/  IMAD.X R54, R0, 0x1, R54, P4 ;  /* 0x0000000100367824 */ /* 0x000fe200020e0636 */
[----:B------:R-:W-:Y:S01]  /*c5fa0*/  IADD3 R56, P4, PT, R2, R56, RZ ;  /* 0x0000003802387210 */ /* 0x000fe20007f9e0ff */
[----:B------:R-:W-:Y:S01]  /*c5fb0*/  IMAD.X R57, R0, 0x1, R57, P5 ;  /* 0x0000000100397824 */ /* 0x000fe200028e0639 */
[----:B------:R0:W-:Y:S04]  /*c5fc0*/  STL [R1+0x28cc], R53 ;  /* 0x0028cc3501007387 */ /* 0x0001e80000100800 */
[----:B------:R-:W-:Y:S04]  /*c5fd0*/  STL [R1+0x28c4], R54 ;  /* 0x0028c43601007387 */ /* 0x000fe80000100800 */
[----:B------:R-:W-:Y:S04]  /*c5fe0*/  STL [R1+0x2890], R56 ;  /* 0x0028903801007387 */ /* 0x000fe80000100800 */
[----:B------:R-:W-:Y:S04]  /*c5ff0*/  STL [R1+0x28bc], R57 ;  /* 0x0028bc3901007387 */ /* 0x000fe80000100800 */
[----:B------:R-:W4:Y:S01]  /*c6000*/  LDL.LU R20, [R1+0x2878] ;  /* 0x0028780001147983 */ /* 0x000f220000300800 */
[----:B---3--:R-:W-:Y:S01]  /*c6010*/  IADD3 R58, P5, PT, R2, R58, RZ ;  /* 0x0000003a023a7210 */ /* 0x008fe20007fbe0ff */
[----:B------:R-:W-:-:S04]  /*c6020*/  IMAD.X R59, R0, 0x1, R59, P6 ;  /* 0x00000001003b7824 */ /* 0x000fc800030e063b */
[----:B------:R-:W-:Y:S01]  /*c6030*/  STL [R1+0x2888], R58 ;  /* 0x0028883a01007387 */ /* 0x000fe20000100800 */
[----:B------:R-:W-:-:S03]  /*c6040*/  IADD3 R60, P6, PT, R2, R60, RZ ;  /* 0x0000003c023c7210 */ /* 0x000fc60007fde0ff */
[----:B------:R-:W3:Y:S04]  /*c6050*/  LDL.LU R21, [R1+0x28a4] ;  /* 0x0028a40001157983 */ /* 0x000ee80000300800 */
        /* <DEDUP_REMOVED lines=27> */
[----:B--2---:R-:W-:-:S05]  /*c6210*/  IMAD.X R61, R0, 0x1, R61, P0 ;  /* 0x00000001003d7824 */ /* 0x004fca00000e063d */
[----:B------:R0:W-:Y:S04]  /*c6220*/  STL [R1+0x28ac], R61 ;  /* 0x0028ac3d01007387 */ /* 0x0001e80000100800 */
[----:B------:R-:W2:Y:S04]  /*c6230*/  LDL.LU R58, [R1+0x283c] ;  /* 0x00283c00013a7983 */ /* 0x000ea80000300800 */
[----:B------:R-:W2:Y:S04]  /*c6240*/  LDL.LU R59, [R1+0x2808] ;  /* 0x00280800013b7983 */ /* 0x000ea80000300800 */
[----:B0-----:R-:W2:Y:S01]  /*c6250*/  LDL.LU R61, [R1+0x2834] ;  /* 0x00283400013d7983 */ /* 0x001ea20000300800 */
[----:B----4-:R-:W-:-:S05]  /*c6260*/  IADD3 R20, P0, PT, R2, R20, RZ ;  /* 0x0000001402147210 */ /* 0x010fca0007f1e0ff */
[----:B------:R-:W-:Y:S01]  /*c6270*/  STL [R1+0x2878], R20 ;  /* 0x0028781401007387 */ /* 0x000fe20000100800 */
[----:B---3--:R-:W-:Y:S01]  /*c6280*/  IMAD.X R21, R0, 0x1, R21, P1 ;  /* 0x0000000100157824 */ /* 0x008fe200008e0615 */
[----:B-----5:R-:W-:-:S04]  /*c6290*/  IADD3 R18, P1, PT, R2, R18, RZ ;  /* 0x0000001202127210 */ /* 0x020fc80007f3e0ff */
        /* <DEDUP_REMOVED lines=41> */
[----:B------:R-:W-:-:S04]  /*c6530*/  IADD3 R54, P5, PT, R2, R54, RZ ;  /* 0x0000003602367210 */ /* 0x000fc80007fbe0ff */
[----:B------:R0:W-:Y:S01]  /*c6540*/  STL [R1+0x284c], R60 ;  /* 0x00284c3c01007387 */ /* 0x0001e20000100800 */
[----:B------:R-:W-:-:S03]  /*c6550*/  IMAD.X R56, R0, 0x1, R56, P6 ;  /* 0x0000000100387824 */ /* 0x000fc600030e0638 */
[----:B------:R1:W-:Y:S01]  /*c6560*/  STL [R1+0x2854], R52 ;  /* 0x0028543401007387 */ /* 0x0003e20000100800 */
[----:B------:R-:W-:-:S03]  /*c6570*/  IADD3 R57, P6, PT, R2, R57, RZ ;  /* 0x0000003902397210 */ /* 0x000fc60007fde0ff */
        /* <DEDUP_REMOVED lines=1583> */
[----:B------:R4:W-:Y:S04]  /*cc870*/  STL [R1+0x4378], R54 ;  /* 0x0043783601007387 */ /* 0x0009e80000100800 */
[----:B------:R5:W-:Y:S04]  /*cc880*/  STL [R1+0x43e4], R56 ;  /* 0x0043e43801007387 */ /* 0x000be80000100800 */
[----:B------:R0:W-:Y:S04]  /*cc890*/  STL [R1+0x437c], R57 ;  /* 0x00437c3901007387 */ /* 0x0001e80000100800 */
[----:B------:R-:W2:Y:S01]  /*cc8a0*/  LDL.LU R20, [R1+0x43f0] ;  /* 0x0043f00001147983 */ /* 0x000ea20000300800 */
[----:B---3--:R-:W-:Y:S01]  /*cc8b0*/  IADD3 R58, P4, PT, R2, R58, RZ ;  /* 0x0000003a023a7210 */ /* 0x008fe20007f9e0ff */
[----:B------:R-:W-:-:S04]  /*cc8c0*/  IMAD.X R59, R0, 0x1, R59, P5 ;  /* 0x00000001003b7824 */ /* 0x000fc800028e063b */
[----:B------:R3:W-:Y:S01]  /*cc8d0*/  STL [R1+0x43e0], R58 ;  /* 0x0043e03a01007387 */ /* 0x0007e20000100800 */
[----:B------:R-:W-:-:S03]  /*cc8e0*/  IADD3 R60, P5, PT, R2, R60, RZ ;  /* 0x0000003c023c7210 */ /* 0x000fc60007fbe0ff */
[----:B------:R-:W2:Y:S04]  /*cc8f0*/  LDL.LU R21, [R1+0x4398] ;  /* 0x0043980001157983 */ /* 0x000ea80000300800 */
[----:B------:R0:W-:Y:S04]  /*cc900*/  STL [R1+0x4388], R59 ;  /* 0x0043883b01007387 */ /* 0x0001e80000100800 */
[----:B------:R-:W2:Y:S04]  /*cc910*/  LDL.LU R18, [R1+0x4404] ;  /* 0x0044040001127983 */ /* 0x000ea80000300800 */
        /* <DEDUP_REMOVED lines=19> */
[----:B-1----:R-:W2:Y:S04]  /*cca50*/  LDL.LU R52, [R1+0x43e8] ;  /* 0x0043e80001347983 */ /* 0x002ea80000300800 */
[----:B0-----:R-:W2:Y:S04]  /*cca60*/  LDL.LU R53, [R1+0x4438] ;  /* 0x0044380001357983 */ /* 0x001ea80000300800 */
[----:B----4-:R-:W4:Y:S04]  /*cca70*/  LDL.LU R54, [R1+0x43ec] ;  /* 0x0043ec0001367983 */ /* 0x010f280000300800 */
[----:B-----5:R-:W5:Y:S04]  /*cca80*/  LDL.LU R56, [R1+0x43f8] ;  /* 0x0043f80001387983 */ /* 0x020f680000300800 */
[----:B------:R-:W5:Y:S04]  /*cca90*/  LDL.LU R57, [R1+0x43fc] ;  /* 0x0043fc0001397983 */ /* 0x000f680000300800 */
[----:B---3--:R-:W3:Y:S01]  /*ccaa0*/  LDL.LU R58, [R1+0x4408] ;  /* 0x00440800013a7983 */ /* 0x008ee20000300800 */
[----:B--2---:R-:W-:-:S05]  /*ccab0*/  IMAD.X R61, R0, 0x1, R61, P6 ;  /* 0x00000001003d7824 */ /* 0x004fca00030e063d */
[----:B------:R0:W-:Y:S04]  /*ccac0*/  STL [R1+0x438c], R61 ;  /* 0x00438c3d01007387 */ /* 0x0001e80000100800 */
[----:B------:R-:W2:Y:S04]  /*ccad0*/  LDL.LU R59, [R1+0x440c] ;  /* 0x00440c00013b7983 */ /* 0x000ea80000300800 */
[----:B------:R-:W2:Y:S04]  /*ccae0*/  LDL.LU R60, [R1+0x4418] ;  /* 0x00441800013c7983 */ /* 0x000ea80000300800 */
[----:B0-----:R-:W2:Y:S01]  /*ccaf0*/  LDL.LU R61, [R1+0x441c] ;  /* 0x00441c00013d7983 */ /* 0x001ea20000300800 */
[----:B------:R-:W-:-:S05]  /*ccb00*/  IADD3 R20, P6, PT, R2, R20, RZ ;  /* 0x0000001402147210 */ /* 0x000fca0007fde0ff */
[----:B------:R0:W-:Y:S01]  /*ccb10*/  STL [R1+0x43f0], R20 ;  /* 0x0043f01401007387 */ /* 0x0001e20000100800 */
[----:B------:R-:W-:Y:S01]  /*ccb20*/  IMAD.X R21, R0, 0x1, R21, P0 ;  /* 0x0000000100157824 */ /* 0x000fe200000e0615 */
[----:B------:R-:W-:-:S04]  /*ccb30*/  IADD3 R18, P0, PT, R2, R18, RZ ;  /* 0x0000001202127210 */ /* 0x000fc80007f1e0ff */
        /* <DEDUP_REMOVED lines=41> */
[----:B----4-:R-:W-:-:S03]  /*ccdd0*/  IMAD.X R54, R0, 0x1, R54, P4 ;  /* 0x0000000100367824 */ /* 0x010fc600020e0636 */
[----:B------:R0:W-:Y:S01]  /*ccde0*/  STL [R1+0x4438], R53 ;  /* 0x0044383501007387 */ /* 0x0001e20000100800 */
[----:B-----5:R-:W-:-:S03]  /*ccdf0*/  IMAD.X R56, R0, 0x1, R56, P5 ;  /* 0x0000000100387824 */ /* 0x020fc600028e0638 */
[----:B------:R0:W-:Y:S01]  /*cce00*/  STL [R1+0x43ec], R54 ;  /* 0x0043ec3601007387 */ /* 0x0001e20000100800 */
[----:B------:R-:W-:-:S03]  /*cce10*/  IMAD.X R57, R0, 0x1, R57, P6 ;  /* 0x0000000100397824 */ /* 0x000fc600030e0639 */
[----:B------:R0:W-:Y:S01]  /*cce20*/  STL [R1+0x43f8], R56 ;  /* 0x0043f83801007387 */ /* 0x0001e20000100800 */
[----:B---3--:R-:W-:-:S03]  /*cce30*/  IMAD.X R58, R0, 0x1, R58, P0 ;  /* 0x00000001003a7824 */ /* 0x008fc600000e063a */
[----:B------:R0:W-:Y:S04]  /*cce40*/  STL [R1+0x43fc], R57 ;  /* 0x0043fc3901007387 */ /* 0x0001e80000100800 */
[----:B------:R0:W-:Y:S01]  /*cce50*/  STL [R1+0x4408], R58 ;  /* 0x0044083a01007387 */ /* 0x0001e20000100800 */
[----:B------:R-:W-:Y:S01]  /*cce60*/  ISETP.NE.U32.AND P4, PT, R55, UR5, PT ;  /* 0x0000000537007c0c */ /* 0x000fe2000bf85070 */
[C---:B--2---:R-:W-:Y:S02]  /*cce70*/  IMAD.X R59, R0.reuse, 0x1, R59, P1 ;  /* 0x00000001003b7824 */ /* 0x044fe400008e063b */
[C---:B------:R-:W-:Y:S02]  /*cce80*/  IMAD.X R60, R0.reuse, 0x1, R60, P2 ;  /* 0x00000001003c7824 */ /* 0x040fe400010e063c */
[----:B------:R-:W-:-:S05]  /*cce90*/  IMAD.X R61, R0, 0x1, R61, P3 ;  /* 0x00000001003d7824 */ /* 0x000fca00018e063d */
[----:B------:R0:W-:Y:S04]  /*ccea0*/  STL [R1+0x441c], R61 ;  /* 0x00441c3d01007387 */ /* 0x0001e80000100800 */
[----:B------:R0:W-:Y:S04]  /*cceb0*/  STL [R1+0x440c], R59 ;  /* 0x00440c3b01007387 */ /* 0x0001e80000100800 */
[----:B------:R0:W-:Y:S01]  /*ccec0*/  STL [R1+0x4418], R60 ;  /* 0x0044183c01007387 */ /* 0x0001e20000100800 */
[----:B------:R-:W-:Y:S05]  /*cced0*/  @P4 BRA `(.L_x_1) ;  /* 0xfffff81800bc4947 */ /* 0x000fea000383ffff */
.L_x_0:
[----:B------:R-:W2:Y:S01]  /*ccee0*/  LDL R2, [R1+0x120] ;  /* 0x0001200001027983 */ /* 0x000ea20000100800 */
[----:B------:R-:W2:Y:S03]  /*ccef0*/  LDCU UR6, c[0x0][0x3b8] ;  /* 0x00007700ff0677ac */ /* 0x000ea60008000800 */
[----:B------:R-:W-:Y:S01]  /*ccf00*/  STL [R1+0x4548], R6 ;  /* 0x0045480601007387 */ /* 0x000fe20000100800 */
[----:B------:R-:W1:Y:S01]  /*ccf10*/  LDCU UR7, c[0x0][0x3b8] ;  /* 0x00007700ff0777ac */ /* 0x000e620008000800 */
[----:B------:R-:W3:Y:S01]  /*ccf20*/  LDCU UR8, c[0x0][0x3b8] ;  /* 0x00007700ff0877ac */ /* 0x000ee20008000800 */
[----:B------:R-:W4:Y:S01]  /*ccf30*/  LDCU UR9, c[0x0][0x3b8] ;  /* 0x00007700ff0977ac */ /* 0x000f220008000800 */
[----:B------:R-:W5:Y:S01]  /*ccf40*/  LDCU UR10, c[0x0][0x3b8] ;  /* 0x00007700ff0a77ac */ /* 0x000f620008000800 */
[----:B------:R-:W0:Y:S01]  /*ccf50*/  LDCU UR11, c[0x0][0x3b8] ;  /* 0x00007700ff0b77ac */ /* 0x000e220008000800 */
[----:B------:R-:W0:Y:S01]  /*ccf60*/  LDCU UR12, c[0x0][0x3b8] ;  /* 0x00007700ff0c77ac */ /* 0x000e220008000800 */
[----:B------:R-:W0:Y:S01]  /*ccf70*/  LDCU UR13, c[0x0][0x3b8] ;  /* 0x00007700ff0d77ac */ /* 0x000e220008000800 */
[----:B------:R-:W0:Y:S01]  /*ccf80*/  LDCU UR14, c[0x0][0x3b8] ;  /* 0x00007700ff0e77ac */ /* 0x000e220008000800 */
[----:B------:R-:W0:Y:S01]  /*ccf90*/  LDCU UR15, c[0x0][0x3b8] ;  /* 0x00007700ff0f77ac */ /* 0x000e220008000800 */
[----:B------:R-:W0:Y:S01]  /*ccfa0*/  LDCU UR16, c[0x0][0x3b8] ;  /* 0x00007700ff1077ac */ /* 0x000e220008000800 */
[----:B------:R-:W0:Y:S01]  /*ccfb0*/  LDCU UR4, c[0x0][0x3b4] ;  /* 0x00007680ff0477ac */ /* 0x000e220008000800 */
[----:B------:R-:W0:Y:S01]  /*ccfc0*/  LDCU UR5, c[0x0][0x3b4] ;  /* 0x00007680ff0577ac */ /* 0x000e220008000800 */
[----:B--2---:R-:W-:Y:S01]  /*ccfd0*/  IMAD R0, R2, UR6, RZ ;  /* 0x0000000602007c24 */ /* 0x004fe2000f8e02ff */
[----:B------:R-:W2:Y:S04]  /*ccfe0*/  LDCU UR6, c[0x0][0x3b8] ;  /* 0x00007700ff0677ac */ /* 0x000ea80008000800 */
[----:B------:R1:W-:Y:S02]  /*ccff0*/  STL [R1+0x14c0], R0 ;  /* 0x0014c00001007387 */ /* 0x0003e40000100800 */
[----:B-1----:R-:W-:Y:S01]  /*cd000*/  VIADD R0, R0, UR7 ;  /* 0x0000000700007c36 */ /* 0x002fe20008000000 */
[----:B------:R-:W1:Y:S04]  /*cd010*/  LDCU UR7, c[0x0][0x3b8] ;  /* 0x00007700ff0777ac */ /* 0x000e680008000800 */
[----:B------:R3:W-:Y:S02]  /*cd020*/  STL [R1+0x1494], R0 ;  /* 0x0014940001007387 */ /* 0x0007e40000100800 */
[----:B---3--:R-:W-:Y:S01]  /*cd030*/  VIADD R0, R0, UR8 ;  /* 0x0000000800007c36 */ /* 0x008fe20008000000 */
[----:B------:R-:W3:Y:S04]  /*cd040*/  LDCU UR8, c[0x0][0x3b8] ;  /* 0x00007700ff0877ac */ /* 0x000ee80008000800 */
[----:B------:R4:W-:Y:S02]  /*cd050*/  STL [R1+0x13a0], R0 ;  /* 0x0013a00001007387 */ /* 0x0009e40000100800 */
[----:B----4-:R-:W-:Y:S01]  /*cd060*/  VIADD R0, R0, UR9 ;  /* 0x0000000900007c36 */ /* 0x010fe20008000000 */
[----:B------:R-:W4:Y:S03]  /*cd070*/  LDCU UR9, c[0x0][0x3b8] ;  /* 0x00007700ff0977ac */ /* 0x000f260008000800 */
[----:B-----5:R-:W-:Y:S01]  /*cd080*/  VIADD R25, R0, UR10 ;  /* 0x0000000a00197c36 */ /* 0x020fe20008000000 */
[----:B------:R-:W5:Y:S01]  /*cd090*/  LDCU UR10, c[0x0][0x3b8] ;  /* 0x00007700ff0a77ac */ /* 0x000f620008000800 */
[----:B------:R1:W-:Y:S02]  /*cd0a0*/  STL [R1+0x1164], R0 ;  /* 0x0011640001007387 */ /* 0x0003e40000100800 */
[----:B0-----:R-:W-:Y:S01]  /*cd0b0*/  VIADD R26, R25, UR11 ;  /* 0x0000000b191a7c36 */ /* 0x001fe20008000000 */
[----:B------:R-:W0:Y:S01]  /*cd0c0*/  LDCU UR11, c[0x0][0x3b8] ;  /* 0x00007700ff0b77ac */ /* 0x000e220008000800 */
[----:B------:R-:W-:Y:S02]  /*cd0d0*/  STL [R1+0x454c], R25 ;  /* 0x00454c1901007387 */ /* 0x000fe40000100800 */
[----:B------:R-:W-:Y:S01]  /*cd0e0*/  VIADD R27, R26, UR12 ;  /* 0x0000000c1a1b7c36 */ /* 0x000fe20008000000 */
[----:B------:R-:W0:Y:S01]  /*cd0f0*/  LDCU UR12, c[0x0][0x3b8] ;  /* 0x00007700ff0c77ac */ /* 0x000e220008000800 */
[----:B------:R-:W-:Y:S02]  /*cd100*/  STL [R1+0x4550], R26 ;  /* 0x0045501a01007387 */ /* 0x000fe40000100800 */
[----:B--2---:R-:W-:Y:S01]  /*cd110*/  VIADD R28, R27, UR6 ;  /* 0x000000061b1c7c36 */ /* 0x004fe20008000000 */
[----:B------:R-:W2:Y:S01]  /*cd120*/  LDCU UR6, c[0x0][0x3b8] ;  /* 0x00007700ff0677ac */ /* 0x000ea20008000800 */
[----:B------:R-:W-:Y:S02]  /*cd130*/  STL [R1+0x4554], R27 ;  /* 0x0045541b01007387 */ /* 0x000fe40000100800 */
[----:B-1----:R-:W-:Y:S01]  /*cd140*/  VIADD R29, R28, UR7 ;  /* 0x000000071c1d7c36 */ /* 0x002fe20008000000 */
[----:B------:R-:W1:Y:S01]  /*cd150*/  LDCU UR7, c[0x0][0x3b8] ;  /* 0x00007700ff0777ac */ /* 0x000e620008000800 */
[----:B------:R-:W-:Y:S02]  /*cd160*/  STL [R1+0x4558], R28 ;  /* 0x0045581c01007387 */ /* 0x000fe40000100800 */
[----:B---3--:R-:W-:Y:S01]  /*cd170*/  VIADD R30, R29, UR8 ;  /* 0x000000081d1e7c36 */ /* 0x008fe20008000000 */
[----:B------:R-:W3:Y:S01]  /*cd180*/  LDCU UR8, c[0x0][0x3b8] ;  /* 0x00007700ff0877ac */ /* 0x000ee20008000800 */
[----:B------:R-:W-:Y:S02]  /*cd190*/  STL [R1+0x455c], R29 ;  /* 0x00455c1d01007387 */ /* 0x000fe40000100800 */
[----:B----4-:R-:W-:Y:S01]  /*cd1a0*/  VIADD R31, R30, UR9 ;  /* 0x000000091e1f7c36 */ /* 0x010fe20008000000 */
[----:B------:R-:W4:Y:S01]  /*cd1b0*/  LDCU UR9, c[0x0][0x3b8] ;  /* 0x00007700ff0977ac */ /* 0x000f220008000800 */
[----:B------:R-:W-:Y:S02]  /*cd1c0*/  STL [R1+0x4560], R30 ;  /* 0x0045601e01007387 */ /* 0x000fe40000100800 */
[----:B-----5:R-:W-:Y:S01]  /*cd1d0*/  VIADD R32, R31, UR10 ;  /* 0x0000000a1f207c36 */ /* 0x020fe20008000000 */
[----:B------:R-:W5:Y:S01]  /*cd1e0*/  LDCU UR10, c[0x0][0x3b8] ;  /* 0x00007700ff0a77ac */ /* 0x000f620008000800 */
[----:B------:R-:W-:Y:S02]  /*cd1f0*/  STL [R1+0x4564], R31 ;  /* 0x0045641f01007387 */ /* 0x000fe40000100800 */
        /* <DEDUP_REMOVED lines=31> */
[----:B------:R-:W1:Y:S03]  /*cd3f0*/  LDCU UR7, c[0x0][0x3b8] ;  /* 0x00007700ff0777ac */ /* 0x000e660008000800 */
[----:B---3--:R-:W-:Y:S01]  /*cd400*/  VIADD R44, R43, UR8 ;  /* 0x000000082b2c7c36 */ /* 0x008fe20008000000 */
[----:B------:R-:W3:Y:S03]  /*cd410*/  LDCU UR8, c[0x0][0x3b8] ;  /* 0x00007700ff0877ac */ /* 0x000ee60008000800 */
[----:B----4-:R-:W-:Y:S01]  /*cd420*/  VIADD R45, R44, UR9 ;  /* 0x000000092c2d7c36 */ /* 0x010fe20008000000 */
[----:B------:R-:W4:Y:S03]  /*cd430*/  LDCU UR9, c[0x0][0x3b8] ;  /* 0x00007700ff0977ac */ /* 0x000f260008000800 */
[----:B-----5:R-:W-:Y:S01]  /*cd440*/  VIADD R46, R45, UR10 ;  /* 0x0000000a2d2e7c36 */ /* 0x020fe20008000000 */
[----:B------:R-:W5:Y:S03]  /*cd450*/  LDCU UR10, c[0x0][0x3b8] ;  /* 0x00007700ff0a77ac */ /* 0x000f660008000800 */
[----:B0-----:R-:W-:Y:S01]  /*cd460*/  VIADD R47, R46, UR11 ;  /* 0x0000000b2e2f7c36 */ /* 0x001fe20008000000 */
[----:B------:R-:W0:Y:S03]  /*cd470*/  LDCU UR11, c[0x0][0x3b8] ;  /* 0x00007700ff0b77ac */ /* 0x000e260008000800 */
[----:B------:R-:W-:Y:S01]  /*cd480*/  VIADD R48, R47, UR12 ;  /* 0x0000000c2f307c36 */ /* 0x000fe20008000000 */
[----:B------:R-:W0:Y:S03]  /*cd490*/  LDCU UR12, c[0x0][0x3b8] ;  /* 0x00007700ff0c77ac */ /* 0x000e260008000800 */
[----:B--2---:R-:W-:Y:S01]  /*cd4a0*/  VIADD R49, R48, UR6 ;  /* 0x0000000630317c36 */ /* 0x004fe20008000000 */
[----:B------:R-:W2:Y:S03]  /*cd4b0*/  LDCU UR6, c[0x0][0x3b8] ;  /* 0x00007700ff0677ac */ /* 0x000ea60008000800 */
        /* <DEDUP_REMOVED lines=25> */
[----:B------:R-:W0:Y:S04]  /*cd650*/  LDCU UR12, c[0x0][0x3b8] ;  /* 0x00007700ff0c77ac */ /* 0x000e280008000800 */
[----:B------:R2:W-:Y:S02]  /*cd660*/  STL [R1], R0 ;  /* 0x0000000001007387 */ /* 0x0005e40000100800 */
[----:B--2---:R-:W-:Y:S01]  /*cd670*/  VIADD R0, R0, UR6 ;  /* 0x0000000600007c36 */ /* 0x004fe20008000000 */
        /* <DEDUP_REMOVED lines=9> */
[----:B------:R-:W4:Y:S04]  /*cd710*/  LDCU UR9, c[0x0][0x3b8] ;  /* 0x00007700ff0977ac */ /* 0x000f280008000800 */
[----:B------:R5:W-:Y:S02]  /*cd720*/  STL [R1+0x10], R0 ;  /* 0x0000100001007387 */ /* 0x000be40000100800 */
[----:B-----5:R-:W-:Y:S01]  /*cd730*/  VIADD R0, R0, UR10 ;  /* 0x0000000a00007c36 */ /* 0x020fe20008000000 */
[----:B------:R-:W5:Y:S04]  /*cd740*/  LDCU UR10, c[0x0][0x3b8] ;  /* 0x00007700ff0a77ac */ /* 0x000f680008000800 */
[----:B------:R0:W-:Y:S02]  /*cd750*/  STL [R1+0x14], R0 ;  /* 0x0000140001007387 */ /* 0x0001e40000100800 */
[----:B0-----:R-:W-:Y:S01]  /*cd760*/  VIADD R0, R0, UR11 ;  /* 0x0000000b00007c36 */ /* 0x001fe20008000000 */
[----:B------:R-:W0:Y:S04]  /*cd770*/  LDCU UR11, c[0x0][0x3b8] ;  /* 0x00007700ff0b77ac */ /* 0x000e280008000800 */
[----:B------:R1:W-:Y:S02]  /*cd780*/  STL [R1+0x18], R0 ;  /* 0x0000180001007387 */ /* 0x0003e40000100800 */
[----:B-1----:R-:W-:Y:S01]  /*cd790*/  VIADD R0, R0, UR12 ;  /* 0x0000000c00007c36 */ /* 0x002fe20008000000 */
[----:B------:R-:W1:Y:S04]  /*cd7a0*/  LDCU UR12, c[0x0][0x3b8] ;  /* 0x00007700ff0c77ac */ /* 0x000e680008000800 */
[----:B------:R2:W-:Y:S02]  /*cd7b0*/  STL [R1+0x1c], R0 ;  /* 0x00001c0001007387 */ /* 0x0005e40000100800 */
[----:B--2---:R-:W-:Y:S01]  /*cd7c0*/  VIADD R0, R0, UR6 ;  /* 0x0000000600007c36 */ /* 0x004fe20008000000 */
[----:B------:R-:W2:Y:S04]  /*cd7d0*/  LDCU UR6, c[0x0][0x3b8] ;  /* 0x00007700ff0677ac */ /* 0x000ea80008000800 */
[----:B------:R0:W-:Y:S02]  /*cd7e0*/  STL [R1+0x20], R0 ;  /* 0x0000200001007387 */ /* 0x0001e40000100800 */
[----:B0-----:R-:W-:Y:S01]  /*cd7f0*/  VIADD R0, R0, UR7 ;  /* 0x0000000700007c36 */ /* 0x001fe20008000000 */
[----:B------:R-:W0:Y:S04]  /*cd800*/  LDCU UR7, c[0x0][0x3b8] ;  /* 0x00007700ff0777ac */ /* 0x000e280008000800 */
        /* <DEDUP_REMOVED lines=894> */
[----:B------:R1:W-:Y:S04]  /*d0ff0*/  STL [R1+0x1490], R0 ;  /* 0x0014900001007387 */ /* 0x0003e80000100800 */
[----:B------:R-:W4:Y:S04]  /*d1000*/  LDL.LU R27, [R1+0x1550] ;  /* 0x00155000011b7983 */ /* 0x000f280000300800 */
[----:B------:R-:W4:Y:S01]  /*d1010*/  LDL.LU R26, [R1+0x1554] ;  /* 0x00155400011a7983 */ /* 0x000f220000300800 */
[----:B-1----:R-:W-:Y:S01]  /*d1020*/  VIADD R0, R0, UR12 ;  /* 0x0000000c00007c36 */ /* 0x002fe20008000000 */
[----:B------:R-:W1:Y:S02]  /*d1030*/  LDCU UR12, c[0x0][0x3b8] ;  /* 0x00007700ff0c77ac */ /* 0x000e640008000800 */
        /* <DEDUP_REMOVED lines=25> */
[----:B--2---:R-:W-:Y:S01]  /*d11d0*/  VIADD R0, R0, UR6 ;  /* 0x0000000600007c36 */ /* 0x004fe20008000000 */
[----:B------:R-:W2:Y:S04]  /*d11e0*/  LDCU UR6, c[0x0][0x3b8] ;  /* 0x00007700ff0677ac */ /* 0x000ea80008000800 */
[----:B------:R0:W-:Y:S02]  /*d11f0*/  STL [R1+0x149c], R0 ;  /* 0x00149c0001007387 */ /* 0x0001e40000100800 */
[----:B0-----:R-:W-:Y:S01]  /*d1200*/  VIADD R0, R0, UR7 ;  /* 0x0000000700007c36 */ /* 0x001fe20008000000 */
[----:B------:R-:W0:Y:S04]  /*d1210*/  LDCU UR7, c[0x0][0x3b8] ;  /* 0x00007700ff0777ac */ /* 0x000e280008000800 */
[----:B------:R3:W-:Y:S02]  /*d1220*/  STL [R1+0x14a0], R0 ;  /* 0x0014a00001007387 */ /* 0x0007e40000100800 */
[----:B---3--:R-:W-:Y:S01]  /*d1230*/  VIADD R0, R0, UR8 ;  /* 0x0000000800007c36 */ /* 0x008fe20008000000 */
[----:B------:R-:W3:Y:S01]  /*d1240*/  LDCU UR8, c[0x0][0x3b8] ;  /* 0x00007700ff0877ac */ /* 0x000ee20008000800 */
[----:B----4-:R-:W-:-:S05]  /*d1250*/  F2FP.SATFINITE.E5M2.F32.PACK_AB_MERGE_C R26, R26, R27, RZ ;  /* 0x0000001b1a1a723e */ /* 0x010fca00048060ff */
[----:B------:R-:W-:Y:S01]  /*d1260*/  STL [R1+0x2dd0], R26 ;  /* 0x002dd01a01007387 */ /* 0x000fe20000100800 */
[----:B-----5:R-:W-:-:S03]  /*d1270*/  F2FP.SATFINITE.E5M2.F32.PACK_AB_MERGE_C R6, R6, R25, RZ ;  /* 0x000000190606723e */ /* 0x020fc600048060ff */
[----:B------:R4:W-:Y:S04]  /*d1280*/  STL [R1+0x14a4], R0 ;  /* 0x0014a40001007387 */ /* 0x0009e80000100800 */
[----:B------:R5:W-:Y:S01]  /*d1290*/  STL [R1+0x2dcc], R6 ;  /* 0x002dcc0601007387 */ /* 0x000be20000100800 */
[----:B------:R-:W-:Y:S01]  /*d12a0*/  F2FP.SATFINITE.E5M2.F32.PACK_AB_MERGE_C R23, R23, R24, RZ ;  /* 0x000000181717723e */ /* 0x000fe200048060ff */
[----:B----4-:R-:W-:Y:S01]  /*d12b0*/  VIADD R0, R0, UR9 ;  /* 0x0000000900007c36 */ /* 0x010fe20008000000 */
[----:B------:R-:W4:Y:S03]  /*d12c0*/  LDCU UR9, c[0x0][0x3b8] ;  /* 0x00007700ff0977ac */ /* 0x000f260008000800 */
[----:B------:R-:W-:Y:S01]  /*d12d0*/  STL [R1+0x2dc8], R23 ;  /* 0x002dc81701007387 */ /* 0x000fe20000100800 */
[----:B-----5:R-:W-:-:S03]  /*d12e0*/  F2FP.SATFINITE.E5M2.F32.PACK_AB_MERGE_C R6, R21, R22, RZ ;  /* 0x000000161506723e */ /* 0x020fc600048060ff */
[----:B------:R5:W-:Y:S04]  /*d12f0*/  STL [R1+0x14a8], R0 ;  /* 0x0014a80001007387 */ /* 0x000be80000100800 */
[----:B------:R0:W-:Y:S01]  /*d1300*/  STL [R1+0x2dc4], R6 ;  /* 0x002dc40601007387 */ /* 0x0001e20000100800 */
[----:B------:R-:W-:Y:S01]  /*d1310*/  F2FP.SATFINITE.E5M2.F32.PACK_AB_MERGE_C R19, R19, R20, RZ ;  /* 0x000000141313723e */ /* 0x000fe200048060ff */
[----:B-----5:R-:W-:Y:S01]  /*d1320*/  VIADD R0, R0, UR10 ;  /* 0x0000000a00007c36 */ /* 0x020fe20008000000 */
[----:B------:R-:W5:Y:S03]  /*d1330*/  LDCU UR10, c[0x0][0x3b8] ;  /* 0x00007700ff0a77ac */ /* 0x000f660008000800 */
[----:B------:R-:W-:Y:S01]  /*d1340*/  STL [R1+0x2da8], R19 ;  /* 0x002da81301007387 */ /* 0x000fe20000100800 */
[----:B0-----:R-:W-:-:S03]  /*d1350*/  F2FP.SATFINITE.E5M2.F32.PACK_AB_MERGE_C R6, R17, R18, RZ ;  /* 0x000000121106723e */ /* 0x001fc600048060ff */
[----:B------:R0:W-:Y:S04]  /*d1360*/  STL [R1+0x14ac], R0 ;  /* 0x0014ac0001007387 */ /* 0x0001e80000100800 */
[----:B------:R1:W-:Y:S01]  /*d1370*/  STL [R1+0x2da4], R6 ;  /* 0x002da40601007387 */ /* 0x0003e20000100800 */
[----:B------:R-:W-:Y:S01]  /*d1380*/  F2FP.SATFINITE.E5M2.F32.PACK_AB_MERGE_C R15, R15, R16, RZ ;  /* 0x000000100f0f723e */ /* 0x000fe200048060ff */
[----:B0-----:R-:W-:Y:S01]  /*d1390*/  VIADD R0, R0, UR11 ;  /* 0x0000000b00007c36 */ /* 0x001fe20008000000 */
[----:B------:R-:W0:Y:S03]  /*d13a0*/  LDCU UR11, c[0x0][0x3b8] ;  /* 0x00007700ff0b77ac */ /* 0x000e260008000800 */
[----:B------:R-:W-:Y:S01]  /*d13b0*/  STL [R1+0x2d84], R15 ;  /* 0x002d840f01007387 */ /* 0x000fe20000100800 */
[----:B-1----:R-:W-:-:S03]  /*d13c0*/  F2FP.SATFINITE.E5M2.F32.PACK_AB_MERGE_C R6, R13, R14, RZ ;  /* 0x0000000e0d06723e */ /* 0x002fc600048060ff */
[----:B------:R1:W-:Y:S04]  /*d13d0*/  STL [R1+0x14b0], R0 ;  /* 0x0014b00001007387 */ /* 0x0003e80000100800 */
[----:B------:R0:W-:Y:S01]  /*d13e0*/  STL [R1+0x2d80], R6 ;  /* 0x002d800601007387 */ /* 0x0001e20000100800 */
[----:B------:R-:W-:Y:S01]  /*d13f0*/  F2FP.SATFINITE.E5M2.F32.PACK_AB_MERGE_C R11, R11, R12, RZ ;  /* 0x0000000c0b0b723e */ /* 0x000fe200048060ff */
[----:B-1----:R-:W-:Y:S01]  /*d1400*/  VIADD R0, R0, UR12 ;  /* 0x0000000c00007c36 */ /* 0x002fe20008000000 */
[----:B------:R-:W1:Y:S03]  /*d1410*/  LDCU UR12, c[0x0][0x3b8] ;  /* 0x00007700ff0c77ac */ /* 0x000e660008000800 */
[----:B------:R-:W-:Y:S01]  /*d1420*/  STL [R1+0x2d68], R11 ;  /* 0x002d680b01007387 */ /* 0x000fe20000100800 */
[----:B0-----:R-:W-:-:S03]  /*d1430*/  F2FP.SATFINITE.E5M2.F32.PACK_AB_MERGE_C R6, R9, R10, RZ ;  /* 0x0000000a0906723e */ /* 0x001fc600048060ff */
[----:B------:R2:W-:Y:S04]  /*d1440*/  STL [R1+0x1d8], R0 ;  /* 0x0001d80001007387 */ /* 0x0005e80000100800 */
[----:B------:R0:W-:Y:S01]  /*d1450*/  STL [R1+0x2d60], R6 ;  /* 0x002d600601007387 */ /* 0x0001e20000100800 */
[----:B--2---:R-:W-:Y:S01]  /*d1460*/  VIADD R0, R0, UR6 ;  /* 0x0000000600007c36 */ /* 0x004fe20008000000 */
[----:B------:R-:W2:Y:S01]  /*d1470*/  LDCU UR6, c[0x0][0x3b8] ;  /* 0x00007700ff0677ac */ /* 0x000ea20008000800 */
[----:B0-----:R-:W-:Y:S02]  /*d1480*/  F2FP.SATFINITE.E5M2.F32.PACK_AB_MERGE_C R6, R7, R8, RZ ;  /* 0x000000080706723e */ /* 0x001fe400048060ff */
[----:B------:R-:W-:-:S03]  /*d1490*/  F2FP.SATFINITE.E5M2.F32.PACK_AB_MERGE_C R4, R4, R5, RZ ;  /* 0x000000050404723e */ /* 0x000fc600048060ff */
[----:B------:R-:W-:Y:S01]  /*d14a0*/  STL [R1+0x2d48], R6 ;  /* 0x002d480601007387 */ /* 0x000fe20000100800 */
[----:B------:R-:W-:-:S03]  /*d14b0*/  F2FP.SATFINITE.E5M2.F32.PACK_AB_MERGE_C R2, R2, R3, RZ ;  /* 0x000000030202723e */ /* 0x000fc600048060ff */
[----:B------:R0:W-:Y:S04]  /*d14c0*/  STL [R1+0x1dc], R0 ;  /* 0x0001dc0001007387 */ /* 0x0001e80000100800 */
[----:B------:R1:W-:Y:S04]  /*d14d0*/  STL [R1+0x2d5c], R4 ;  /* 0x002d5c0401007387 */ /* 0x0003e80000100800 */
[----:B------:R-:W2:Y:S01]  /*d14e0*/  LDL.LU R33, [R1+0x238] ;  /* 0x0002380001217983 */ /* 0x000ea20000300800 */
[----:B0-----:R-:W-:Y:S01]  /*d14f0*/  VIADD R0, R0, UR7 ;  /* 0x0000000700007c36 */ /* 0x001fe20008000000 */
[----:B------:R-:W0:Y:S02]  /*d1500*/  LDCU UR7, c[0x0][0x3b8] ;  /* 0x00007700ff0777ac */ /* 0x000e240008000800 */
[----:B------:R-:W2:Y:S04]  /*d1510*/  LDL.LU R32, [R1+0x23c] ;  /* 0x00023c0001207983 */ /* 0x000ea80000300800 */
[----:B------:R0:W-:Y:S04]  /*d1520*/  STL [R1+0x2d2c], R2 ;  /* 0x002d2c0201007387 */ /* 0x0001e80000100800 */
[----:B------:R-:W4:Y:S04]  /*d1530*/  LDL.LU R31, [R1+0x250] ;  /* 0x00025000011f7983 */ /* 0x000f280000300800 */
[----:B------:R-:W4:Y:S04]  /*d1540*/  LDL.LU R30, [R1+0x254] ;  /* 0x00025400011e7983 */ /* 0x000f280000300800 */
        /* <DEDUP_REMOVED lines=28> */
[----:B0-----:R-:W5:Y:S01]  /*d1710*/  LDL.LU R2, [R1+0x334] ;  /* 0x0003340001027983 */ /* 0x001f620000300800 */
[----:B---3--:R-:W-:Y:S01]  /*d1720*/  VIADD R0, R0, UR8 ;  /* 0x0000000800007c36 */ /* 0x008fe20008000000 */
[----:B------:R-:W0:Y:S01]  /*d1730*/  LDCU UR8, c[0x0][0x3b8] ;  /* 0x00007700ff0877ac */ /* 0x000e220008000800 */
[----:B--2---:R-:W-:-:S05]  /*d1740*/  F2FP.SATFINITE.E5M2.F32.PACK_AB_MERGE_C R32, R32, R33, RZ ;  /* 0x000000212020723e */ /* 0x004fca00048060ff */
[----:B------:R-:W-:Y:S01]  /*d1750*/  STL [R1+0x2d40], R32 ;  /* 0x002d402001007387 */ /* 0x000fe20000100800 */
[----:B----4-:R-:W-:-:S05]  /*d1760*/  F2FP.SATFINITE.E5M2.F32.PACK_AB_MERGE_C R30, R30, R31, RZ ;  /* 0x0000001f1e1e723e */ /* 0x010fca00048060ff */
[----:B------:R-:W-:Y:S04]  /*d1770*/  STL [R1+0x2d24], R30 ;  /* 0x002d241e01007387 */ /* 0x000fe80000100800 */
[----:B------:R1:W-:Y:S01]  /*d1780*/  STL [R1+0x1f4], R0 ;  /* 0x0001f40001007387 */ /* 0x0003e20000100800 */
[----:B-----5:R-:W-:Y:S01]  /*d1790*/  F2FP.SATFINITE.E5M2.F32.PACK_AB_MERGE_C R28, R28, R29, RZ ;  /* 0x0000001d1c1c723e */ /* 0x020fe200048060ff */
[----:B-1----:R-:W-:Y:S01]  /*d17a0*/  VIADD R0, R0, UR9 ;  /* 0x0000000900007c36 */ /* 0x002fe20008000000 */
[----:B------:R-:W-:-:S03]  /*d17b0*/  F2FP.SATFINITE.E5M2.F32.PACK_AB_MERGE_C R26, R26, R27, RZ ;  /* 0x0000001b1a1a723e */ /* 0x000fc600048060ff */
[----:B------:R-:W-:Y:S01]  /*d17c0*/  STL [R1+0x2d20], R28 ;  /* 0x002d201c01007387 */ /* 0x000fe20000100800 */
[----:B------:R-:W1:Y:S03]  /*d17d0*/  LDCU UR9, c[0x0][0x3b8] ;  /* 0x00007700ff0977ac */ /* 0x000e660008000800 */
[----:B------:R-:W-:Y:S01]  /*d17e0*/  STL [R1+0x2d10], R26 ;  /* 0x002d101a01007387 */ /* 0x000fe20000100800 */
[----:B------:R-:W-:-:S03]  /*d17f0*/  F2FP.SATFINITE.E5M2.F32.PACK_AB_MERGE_C R6, R6, R25, RZ ;  /* 0x000000190606723e */ /* 0x000fc600048060ff */
[----:B------:R2:W-:Y:S04]  /*d1800*/  STL [R1+0x1f8], R0 ;  /* 0x0001f80001007387 */ /* 0x0005e80000100800 */
[----:B------:R3:W-:Y:S01]  /*d1810*/  STL [R1+0x2d0c], R6 ;  /* 0x002d0c0601007387 */ /* 0x0007e20000100800 */
[----:B------:R-:W-:Y:S01]  /*d1820*/  F2FP.SATFINITE.E5M2.F32.PACK_AB_MERGE_C R23, R23, R24, RZ ;  /* 0x000000181717723e */ /* 0x000fe200048060ff */
[----:B--2---:R-:W-:Y:S01]  /*d1830*/  VIADD R0, R0, UR10 ;  /* 0x0000000a00007c36 */ /* 0x004fe20008000000 */
[----:B------:R-:W2:Y:S03]  /*d1840*/  LDCU UR10, c[0x0][0x3b8] ;  /* 0x00007700ff0a77ac */ /* 0x000ea60008000800 */
[----:B------:R-:W-:Y:S01]  /*d1850*/  STL [R1+0x2d04], R23 ;  /* 0x002d041701007387 */ /* 0x000fe20000100800 */
[----:B---3--:R-:W-:-:S03]  /*d1860*/  F2FP.SATFINITE.E5M2.F32.PACK_AB_MERGE_C R6, R21, R22, RZ ;  /* 0x000000161506723e */ /* 0x008fc600048060ff */
[----:B------:R3:W-:Y:S04]  /*d1870*/  STL [R1+0x1fc], R0 ;  /* 0x0001fc0001007387 */ /* 0x0007e80000100800 */
[----:B------:R4:W-:Y:S01]  /*d1880*/  STL [R1+0x2d00], R6 ;  /* 0x002d000601007387 */ /* 0x0009e20000100800 */
[----:B------:R-:W-:Y:S01]  /*d1890*/  F2FP.SATFINITE.E5M2.F32.PACK_AB_MERGE_C R19, R19, R20, RZ ;  /* 0x000000141313723e */ /* 0x000fe200048060ff */
[----:B---3--:R-:W-:Y:S01]  /*d18a0*/  VIADD R0, R0, UR11 ;  /* 0x0000000b00007c36 */ /* 0x008fe20008000000 */
[----:B------:R-:W3:Y:S03]  /*d18b0*/  LDCU UR11, c[0x0][0x3b8] ;  /* 0x00007700ff0b77ac */ /* 0x000ee60008000800 */
[----:B------:R-:W-:Y:S01]  /*d18c0*/  STL [R1+0x2cf4], R19 ;  /* 0x002cf41301007387 */ /* 0x000fe20000100800 */
[----:B----4-:R-:W-:-:S03]  /*d18d0*/  F2FP.SATFINITE.E5M2.F32.PACK_AB_MERGE_C R6, R17, R18, RZ ;  /* 0x000000121106723e */ /* 0x010fc600048060ff */
        /* <DEDUP_REMOVED lines=16> */
[----:B0-----:R-:W-:Y:S01]  /*d19e0*/  VIADD R0, R0, UR7 ;  /* 0x0000000700007c36 */ /* 0x001fe20008000000 */
[----:B------:R-:W0:Y:S01]  /*d19f0*/  LDCU UR7, c[0x0][0x3b8] ;  /* 0x00007700ff0777ac */ /* 0x000e220008000800 */
[----:B-1----:R-:W-:Y:S02]  /*d1a00*/  F2FP.SATFINITE.E5M2.F32.PACK_AB_MERGE_C R6, R7, R8, RZ ;  /* 0x000000080706723e */ /* 0x002fe400048060ff */
[----:B------:R-:W-:-:S03]  /*d1a10*/  F2FP.SATFINITE.E5M2.F32.PACK_AB_MERGE_C R4, R4, R5, RZ ;  /* 0x000000050404723e */ /* 0x000fc600048060ff */
[----:B------:R-:W-:Y:S01]  /*d1a20*/  STL [R1+0x2cc8], R6 ;  /* 0x002cc80601007387 */ /* 0x000fe20000100800 */
[----:B------:R-:W-:-:S03]  /*d1a30*/  F2FP.SATFINITE.E5M2.F32.PACK_AB_MERGE_C R2, R2, R3, RZ ;  /* 0x000000030202723e */ /* 0x000fc600048060ff */
[----:B------:R1:W-:Y:S04]  /*d1a40*/  STL [R1+0x21c], R0 ;  /* 0x00021c0001007387 */ /* 0x0003e80000100800 */
[----:B------:R0:W-:Y:S04]  /*d1a50*/  STL [R1+0x2ccc], R4 ;  /* 0x002ccc0401007387 */ /* 0x0001e80000100800 */
[----:B------:R-:W2:Y:S01]  /*d1a60*/  LDL.LU R33, [R1+0x338] ;  /* 0x0003380001217983 */ /* 0x000ea20000300800 */
[----:B-1----:R-:W-:Y:S01]  /*d1a70*/  VIADD R0, R0, UR8 ;  /* 0x0000000800007c36 */ /* 0x002fe20008000000 */
[----:B------:R-:W1:Y:S02]  /*d1a80*/  LDCU UR8, c[0x0][0x3b8] ;  /* 0x00007700ff0877ac */ /* 0x000e640008000800 */
[----:B------:R-:W2:Y:S04]  /*d1a90*/  LDL.LU R32, [R1+0x33c] ;  /* 0x00033c0001207983 */ /* 0x000ea80000300800 */
[----:B------:R0:W-:Y:S04]  /*d1aa0*/  STL [R1+0x2cb8], R2 ;  /* 0x002cb80201007387 */ /* 0x0001e80000100800 */
[----:B------:R-:W3:Y:S04]  /*d1ab0*/  LDL.LU R31, [R1+0x350] ;  /* 0x00035000011f7983 */ /* 0x000ee80000300800 */
[----:B------:R-:W3:Y:S04]  /*d1ac0*/  LDL.LU R30, [R1+0x354] ;  /* 0x00035400011e7983 */ /* 0x000ee80000300800 */
[----:B------:R0:W-:Y:S04]  /*d1ad0*/  STL [R1+0x230], R0 ;  /* 0x0002300001007387 */ /* 0x0001e80000100800 */
[----:B------:R-:W4:Y:S04]  /*d1ae0*/  LDL.LU R29, [R1+0x358] ;  /* 0x00035800011d7983 */ /* 0x000f280000300800 */
[----:B------:R-:W4:Y:S04]  /*d1af0*/  LDL.LU R28, [R1+0x35c] ;  /* 0x00035c00011c7983 */ /* 0x000f280000300800 */
        /* <DEDUP_REMOVED lines=25> */
[----:B------:R-:W5:Y:S01]  /*d1c90*/  LDL.LU R2, [R1+0x434] ;  /* 0x0004340001027983 */ /* 0x000f620000300800 */
[----:B------:R-:W-:Y:S01]  /*d1ca0*/  VIADD R0, R0, UR9 ;  /* 0x0000000900007c36 */ /* 0x000fe20008000000 */
[----:B------:R-:W0:Y:S01]  /*d1cb0*/  LDCU UR9, c[0x0][0x3b8] ;  /* 0x00007700ff0977ac */ /* 0x000e220008000800 */
[----:B--2---:R-:W-:-:S05]  /*d1cc0*/  F2FP.SATFINITE.E5M2.F32.PACK_AB_MERGE_C R32, R32, R33, RZ ;  /* 0x000000212020723e */ /* 0x004fca00048060ff */
[----:B------:R-:W-:Y:S01]  /*d1cd0*/  STL [R1+0x2cbc], R32 ;  /* 0x002cbc2001007387 */ /* 0x000fe20000100800 */
[----:B---3--:R-:W-:-:S05]  /*d1ce0*/  F2FP.SATFINITE.E5M2.F32.PACK_AB_MERGE_C R30, R30, R31, RZ ;  /* 0x0000001f1e1e723e */ /* 0x008fca00048060ff */
[----:B------:R-:W-:Y:S04]  /*d1cf0*/  STL [R1+0x2cb0], R30 ;  /* 0x002cb01e01007387 */ /* 0x000fe80000100800 */
[----:B------:R2:W-:Y:S01]  /*d1d00*/  STL [R1+0x234], R0 ;  /* 0x0002340001007387 */ /* 0x0005e20000100800 */
[----:B----4-:R-:W-:Y:S01]  /*d1d10*/  F2FP.SATFINITE.E5M2.F32.PACK_AB_MERGE_C R28, R28, R29, RZ ;  /* 0x0000001d1c1c723e */ /* 0x010fe200048060ff */
[----:B--2---:R-:W-:Y:S01]  /*d1d20*/  VIADD R0, R0, UR10 ;  /* 0x0000000a00007c36 */ /* 0x004fe20008000000 */
[----:B-----5:R-:W-:-:S03]  /*d1d30*/  F2FP.SATFINITE.E5M2.F32.PACK_AB_MERGE_C R26, R26, R27, RZ ;  /* 0x0000001b1a1a723e */ /* 0x020fc600048060ff */
[----:B------:R-:W-:Y:S01]  /*d1d40*/  STL [R1+0x2cac], R28 ;  /* 0x002cac1c01007387 */ /* 0x000fe20000100800 */
[----:B------:R-:W2:Y:S03]  /*d1d50*/  LDCU UR10, c[0x0][0x3b8] ;  /* 0x00007700ff0a77ac */ /* 0x000ea60008000800 */
[----:B------:R-:W-:Y:S01]  /*d1d60*/  STL [R1+0x2c98], R26 ;  /* 0x002c981a01007387 */ /* 0x000fe20000100800 */
[----:B------:R-:W-:-:S03]  /*d1d70*/  F2FP.SATFINITE.E5M2.F32.PACK_AB_MERGE_C R6, R6, R25, RZ ;  /* 0x000000190606723e */ /* 0x000fc600048060ff */
        /* <DEDUP_REMOVED lines=30> */
[----:B-1----:R-:W-:Y:S01]  /*d1f60*/  VIADD R0, R0, UR8 ;  /* 0x0000000800007c36 */ /* 0x002fe20008000000 */
[----:B------:R-:W1:Y:S01]  /*d1f70*/  LDCU UR8, c[0x0][0x3b8] ;  /* 0x00007700ff0877ac */ /* 0x000e620008000800 */
[----:B0-----:R-:W-:Y:S02]  /*d1f80*/  F2FP.SATFINITE.E5M2.F32.PACK_AB_MERGE_C R6, R7, R8, RZ ;  /* 0x000000080706723e */ /* 0x001fe400048060ff */
[----:B------:R-:W-:-:S03]  /*d1f90*/  F2FP.SATFINITE.E5M2.F32.PACK_AB_MERGE_C R4, R4, R5, RZ ;  /* 0x000000050404723e */ /* 0x000fc600048060ff */
[----:B------:R-:W-:Y:S01]  /*d1fa0*/  STL [R1+0x2c2c], R6 ;  /* 0x002c2c0601007387 */ /* 0x000fe20000100800 */
[----:B------:R-:W-:-:S03]  /*d1fb0*/  F2FP.SATFINITE.E5M2.F32.PACK_AB_MERGE_C R2, R2, R3, RZ ;  /* 0x000000030202723e */ /* 0x000fc600048060ff */
[----:B------:R0:W-:Y:S04]  /*d1fc0*/  STL [R1+0x25c], R0 ;  /* 0x00025c0001007387 */ /* 0x0001e80000100800 */
[----:B------:R1:W-:Y:S04]  /*d1fd0*/  STL [R1+0x2c40], R4 ;  /* 0x002c400401007387 */ /* 0x0003e80000100800 */
[----:B------:R-:W3:Y:S01]  /*d1fe0*/  LDL.LU R33, [R1+0x438] ;  /* 0x0004380001217983 */ /* 0x000ee20000300800 */
[----:B0-----:R-:W-:Y:S01]  /*d1ff0*/  VIADD R0, R0, UR9 ;  /* 0x0000000900007c36 */ /* 0x001fe20008000000 */
[----:B------:R-:W0:Y:S02]  /*d2000*/  LDCU UR9, c[0x0][0x3b8] ;  /* 0x00007700ff0977ac */ /* 0x000e240008000800 */
[----:B------:R-:W3:Y:S04]  /*d2010*/  LDL.LU R32, [R1+0x43c] ;  /* 0x00043c0001207983 */ /* 0x000ee80000300800 */
        /* <DEDUP_REMOVED lines=32> */
[----:B--2---:R-:W-:Y:S01]  /*d2220*/  VIADD R0, R0, UR10 ;  /* 0x0000000a00007c36 */ /* 0x004fe20008000000 */
[----:B------:R-:W0:Y:S01]  /*d2230*/  LDCU UR10, c[0x0][0x3b8] ;  /* 0x00007700ff0a77ac */ /* 0x000e220008000800 */
[----:B---3--:R-:W-:-:S05]  /*d2240*/  F2FP.SATFINITE.E5M2.F32.PACK_AB_MERGE_C R32, R32, R33, RZ ;  /* 0x000000212020723e */ /* 0x008fca00048060ff */
        /* <DEDUP_REMOVED lines=221> */
[----:B------:R-:W-:Y:S04]  /*d3020*/  STL [R1+0x2a1c], R6 ;  /* 0x002a1c0601007387 */ /* 0x000fe80000100800 */
[----:B------:R-:W-:Y:S04]  /*d3030*/  STL [R1+0x31c], R0 ;  /* 0x00031c0001007387 */ /* 0x000fe80000100800 */
[----:B------:R1:W-:Y:S02]  /*d3040*/  STL [R1+0x2a28], R4 ;  /* 0x002a280401007387 */ /* 0x0003e40000100800 */
[----:B-1----:R-:W-:-:S02]  /*d3050*/  F2FP.SATFINITE.E5M2.F32.PACK_AB_MERGE_C R4, R2, R3, RZ ;  /* 0x000000030204723e */ /* 0x002fc400048060ff */
[----:B------:R-:W2:Y:S04]  /*d3060*/  LDL.LU R3, [R1+0x738] ;  /* 0x0007380001037983 */ /* 0x000ea80000300800 */
[----:B------:R-:W2:Y:S01]  /*d3070*/  LDL.LU R2, [R1+0x73c] ;  /* 0x00073c0001027983 */ /* 0x000ea20000300800 */
[----:B------:R-:W-:Y:S01]  /*d3080*/  VIADD R0, R0, UR12 ;  /* 0x0000000c00007c36 */ /* 0x000fe20008000000 */
[----:B------:R-:W1:Y:S02]  /*d3090*/  LDCU UR12, c[0x0][0x3b8] ;  /* 0x00007700ff0c77ac */ /* 0x000e640008000800 */
[----:B------:R0:W-:Y:S04]  /*d30a0*/  STL [R1+0x2a10], R4 ;  /* 0x002a100401007387 */ /* 0x0001e80000100800 */
[----:B------:R-:W3:Y:S04]  /*d30b0*/  LDL.LU R31, [R1+0x750] ;  /* 0x00075000011f7983 */ /* 0x000ee80000300800 */
[----:B------:R-:W3:Y:S04]  /*d30c0*/  LDL.LU R30, [R1+0x754] ;  /* 0x00075400011e7983 */ /* 0x000ee80000300800 */
[----:B------:R-:W-:Y:S04]  /*d30d0*/  STL [R1+0x330], R0 ;  /* 0x0003300001007387 */ /* 0x000fe80000100800 */
        /* <DEDUP_REMOVED lines=26> */
[----:B--2---:R-:W-:-:S03]  /*d3280*/  F2FP.SATFINITE.E5M2.F32.PACK_AB_MERGE_C R2, R2, R3, RZ ;  /* 0x000000030202723e */ /* 0x004fc600048060ff */
[----:B------:R-:W2:Y:S04]  /*d3290*/  LDL.LU R3, [R1+0x830] ;  /* 0x0008300001037983 */ /* 0x000ea80000300800 */
[----:B------:R0:W-:Y:S04]  /*d32a0*/  STL [R1+0x2a14], R2 ;  /* 0x002a140201007387 */ /* 0x0001e80000100800 */
[----:B0-----:R-:W2:Y:S01]  /*d32b0*/  LDL.LU R2, [R1+0x834] ;  /* 0x0008340001027983 */ /* 0x001ea20000300800 */
[----:B------:R-:W-:Y:S01]  /*d32c0*/  VIADD R0, R0, UR6 ;  /* 0x0000000600007c36 */ /* 0x000fe20008000000 */
[----:B---3--:R-:W-:Y:S01]  /*d32d0*/  F2FP.SATFINITE.E5M2.F32.PACK_AB_MERGE_C R30, R30, R31, RZ ;  /* 0x0000001f1e1e723e */ /* 0x008fe200048060ff */
[----:B------:R-:W0:Y:S03]  /*d32e0*/  LDCU UR6, c[0x0][0x3b8] ;  /* 0x00007700ff0677ac */ /* 0x000e260008000800 */
[----:B------:R3:W-:Y:S01]  /*d32f0*/  STL [R1+0x334], R0 ;  /* 0x0003340001007387 */ /* 0x0007e20000100800 */
[----:B----4-:R-:W-:-:S03]  /*d3300*/  F2FP.SATFINITE.E5M2.F32.PACK_AB_MERGE_C R28, R28, R29, RZ ;  /* 0x0000001d1c1c723e */ /* 0x010fc600048060ff */
[----:B------:R-:W-:Y:S01]  /*d3310*/  STL [R1+0x2a04], R30 ;  /* 0x002a041e01007387 */ /* 0x000fe20000100800 */
[----:B-----5:R-:W-:Y:S01]  /*d3320*/  F2FP.SATFINITE.E5M2.F32.PACK_AB_MERGE_C R26, R26, R27, RZ ;  /* 0x0000001b1a1a723e */ /* 0x020fe200048060ff */
[----:B---3--:R-:W-:Y:S02]  /*d3330*/  VIADD R0, R0, UR7 ;  /* 0x0000000700007c36 */ /* 0x008fe40008000000 */
[----:B------:R-:W-:Y:S01]  /*d3340*/  STL [R1+0x2a00], R28 ;  /* 0x002a001c01007387 */ /* 0x000fe20000100800 */
[----:B------:R-:W3:Y:S01]  /*d3350*/  LDCU UR7, c[0x0][0x3b8] ;  /* 0x00007700ff0777ac */ /* 0x000ee20008000800 */
[----:B------:R-:W-:Y:S02]  /*d3360*/  F2FP.SATFINITE.E5M2.F32.PACK_AB_MERGE_C R6, R6, R25, RZ ;  /* 0x000000190606723e */ /* 0x000fe400048060ff */
[----:B------:R-:W-:Y:S04]  /*d3370*/  STL [R1+0x29ec], R26 ;  /* 0x0029ec1a01007387 */ /* 0x000fe80000100800 */
[----:B------:R4:W-:Y:S01]  /*d3380*/  STL [R1+0x338], R0 ;  /* 0x0003380001007387 */ /* 0x0009e20000100800 */
[----:B------:R-:W-:-:S03]  /*d3390*/  F2FP.SATFINITE.E5M2.F32.PACK_AB_MERGE_C R23, R23, R24, RZ ;  /* 0x000000181717723e */ /* 0x000fc600048060ff */
[----:B------:R5:W-:Y:S01]  /*d33a0*/  STL [R1+0x29e8], R6 ;  /* 0x0029e80601007387 */ /* 0x000be20000100800 */
[----:B----4-:R-:W-:-:S03]  /*d33b0*/  VIADD R0, R0, UR8 ;  /* 0x0000000800007c36 */ /* 0x010fc60008000000 */
[----:B------:R-:W-:Y:S01]  /*d33c0*/  STL [R1+0x29d8], R23 ;  /* 0x0029d81701007387 */ /* 0x000fe20000100800 */
[----:B------:R-:W4:Y:S01]  /*d33d0*/  LDCU UR8, c[0x0][0x3b8] ;  /* 0x00007700ff0877ac */ /* 0x000f220008000800 */
[----:B-----5:R-:W-:Y:S02]  /*d33e0*/  F2FP.SATFINITE.E5M2.F32.PACK_AB_MERGE_C R6, R21, R22, RZ ;  /* 0x000000161506723e */ /* 0x020fe400048060ff */
[----:B------:R5:W-:Y:S01]  /*d33f0*/  STL [R1+0x33c], R0 ;  /* 0x00033c0001007387 */ /* 0x000be20000100800 */
[----:B------:R-:W-:-:S03]  /*d3400*/  F2FP.SATFINITE.E5M2.F32.PACK_AB_MERGE_C R19, R19, R20, RZ ;  /* 0x000000141313723e */ /* 0x000fc600048060ff */
[----:B------:R0:W-:Y:S01]  /*d3410*/  STL [R1+0x29d4], R6 ;  /* 0x0029d40601007387 */ /* 0x0001e20000100800 */
[----:B-----5:R-:W-:-:S03]  /*d3420*/  VIADD R0, R0, UR9 ;  /* 0x0000000900007c36 */ /* 0x020fc60008000000 */
[----:B------:R-:W-:Y:S01]  /*d3430*/  STL [R1+0x29c0], R19 ;  /* 0x0029c01301007387 */ /* 0x000fe20000100800 */
[----:B------:R-:W5:Y:S01]  /*d3440*/  LDCU UR9, c[0x0][0x3b8] ;  /* 0x00007700ff0977ac */ /* 0x000f620008000800 */
[----:B0-----:R-:W-:Y:S02]  /*d3450*/  F2FP.SATFINITE.E5M2.F32.PACK_AB_MERGE_C R6, R17, R18, RZ ;  /* 0x000000121106723e */ /* 0x001fe400048060ff */
[----:B------:R0:W-:Y:S01]  /*d3460*/  STL [R1+0x350], R0 ;  /* 0x0003500001007387 */ /* 0x0001e20000100800 */
[----:B------:R-:W-:-:S03]  /*d3470*/  F2FP.SATFINITE.E5M2.F32.PACK_AB_MERGE_C R15, R15, R16, RZ ;  /* 0x000000100f0f723e */ /* 0x000fc600048060ff */
[----:B------:R1:W-:Y:S01]  /*d3480*/  STL [R1+0x29bc], R6 ;  /* 0x0029bc0601007387 */ /* 0x0003e20000100800 */
[----:B0-----:R-:W-:-:S03]  /*d3490*/  VIADD R0, R0, UR10 ;  /* 0x0000000a00007c36 */ /* 0x001fc60008000000 */
[----:B------:R-:W-:Y:S01]  /*d34a0*/  STL [R1+0x29ac], R15 ;  /* 0x0029ac0f01007387 */ /* 0x000fe20000100800 */
[----:B------:R-:W0:Y:S01]  /*d34b0*/  LDCU UR10, c[0x0][0x3b8] ;  /* 0x00007700ff0a77ac */ /* 0x000e220008000800 */
[----:B-1----:R-:W-:Y:S02]  /*d34c0*/  F2FP.SATFINITE.E5M2.F32.PACK_AB_MERGE_C R6, R13, R14, RZ ;  /* 0x0000000e0d06723e */ /* 0x002fe400048060ff */
[----:B------:R1:W-:Y:S01]  /*d34d0*/  STL [R1+0x354], R0 ;  /* 0x0003540001007387 */ /* 0x0003e20000100800 */
[----:B------:R-:W-:-:S03]  /*d34e0*/  F2FP.SATFINITE.E5M2.F32.PACK_AB_MERGE_C R11, R11, R12, RZ ;  /* 0x0000000c0b0b723e */ /* 0x000fc600048060ff */
[----:B------:R0:W-:Y:S01]  /*d34f0*/  STL [R1+0x29a8], R6 ;  /* 0x0029a80601007387 */ /* 0x0001e20000100800 */
[----:B-1----:R-:W-:-:S03]  /*d3500*/  VIADD R0, R0, UR11 ;  /* 0x0000000b00007c36 */ /* 0x002fc60008000000 */
[----:B------:R-:W-:Y:S01]  /*d3510*/  STL [R1+0x2994], R11 ;  /* 0x0029940b01007387 */ /* 0x000fe20000100800 */
[----:B------:R-:W1:Y:S01]  /*d3520*/  LDCU UR11, c[0x0][0x3b8] ;  /* 0x00007700ff0b77ac */ /* 0x000e620008000800 */
[----:B0-----:R-:W-:Y:S02]  /*d3530*/  F2FP.SATFINITE.E5M2.F32.PACK_AB_MERGE_C R6, R9, R10, RZ ;  /* 0x0000000a0906723e */ /* 0x001fe400048060ff */
[----:B------:R0:W-:Y:S04]  /*d3540*/  STL [R1+0x358], R0 ;  /* 0x0003580001007387 */ /* 0x0001e80000100800 */
[----:B------:R3:W-:Y:S01]  /*d3550*/  STL [R1+0x2990], R6 ;  /* 0x0029900601007387 */ /* 0x0007e20000100800 */
[----:B0-----:R-:W-:Y:S01]  /*d3560*/  VIADD R0, R0, UR12 ;  /* 0x0000000c00007c36 */ /* 0x001fe20008000000 */
[----:B------:R-:W0:Y:S01]  /*d3570*/  LDCU UR12, c[0x0][0x3b8] ;  /* 0x00007700ff0c77ac */ /* 0x000e220008000800 */
[----:B------:R-:W-:-:S02]  /*d3580*/  F2FP.SATFINITE.E5M2.F32.PACK_AB_MERGE_C R4, R4, R5, RZ ;  /* 0x000000050404723e */ /* 0x000fc400048060ff */
[----:B---3--:R-:W-:Y:S01]  /*d3590*/  F2FP.SATFINITE.E5M2.F32.PACK_AB_MERGE_C R6, R7, R8, RZ ;  /* 0x000000080706723e */ /* 0x008fe200048060ff */
[----:B------:R-:W-:Y:S01]  /*d35a0*/  VIADD R8, R0, UR6 ;  /* 0x0000000600087c36 */ /* 0x000fe20008000000 */
[----:B------:R-:W3:Y:S03]  /*d35b0*/  LDCU UR6, c[0x0][0x3b8] ;  /* 0x00007700ff0677ac */ /* 0x000ee60008000800 */
[----:B------:R-:W-:Y:S04]  /*d35c0*/  STL [R1+0x2984], R6 ;  /* 0x0029840601007387 */ /* 0x000fe80000100800 */
[----:B------:R0:W-:Y:S04]  /*d35d0*/  STL [R1+0x35c], R0 ;  /* 0x00035c0001007387 */ /* 0x0001e80000100800 */
[----:B------:R1:W-:Y:S04]  /*d35e0*/  STL [R1+0x2988], R4 ;  /* 0x0029880401007387 */ /* 0x0003e80000100800 */
[----:B------:R-:W3:Y:S04]  /*d35f0*/  LDL.LU R31, [R1+0x838] ;  /* 0x00083800011f7983 */ /* 0x000ee80000300800 */
[----:B0-----:R-:W3:Y:S04]  /*d3600*/  LDL.LU R0, [R1+0x83c] ;  /* 0x00083c0001007983 */ /* 0x001ee80000300800 */
[----:B------:R-:W4:Y:S04]  /*d3610*/  LDL.LU R30, [R1+0x850] ;  /* 0x00085000011e7983 */ /* 0x000f280000300800 */
[----:B------:R-:W4:Y:S01]  /*d3620*/  LDL.LU R29, [R1+0x854] ;  /* 0x00085400011d7983 */ /* 0x000f220000300800 */
[----:B--2---:R-:W-:-:S05]  /*d3630*/  F2FP.SATFINITE.E5M2.F32.PACK_AB_MERGE_C R2, R2, R3, RZ ;  /* 0x000000030202723e */ /* 0x004fca00048060ff */
[----:B------:R0:W-:Y:S04]  /*d3640*/  STL [R1+0x296c], R2 ;  /* 0x00296c0201007387 */ /* 0x0001e80000100800 */
[----:B------:R-:W2:Y:S04]  /*d3650*/  LDL.LU R28, [R1+0x858] ;  /* 0x00085800011c7983 */ /* 0x000ea80000300800 */
[----:B------:R-:W2:Y:S04]  /*d3660*/  LDL.LU R27, [R1+0x85c] ;  /* 0x00085c00011b7983 */ /* 0x000ea80000300800 */
        /* <DEDUP_REMOVED lines=24> */
[----:B---3--:R-:W-:Y:S01]  /*d37f0*/  F2FP.SATFINITE.E5M2.F32.PACK_AB_MERGE_C R31, R0, R31, RZ ;  /* 0x0000001f001f723e */ /* 0x008fe200048060ff */
[----:B------:R-:W-:Y:S01]  /*d3800*/  VIADD R0, R8, UR7 ;  /* 0x0000000708007c36 */ /* 0x000fe20008000000 */
[----:B------:R-:W0:Y:S01]  /*d3810*/  LDCU UR7, c[0x0][0x3b8] ;  /* 0x00007700ff0777ac */ /* 0x000e220008000800 */
[----:B----4-:R-:W-:-:S02]  /*d3820*/  F2FP.SATFINITE.E5M2.F32.PACK_AB_MERGE_C R29, R29, R30, RZ ;  /* 0x0000001e1d1d723e */ /* 0x010fc400048060ff */
[----:B------:R-:W-:Y:S04]  /*d3830*/  STL [R1+0x2970], R31 ;  /* 0x0029701f01007387 */ /* 0x000fe80000100800 */
[----:B------:R-:W-:Y:S04]  /*d3840*/  STL [R1+0x2964], R29 ;  /* 0x0029641d01007387 */ /* 0x000fe80000100800 */
[----:B------:R1:W-:Y:S02]  /*d3850*/  STL [R1+0x374], R0 ;  /* 0x0003740001007387 */ /* 0x0003e40000100800 */
[----:B-1----:R-:W-:Y:S01]  /*d3860*/  VIADD R0, R0, UR8 ;  /* 0x0000000800007c36 */ /* 0x002fe20008000000 */
[----:B------:R-:W1:Y:S01]  /*d3870*/  LDCU UR8, c[0x0][0x3b8] ;  /* 0x00007700ff0877ac */ /* 0x000e620008000800 */
[----:B--2---:R-:W-:-:S02]  /*d3880*/  F2FP.SATFINITE.E5M2.F32.PACK_AB_MERGE_C R27, R27, R28, RZ ;  /* 0x0000001c1b1b723e */ /* 0x004fc400048060ff */
[----:B-----5:R-:W-:-:S03]  /*d3890*/  F2FP.SATFINITE.E5M2.F32.PACK_AB_MERGE_C R25, R25, R26, RZ ;  /* 0x0000001a1919723e */ /* 0x020fc600048060ff */
[----:B------:R-:W-:Y:S04]  /*d38a0*/  STL [R1+0x2960], R27 ;  /* 0x0029601b01007387 */ /* 0x000fe80000100800 */
[----:B------:R-:W-:Y:S01]  /*d38b0*/  STL [R1+0x294c], R25 ;  /* 0x00294c1901007387 */ /* 0x000fe20000100800 */
[----:B------:R-:W-:-:S03]  /*d38c0*/  F2FP.SATFINITE.E5M2.F32.PACK_AB_MERGE_C R6, R24, R6, RZ ;  /* 0x000000061806723e */ /* 0x000fc600048060ff */
[----:B------:R2:W-:Y:S01]  /*d38d0*/  STL [R1+0x378], R0 ;  /* 0x0003780001007387 */ /* 0x0005e20000100800 */
[----:B------:R-:W-:Y:S01]  /*d38e0*/  F2FP.SATFINITE.E5M2.F32.PACK_AB_MERGE_C R22, R22, R23, RZ ;  /* 0x000000171616723e */ /* 0x000fe200048060ff */
[----:B--2---:R-:W-:Y:S02]  /*d38f0*/  VIADD R0, R0, UR9 ;  /* 0x0000000900007c36 */ /* 0x004fe40008000000 */
[----:B------:R2:W-:Y:S01]  /*d3900*/  STL [R1+0x2948], R6 ;  /* 0x0029480601007387 */ /* 0x0005e20000100800 */
[----:B------:R-:W3:Y:S03]  /*d3910*/  LDCU UR9, c[0x0][0x3b8] ;  /* 0x00007700ff0977ac */ /* 0x000ee60008000800 */
[----:B------:R-:W-:Y:S04]  /*d3920*/  STL [R1+0x2934], R22 ;  /* 0x0029341601007387 */ /* 0x000fe80000100800 */
[----:B------:R4:W-:Y:S01]  /*d3930*/  STL [R1+0x37c], R0 ;  /* 0x00037c0001007387 */ /* 0x0009e20000100800 */
[----:B--2---:R-:W-:-:S02]  /*d3940*/  F2FP.SATFINITE.E5M2.F32.PACK_AB_MERGE_C R6, R20, R21, RZ ;  /* 0x000000151406723e */ /* 0x004fc400048060ff */
[----:B------:R-:W-:-:S03]  /*d3950*/  F2FP.SATFINITE.E5M2.F32.PACK_AB_MERGE_C R18, R18, R19, RZ ;  /* 0x000000131212723e */ /* 0x000fc600048060ff */
[----:B------:R2:W-:Y:S01]  /*d3960*/  STL [R1+0x2930], R6 ;  /* 0x0029300601007387 */ /* 0x0005e20000100800 */
[----:B----4-:R-:W-:-:S03]  /*d3970*/  VIADD R0, R0, UR10 ;  /* 0x0000000a00007c36 */ /* 0x010fc60008000000 */
[----:B------:R-:W-:Y:S01]  /*d3980*/  STL [R1+0x291c], R18 ;  /* 0x00291c1201007387 */ /* 0x000fe20000100800 */
[----:B------:R-:W4:Y:S03]  /*d3990*/  LDCU UR10, c[0x0][0x3b8] ;  /* 0x00007700ff0a77ac */ /* 0x000f260008000800 */
[----:B------:R5:W-:Y:S01]  /*d39a0*/  STL [R1+0x390], R0 ;  /* 0x0003900001007387 */ /* 0x000be20000100800 */
[----:B--2---:R-:W-:Y:S02]  /*d39b0*/  F2FP.SATFINITE.E5M2.F32.PACK_AB_MERGE_C R6, R16, R17, RZ ;  /* 0x000000111006723e */ /* 0x004fe400048060ff */
[----:B------:R-:W-:-:S03]  /*d39c0*/  F2FP.SATFINITE.E5M2.F32.PACK_AB_MERGE_C R14, R14, R15, RZ ;  /* 0x0000000f0e0e723e */ /* 0x000fc600048060ff */
[----:B------:R2:W-:Y:S01]  /*d39d0*/  STL [R1+0x2918], R6 ;  /* 0x0029180601007387 */ /* 0x0005e20000100800 */
[----:B-----5:R-:W-:-:S03]  /*d39e0*/  VIADD R0, R0, UR11 ;  /* 0x0000000b00007c36 */ /* 0x020fc60008000000 */
[----:B------:R-:W-:Y:S01]  /*d39f0*/  STL [R1+0x290c], R14 ;  /* 0x00290c0e01007387 */ /* 0x000fe20000100800 */
[----:B------:R-:W5:Y:S03]  /*d3a00*/  LDCU UR11, c[0x0][0x3b8] ;  /* 0x00007700ff0b77ac */ /* 0x000f660008000800 */
[----:B------:R0:W-:Y:S01]  /*d3a10*/  STL [R1+0x394], R0 ;  /* 0x0003940001007387 */ /* 0x0001e20000100800 */
[----:B--2---:R-:W-:Y:S02]  /*d3a20*/  F2FP.SATFINITE.E5M2.F32.PACK_AB_MERGE_C R6, R12, R13, RZ ;  /* 0x0000000d0c06723e */ /* 0x004fe400048060ff */
[----:B------:R-:W-:-:S03]  /*d3a30*/  F2FP.SATFINITE.E5M2.F32.PACK_AB_MERGE_C R10, R10, R11, RZ ;  /* 0x0000000b0a0a723e */ /* 0x000fc600048060ff */
[----:B------:R2:W-:Y:S01]  /*d3a40*/  STL [R1+0x2908], R6 ;  /* 0x0029080601007387 */ /* 0x0005e20000100800 */
[----:B0-----:R-:W-:-:S03]  /*d3a50*/  VIADD R0, R0, UR12 ;  /* 0x0000000c00007c36 */ /* 0x001fc60008000000 */
[----:B------:R-:W-:Y:S01]  /*d3a60*/  STL [R1+0x28fc], R10 ;  /* 0x0028fc0a01007387 */ /* 0x000fe20000100800 */
[----:B------:R-:W0:Y:S03]  /*d3a70*/  LDCU UR12, c[0x0][0x3b8] ;  /* 0x00007700ff0c77ac */ /* 0x000e260008000800 */
[----:B------:R1:W-:Y:S01]  /*d3a80*/  STL [R1+0x398], R0 ;  /* 0x0003980001007387 */ /* 0x0003e20000100800 */
[----:B--2---:R-:W-:Y:S02]  /*d3a90*/  F2FP.SATFINITE.E5M2.F32.PACK_AB_MERGE_C R6, R7, R9, RZ ;  /* 0x000000090706723e */ /* 0x004fe400048060ff */
[----:B------:R-:W-:Y:S01]  /*d3aa0*/  F2FP.SATFINITE.E5M2.F32.PACK_AB_MERGE_C R4, R4, R5, RZ ;  /* 0x000000050404723e */ /* 0x000fe200048060ff */
[----:B-1----:R-:W-:Y:S02]  /*d3ab0*/  VIADD R0, R0, UR6 ;  /* 0x0000000600007c36 */ /* 0x002fe40008000000 */
[----:B------:R-:W-:Y:S01]  /*d3ac0*/  STL [R1+0x28f8], R6 ;  /* 0x0028f80601007387 */ /* 0x000fe20000100800 */
[----:B------:R-:W1:Y:S01]  /*d3ad0*/  LDCU UR6, c[0x0][0x3b8] ;  /* 0x00007700ff0677ac */ /* 0x000e620008000800 */
[----:B------:R-:W-:-:S02]  /*d3ae0*/  F2FP.SATFINITE.E5M2.F32.PACK_AB_MERGE_C R2, R2, R3, RZ ;  /* 0x000000030202723e */ /* 0x000fc400048060ff */
[----:B------:R-:W-:Y:S04]  /*d3af0*/  STL [R1+0x28ec], R4 ;  /* 0x0028ec0401007387 */ /* 0x000fe80000100800 */
[----:B------:R2:W-:Y:S04]  /*d3b00*/  STL [R1+0x39c], R0 ;  /* 0x00039c0001007387 */ /* 0x0005e80000100800 */
[----:B------:R0:W-:Y:S04]  /*d3b10*/  STL [R1+0x28f0], R2 ;  /* 0x0028f00201007387 */ /* 0x0001e80000100800 */
[----:B------:R-:W3:Y:S01]  /*d3b20*/  LDL.LU R34, [R1+0x1130] ;  /* 0x0011300001227983 */ /* 0x000ee20000300800 */
[----:B--2---:R-:W-:Y:S01]  /*d3b30*/  VIADD R0, R0, UR7 ;  /* 0x0000000700007c36 */ /* 0x004fe20008000000 */
[----:B------:R-:W2:Y:S02]  /*d3b40*/  LDCU UR7, c[0x0][0x3b8] ;  /* 0x00007700ff0777ac */ /* 0x000ea40008000800 */
[----:B------:R-:W3:Y:S04]  /*d3b50*/  LDL.LU R33, [R1+0x1134] ;  /* 0x0011340001217983 */ /* 0x000ee80000300800 */
[----:B------:R-:W2:Y:S04]  /*d3b60*/  LDL.LU R32, [R1+0x1138] ;  /* 0x0011380001207983 */ /* 0x000ea80000300800 */
[----:B------:R-:W2:Y:S04]  /*d3b70*/  LDL.LU R31, [R1+0x113c] ;  /* 0x00113c00011f7983 */ /* 0x000ea80000300800 */
[----:B------:R-:W4:Y:S04]  /*d3b80*/  LDL.LU R30, [R1+0x930] ;  /* 0x00093000011e7983 */ /* 0x000f280000300800 */
[----:B------:R-:W4:Y:S04]  /*d3b90*/  LDL.LU R29, [R1+0x934] ;  /* 0x00093400011d7983 */ /* 0x000f280000300800 */
        /* <DEDUP_REMOVED lines=27> */
[----:B------:R-:W-:Y:S01]  /*d3d50*/  VIADD R0, R0, UR8 ;  /* 0x0000000800007c36 */ /* 0x000fe20008000000 */
[----:B------:R-:W0:Y:S01]  /*d3d60*/  LDCU UR8, c[0x0][0x3b8] ;  /* 0x00007700ff0877ac */ /* 0x000e220008000800 */
[----:B---3--:R-:W-:-:S02]  /*d3d70*/  F2FP.SATFINITE.E5M2.F32.PACK_AB_MERGE_C R33, R33, R34, RZ ;  /* 0x000000222121723e */ /* 0x008fc400048060ff */
[----:B--2---:R-:W-:-:S03]  /*d3d80*/  F2FP.SATFINITE.E5M2.F32.PACK_AB_MERGE_C R31, R31, R32, RZ ;  /* 0x000000201f1f723e */ /* 0x004fc600048060ff */
[----:B------:R-:W-:Y:S01]  /*d3d90*/  STL [R1+0x28e4], R33 ;  /* 0x0028e42101007387 */ /* 0x000fe20000100800 */
[----:B----4-:R-:W-:-:S03]  /*d3da0*/  F2FP.SATFINITE.E5M2.F32.PACK_AB_MERGE_C R29, R29, R30, RZ ;  /* 0x0000001e1d1d723e */ /* 0x010fc600048060ff */
[----:B------:R-:W-:Y:S04]  /*d3db0*/  STL [R1+0x28dc], R31 ;  /* 0x0028dc1f01007387 */ /* 0x000fe80000100800 */
[----:B------:R-:W-:Y:S04]  /*d3dc0*/  STL [R1+0x28d8], R29 ;  /* 0x0028d81d01007387 */ /* 0x000fe80000100800 */
[----:B------:R2:W-:Y:S01]  /*d3dd0*/  STL [R1+0x3b4], R0 ;  /* 0x0003b40001007387 */ /* 0x0005e20000100800 */
[----:B-----5:R-:W-:Y:S01]  /*d3de0*/  F2FP.SATFINITE.E5M2.F32.PACK_AB_MERGE_C R27, R27, R28, RZ ;  /* 0x0000001c1b1b723e */ /* 0x020fe200048060ff */
[----:B--2---:R-:W-:Y:S01]  /*d3df0*/  VIADD R0, R0, UR9 ;  /* 0x0000000900007c36 */ /* 0x004fe20008000000 */
[----:B------:R-:W-:-:S03]  /*d3e00*/  F2FP.SATFINITE.E5M2.F32.PACK_AB_MERGE_C R25, R25, R26, RZ ;  /* 0x0000001a1919723e */ /* 0x000fc600048060ff */
[----:B------:R-:W-:Y:S01]  /*d3e10*/  STL [R1+0x28d4], R27 ;  /* 0x0028d41b01007387 */ /* 0x000fe20000100800 */
[----:B------:R-:W2:Y:S03]  /*d3e20*/  LDCU UR9, c[0x0][0x3b8] ;  /* 0x00007700ff0977ac */ /* 0x000ea60008000800 */
[----:B------:R-:W-:Y:S01]  /*d3e30*/  STL [R1+0x2d18], R25 ;  /* 0x002d181901007387 */ /* 0x000fe20000100800 */
[----:B------:R-:W-:-:S03]  /*d3e40*/  F2FP.SATFINITE.E5M2.F32.PACK_AB_MERGE_C R6, R24, R6, RZ ;  /* 0x000000061806723e */ /* 0x000fc600048060ff */
[----:B------:R3:W-:Y:S01]  /*d3e50*/  STL [R1+0x3b8], R0 ;  /* 0x0003b80001007387 */ /* 0x0007e20000100800 */
[----:B------:R-:W-:Y:S01]  /*d3e60*/  F2FP.SATFINITE.E5M2.F32.PACK_AB_MERGE_C R22, R22, R23, RZ ;  /* 0x000000171616723e */ /* 0x000fe200048060ff */
[----:B---3--:R-:W-:Y:S02]  /*d3e70*/  VIADD R0, R0, UR10 ;  /* 0x0000000a00007c36 */ /* 0x008fe40008000000 */
[----:B------:R3:W-:Y:S01]  /*d3e80*/  STL [R1+0x2d14], R6 ;  /* 0x002d140601007387 */ /* 0x0007e20000100800 */
[----:B------:R-:W4:Y:S03]  /*d3e90*/  LDCU UR10, c[0x0][0x3b8] ;  /* 0x00007700ff0a77ac */ /* 0x000f260008000800 */
[----:B------:R-:W-:Y:S04]  /*d3ea0*/  STL [R1+0x2d08], R22 ;  /* 0x002d081601007387 */ /* 0x000fe80000100800 */
[----:B------:R5:W-:Y:S01]  /*d3eb0*/  STL [R1+0x3bc], R0 ;  /* 0x0003bc0001007387 */ /* 0x000be20000100800 */
[----:B---3--:R-:W-:-:S02]  /*d3ec0*/  F2FP.SATFINITE.E5M2.F32.PACK_AB_MERGE_C R6, R20, R21, RZ ;  /* 0x000000151406723e */ /* 0x008fc400048060ff */
[----:B------:R-:W-:-:S03]  /*d3ed0*/  F2FP.SATFINITE.E5M2.F32.PACK_AB_MERGE_C R18, R18, R19, RZ ;  /* 0x000000131212723e */ /* 0x000fc600048060ff */
[----:B------:R3:W-:Y:S01]  /*d3ee0*/  STL [R1+0x2d1c], R6 ;  /* 0x002d1c0601007387 */ /* 0x0007e20000100800 */
[----:B-----5:R-:W-:-:S03]  /*d3ef0*/  VIADD R0, R0, UR11 ;  /* 0x0000000b00007c36 */ /* 0x020fc60008000000 */
[----:B------:R-:W-:Y:S01]  /*d3f00*/  STL [R1+0x2cf8], R18 ;  /* 0x002cf81201007387 */ /* 0x000fe20000100800 */
[----:B------:R-:W5:Y:S03]  /*d3f10*/  LDCU UR11, c[0x0][0x3b8] ;  /* 0x00007700ff0b77ac */ /* 0x000f660008000800 */
[----:B------:R0:W-:Y:S01]  /*d3f20*/  STL [R1+0x3d0], R0 ;  /* 0x0003d00001007387 */ /* 0x0001e20000100800 */
[----:B---3--:R-:W-:Y:S02]  /*d3f30*/  F2FP.SATFINITE.E5M2.F32.PACK_AB_MERGE_C R6, R16, R17, RZ ;  /* 0x000000111006723e */ /* 0x008fe400048060ff */
[----:B------:R-:W-:-:S03]  /*d3f40*/  F2FP.SATFINITE.E5M2.F32.PACK_AB_MERGE_C R14, R14, R15, RZ ;  /* 0x0000000f0e0e723e */ /* 0x000fc600048060ff */
[----:B------:R3:W-:Y:S01]  /*d3f50*/  STL [R1+0x2cfc], R6 ;  /* 0x002cfc0601007387 */ /* 0x0007e20000100800 */
[----:B0-----:R-:W-:-:S03]  /*d3f60*/  VIADD R0, R0, UR12 ;  /* 0x0000000c00007c36 */ /* 0x001fc60008000000 */
[----:B------:R-:W-:Y:S01]  /*d3f70*/  STL [R1+0x2cec], R14 ;  /* 0x002cec0e01007387 */ /* 0x000fe20000100800 */
[----:B------:R-:W0:Y:S03]  /*d3f80*/  LDCU UR12, c[0x0][0x3b8] ;  /* 0x00007700ff0c77ac */ /* 0x000e260008000800 */
[----:B------:R1:W-:Y:S01]  /*d3f90*/  STL [R1+0x3d4], R0 ;  /* 0x0003d40001007387 */ /* 0x0003e20000100800 */
[----:B---3--:R-:W-:Y:S02]  /*d3fa0*/  F2FP.SATFINITE.E5M2.F32.PACK_AB_MERGE_C R6, R12, R13, RZ ;  /* 0x0000000d0c06723e */ /* 0x008fe400048060ff */
[----:B------:R-:W-:-:S03]  /*d3fb0*/  F2FP.SATFINITE.E5M2.F32.PACK_AB_MERGE_C R10, R10, R11, RZ ;  /* 0x0000000b0a0a723e */ /* 0x000fc600048060ff */
[----:B------:R3:W-:Y:S01]  /*d3fc0*/  STL [R1+0x2d28], R6 ;  /* 0x002d280601007387 */ /* 0x0007e20000100800 */
[----:B-1----:R-:W-:-:S03]  /*d3fd0*/  VIADD R0, R0, UR6 ;  /* 0x0000000600007c36 */ /* 0x002fc60008000000 */
[----:B------:R-:W-:Y:S01]  /*d3fe0*/  STL [R1+0x2ce0], R10 ;  /* 0x002ce00a01007387 */ /* 0x000fe20000100800 */
[----:B------:R-:W1:Y:S03]  /*d3ff0*/  LDCU UR6, c[0x0][0x3b8] ;  /* 0x00007700ff0677ac */ /* 0x000e660008000800 */
[----:B------:R0:W-:Y:S01]  /*d4000*/  STL [R1+0x3d8], R0 ;  /* 0x0003d80001007387 */ /* 0x0001e20000100800 */
[----:B---3--:R-:W-:Y:S02]  /*d4010*/  F2FP.SATFINITE.E5M2.F32.PACK_AB_MERGE_C R6, R7, R9, RZ ;  /* 0x000000090706723e */ /* 0x008fe400048060ff */
[----:B------:R-:W-:Y:S01]  /*d4020*/  F2FP.SATFINITE.E5M2.F32.PACK_AB_MERGE_C R4, R4, R5, RZ ;  /* 0x000000050404723e */ /* 0x000fe200048060ff */
[----:B0-----:R-:W-:Y:S02]  /*d4030*/  VIADD R0, R0, UR7 ;  /* 0x0000000700007c36 */ /* 0x001fe40008000000 */
[----:B------:R-:W-:Y:S01]  /*d4040*/  STL [R1+0x2cdc], R6 ;  /* 0x002cdc0601007387 */ /* 0x000fe20000100800 */
[----:B------:R-:W0:Y:S01]  /*d4050*/  LDCU UR7, c[0x0][0x3b8] ;  /* 0x00007700ff0777ac */ /* 0x000e220008000800 */
[----:B------:R-:W-:-:S02]  /*d4060*/  F2FP.SATFINITE.E5M2.F32.PACK_AB_MERGE_C R2, R2, R3, RZ ;  /* 0x000000030202723e */ /* 0x000fc400048060ff */
[----:B------:R-:W-:Y:S04]  /*d4070*/  STL [R1+0x2cd0], R4 ;  /* 0x002cd00401007387 */ /* 0x000fe80000100800 */
[----:B------:R3:W-:Y:S04]  /*d4080*/  STL [R1+0x3dc], R0 ;  /* 0x0003dc0001007387 */ /* 0x0007e80000100800 */
[----:B------:R0:W-:Y:S04]  /*d4090*/  STL [R1+0x2d30], R2 ;  /* 0x002d300201007387 */ /* 0x0001e80000100800 */
[----:B------:R-:W4:Y:S01]  /*d40a0*/  LDL.LU R34, [R1+0x10c0] ;  /* 0x0010c00001227983 */ /* 0x000f220000300800 */
[----:B---3--:R-:W-:Y:S01]  /*d40b0*/  VIADD R0, R0, UR8 ;  /* 0x0000000800007c36 */ /* 0x008fe20008000000 */
[----:B------:R-:W3:Y:S02]  /*d40c0*/  LDCU UR8, c[0x0][0x3b8] ;  /* 0x00007700ff0877ac */ /* 0x000ee40008000800 */
[----:B------:R-:W4:Y:S04]  /*d40d0*/  LDL.LU R33, [R1+0x10c4] ;  /* 0x0010c40001217983 */ /* 0x000f280000300800 */
[----:B------:R-:W3:Y:S04]  /*d40e0*/  LDL.LU R32, [R1+0x10c8] ;  /* 0x0010c80001207983 */ /* 0x000ee80000300800 */
[----:B------:R-:W3:Y:S04]  /*d40f0*/  LDL.LU R31, [R1+0x10cc] ;  /* 0x0010cc00011f7983 */ /* 0x000ee80000300800 */
[----:B------:R-:W5:Y:S04]  /*d4100*/  LDL.LU R30, [R1+0x10b0] ;  /* 0x0010b000011e7983 */ /* 0x000f680000300800 */
[----:B------:R-:W5:Y:S04]  /*d4110*/  LDL.LU R29, [R1+0x10b4] ;  /* 0x0010b400011d7983 */ /* 0x000f680000300800 */
        /* <DEDUP_REMOVED lines=27> */
[----:B--2---:R-:W-:Y:S01]  /*d42d0*/  VIADD R0, R0, UR9 ;  /* 0x0000000900007c36 */ /* 0x004fe20008000000 */
[----:B------:R-:W0:Y:S01]  /*d42e0*/  LDCU UR9, c[0x0][0x3b8] ;  /* 0x00007700ff0977ac */ /* 0x000e220008000800 */
[----:B----4-:R-:W-:-:S02]  /*d42f0*/  F2FP.SATFINITE.E5M2.F32.PACK_AB_MERGE_C R33, R33, R34, RZ ;  /* 0x000000222121723e */ /* 0x010fc400048060ff */
[----:B---3--:R-:W-:-:S03]  /*d4300*/  F2FP.SATFINITE.E5M2.F32.PACK_AB_MERGE_C R31, R31, R32, RZ ;  /* 0x000000201f1f723e */ /* 0x008fc600048060ff */
[----:B------:R-:W-:Y:S01]  /*d4310*/  STL [R1+0x2cc4], R33 ;  /* 0x002cc42101007387 */ /* 0x000fe20000100800 */
[----:B-----5:R-:W-:-:S03]  /*d4320*/  F2FP.SATFINITE.E5M2.F32.PACK_AB_MERGE_C R29, R29, R30, RZ ;  /* 0x0000001e1d1d723e */ /* 0x020fc600048060ff */
[----:B------:R-:W-:Y:S04]  /*d4330*/  STL [R1+0x2cc0], R31 ;  /* 0x002cc01f01007387 */ /* 0x000fe80000100800 */
[----:B------:R-:W-:Y:S04]  /*d4340*/  STL [R1+0x2cb4], R29 ;  /* 0x002cb41d01007387 */ /* 0x000fe80000100800 */
[----:B------:R2:W-:Y:S01]  /*d4350*/  STL [R1+0x3f4], R0 ;  /* 0x0003f40001007387 */ /* 0x0005e20000100800 */
[----:B------:R-:W-:Y:S01]  /*d4360*/  F2FP.SATFINITE.E5M2.F32.PACK_AB_MERGE_C R27, R27, R28, RZ ;  /* 0x0000001c1b1b723e */ /* 0x000fe200048060ff */
        /* <DEDUP_REMOVED lines=306> */
[----:B------:R-:W4:Y:S04]  /*d5690*/  LDL.LU R32, [R1+0xec0] ;  /* 0x000ec00001207983 */ /* 0x000f280000300800 */
[----:B------:R0:W-:Y:S04]  /*d56a0*/  STL [R1+0x2d90], R2 ;  /* 0x002d900201007387 */ /* 0x0001e80000100800 */
[----:B------:R-:W4:Y:S01]  /*d56b0*/  LDL.LU R31, [R1+0xec4] ;  /* 0x000ec400011f7983 */ /* 0x000f220000300800 */
[----:B---3--:R-:W-:Y:S01]  /*d56c0*/  VIADD R0, R0, UR12 ;  /* 0x0000000c00007c36 */ /* 0x008fe20008000000 */
[----:B------:R-:W3:Y:S02]  /*d56d0*/  LDCU UR12, c[0x0][0x3b8] ;  /* 0x00007700ff0c77ac */ /* 0x000ee40008000800 */
        /* <DEDUP_REMOVED lines=31> */
[----:B----4-:R-:W-:-:S05]  /*d58d0*/  F2FP.SATFINITE.E5M2.F32.PACK_AB_MERGE_C R32, R31, R32, RZ ;  /* 0x000000201f20723e */ /* 0x010fca00048060ff */
[----:B------:R-:W-:Y:S01]  /*d58e0*/  STL [R1+0x29f8], R32 ;  /* 0x0029f82001007387 */ /* 0x000fe20000100800 */
[----:B---3--:R-:W-:-:S03]  /*d58f0*/  F2FP.SATFINITE.E5M2.F32.PACK_AB_MERGE_C R31, R4, R5, RZ ;  /* 0x00000005041f723e */ /* 0x008fc600048060ff */
[----:B------:R-:W2:Y:S04]  /*d5900*/  LDL.LU R5, [R1+0xe58] ;  /* 0x000e580001057983 */ /* 0x000ea80000300800 */
[----:B------:R-:W2:Y:S01]  /*d5910*/  LDL.LU R4, [R1+0xe5c] ;  /* 0x000e5c0001047983 */ /* 0x000ea20000300800 */
[----:B-----5:R-:W-:-:S03]  /*d5920*/  F2FP.SATFINITE.E5M2.F32.PACK_AB_MERGE_C R29, R29, R30, RZ ;  /* 0x0000001e1d1d723e */ /* 0x020fc600048060ff */
[----:B------:R-:W-:Y:S04]  /*d5930*/  STL [R1+0x29f4], R31 ;  /* 0x0029f41f01007387 */ /* 0x000fe80000100800 */
[----:B------:R-:W-:Y:S04]  /*d5940*/  STL [R1+0x29e0], R29 ;  /* 0x0029e01d01007387 */ /* 0x000fe80000100800 */
[----:B------:R3:W-:Y:S01]  /*d5950*/  STL [R1+0x10c4], R0 ;  /* 0x0010c40001007387 */ /* 0x0007e20000100800 */
[----:B------:R-:W-:Y:S02]  /*d5960*/  F2FP.SATFINITE.E5M2.F32.PACK_AB_MERGE_C R27, R27, R28, RZ ;  /* 0x0000001c1b1b723e */ /* 0x000fe400048060ff */
[----:B------:R-:W-:Y:S01]  /*d5970*/  F2FP.SATFINITE.E5M2.F32.PACK_AB_MERGE_C R25, R25, R26, RZ ;  /* 0x0000001a1919723e */ /* 0x000fe200048060ff */
[----:B---3--:R-:W-:-:S02]  /*d5980*/  VIADD R0, R0, UR7 ;  /* 0x0000000700007c36 */ /* 0x008fc40008000000 */
        /* <DEDUP_REMOVED lines=21> */
[----:B-1----:R-:W-:-:S03]  /*d5ae0*/  VIADD R0, R0, UR10 ;  /* 0x0000000a00007c36 */ /* 0x002fc60008000000 */
[----:B------:R-:W-:Y:S01]  /*d5af0*/  STL [R1+0x298c], R14 ;  /* 0x00298c0e01007387 */ /* 0x000fe20000100800 */
[----:B------:R-:W1:Y:S01]  /*d5b00*/  LDCU UR10, c[0x0][0x3b8] ;  /* 0x00007700ff0a77ac */ /* 0x000e620008000800 */
        /* <DEDUP_REMOVED lines=8> */
[----:B------:R-:W-:Y:S04]  /*d5b90*/  STL [R1+0x14dc], R0 ;  /* 0x0014dc0001007387 */ /* 0x000fe80000100800 */
[----:B------:R1:W-:Y:S02]  /*d5ba0*/  STL [R1+0x2974], R6 ;  /* 0x0029740601007387 */ /* 0x0003e40000100800 */
[----:B-1----:R-:W-:-:S02]  /*d5bb0*/  F2FP.SATFINITE.E5M2.F32.PACK_AB_MERGE_C R6, R2, R3, RZ ;  /* 0x000000030206723e */ /* 0x002fc400048060ff */
[----:B------:R-:W3:Y:S04]  /*d5bc0*/  LDL.LU R3, [R1+0xe40] ;  /* 0x000e400001037983 */ /* 0x000ee80000300800 */
[----:B------:R-:W3:Y:S01]  /*d5bd0*/  LDL.LU R2, [R1+0xe44] ;  /* 0x000e440001027983 */ /* 0x000ee20000300800 */
[----:B------:R-:W-:Y:S01]  /*d5be0*/  VIADD R0, R0, UR12 ;  /* 0x0000000c00007c36 */ /* 0x000fe20008000000 */
[----:B------:R-:W1:Y:S02]  /*d5bf0*/  LDCU UR12, c[0x0][0x3b8] ;  /* 0x00007700ff0c77ac */ /* 0x000e640008000800 */
[----:B------:R-:W-:Y:S04]  /*d5c00*/  STL [R1+0x2968], R6 ;  /* 0x0029680601007387 */ /* 0x000fe80000100800 */
[----:B------:R0:W-:Y:S04]  /*d5c10*/  STL [R1+0xe68], R0 ;  /* 0x000e680001007387 */ /* 0x0001e80000100800 */
[----:B------:R-:W4:Y:S01]  /*d5c20*/  LDL.LU R32, [R1+0xe48] ;  /* 0x000e480001207983 */ /* 0x000f220000300800 */
[----:B0-----:R-:W-:Y:S01]  /*d5c30*/  VIADD R0, R0, UR6 ;  /* 0x0000000600007c36 */ /* 0x001fe20008000000 */
[----:B------:R-:W0:Y:S01]  /*d5c40*/  LDCU UR6, c[0x0][0x3b8] ;  /* 0x00007700ff0677ac */ /* 0x000e220008000800 */
[----:B--2---:R-:W-:-:S05]  /*d5c50*/  F2FP.SATFINITE.E5M2.F32.PACK_AB_MERGE_C R4, R4, R5, RZ ;  /* 0x000000050404723e */ /* 0x004fca00048060ff */
[----:B------:R2:W-:Y:S04]  /*d5c60*/  STL [R1+0x2da0], R4 ;  /* 0x002da00401007387 */ /* 0x0005e80000100800 */
[----:B------:R-:W4:Y:S04]  /*d5c70*/  LDL.LU R31, [R1+0xe4c] ;  /* 0x000e4c00011f7983 */ /* 0x000f280000300800 */
[----:B------:R-:W5:Y:S04]  /*d5c80*/  LDL.LU R30, [R1+0xe30] ;  /* 0x000e3000011e7983 */ /* 0x000f680000300800 */
[----:B------:R-:W5:Y:S04]  /*d5c90*/  LDL.LU R29, [R1+0xe34] ;  /* 0x000e3400011d7983 */ /* 0x000f680000300800 */
[----:B------:R-:W5:Y:S04]  /*d5ca0*/  LDL.LU R28, [R1+0xe38] ;  /* 0x000e3800011c7983 */ /* 0x000f680000300800 */
[----:B------:R-:W-:Y:S04]  /*d5cb0*/  STL [R1+0xe6c], R0 ;  /* 0x000e6c0001007387 */ /* 0x000fe80000100800 */
        /* <DEDUP_REMOVED lines=22> */
[----:B--2---:R-:W2:Y:S01]  /*d5e20*/  LDL.LU R4, [R1+0xdd4] ;  /* 0x000dd40001047983 */ /* 0x004ea20000300800 */
[----:B---3--:R-:W-:-:S05]  /*d5e30*/  F2FP.SATFINITE.E5M2.F32.PACK_AB_MERGE_C R2, R2, R3, RZ ;  /* 0x000000030202723e */ /* 0x008fca00048060ff */
[----:B------:R3:W-:Y:S04]  /*d5e40*/  STL [R1+0x2954], R2 ;  /* 0x0029540201007387 */ /* 0x0007e80000100800 */
[----:B------:R-:W2:Y:S04]  /*d5e50*/  LDL.LU R3, [R1+0xdd8] ;  /* 0x000dd80001037983 */ /* 0x000ea80000300800 */
[----:B---3--:R-:W3:Y:S01]  /*d5e60*/  LDL.LU R2, [R1+0xddc] ;  /* 0x000ddc0001027983 */ /* 0x008ee20000300800 */
[----:B------:R-:W-:Y:S01]  /*d5e70*/  VIADD R0, R0, UR7 ;  /* 0x0000000700007c36 */ /* 0x000fe20008000000 */
[----:B------:R-:W0:Y:S01]  /*d5e80*/  LDCU UR7, c[0x0][0x3b8] ;  /* 0x00007700ff0777ac */ /* 0x000e220008000800 */
[----:B----4-:R-:W-:-:S02]  /*d5e90*/  F2FP.SATFINITE.E5M2.F32.PACK_AB_MERGE_C R31, R31, R32, RZ ;  /* 0x000000201f1f723e */ /* 0x010fc400048060ff */
[----:B-----5:R-:W-:-:S03]  /*d5ea0*/  F2FP.SATFINITE.E5M2.F32.PACK_AB_MERGE_C R29, R29, R30, RZ ;  /* 0x0000001e1d1d723e */ /* 0x020fc600048060ff */
[----:B------:R-:W-:Y:S04]  /*d5eb0*/  STL [R1+0x2950], R31 ;  /* 0x0029501f01007387 */ /* 0x000fe80000100800 */
[----:B------:R-:W-:Y:S04]  /*d5ec0*/  STL [R1+0x2938], R29 ;  /* 0x0029381d01007387 */ /* 0x000fe80000100800 */
[----:B------:R4:W-:Y:S01]  /*d5ed0*/  STL [R1+0x1514], R0 ;  /* 0x0015140001007387 */ /* 0x0009e20000100800 */
[----:B------:R-:W-:Y:S01]  /*d5ee0*/  F2FP.SATFINITE.E5M2.F32.PACK_AB_MERGE_C R27, R27, R28, RZ ;  /* 0x0000001c1b1b723e */ /* 0x000fe200048060ff */
[----:B----4-:R-:W-:Y:S01]  /*d5ef0*/  VIADD R0, R0, UR8 ;  /* 0x0000000800007c36 */ /* 0x010fe20008000000 */
[----:B------:R-:W-:-:S03]  /*d5f00*/  F2FP.SATFINITE.E5M2.F32.PACK_AB_MERGE_C R25, R25, R26, RZ ;  /* 0x0000001a1919723e */ /* 0x000fc600048060ff */
[----:B------:R-:W-:Y:S01]  /*d5f10*/  STL [R1+0x2d9c], R27 ;  /* 0x002d9c1b01007387 */ /* 0x000fe20000100800 */
[----:B------:R-:W4:Y:S03]  /*d5f20*/  LDCU UR8, c[0x0][0x3b8] ;  /* 0x00007700ff0877ac */ /* 0x000f260008000800 */
[----:B------:R-:W-:Y:S01]  /*d5f30*/  STL [R1+0x2924], R25 ;  /* 0x0029241901007387 */ /* 0x000fe20000100800 */
[----:B------:R-:W-:-:S03]  /*d5f40*/  F2FP.SATFINITE.E5M2.F32.PACK_AB_MERGE_C R6, R24, R6, RZ ;  /* 0x000000061806723e */ /* 0x000fc600048060ff */
[----:B------:R5:W-:Y:S01]  /*d5f50*/  STL [R1+0x1518], R0 ;  /* 0x0015180001007387 */ /* 0x000be20000100800 */
[----:B------:R-:W-:Y:S01]  /*d5f60*/  F2FP.SATFINITE.E5M2.F32.PACK_AB_MERGE_C R22, R22, R23, RZ ;  /* 0x000000171616723e */ /* 0x000fe200048060ff */
[----:B-----5:R-:W-:Y:S02]  /*d5f70*/  VIADD R0, R0, UR9 ;  /* 0x0000000900007c36 */ /* 0x020fe40008000000 */
[----:B------:R5:W-:Y:S01]  /*d5f80*/  STL [R1+0x2920], R6 ;  /* 0x0029200601007387 */ /* 0x000be20000100800 */
[----:B------:R-:W0:Y:S03]  /*d5f90*/  LDCU UR9, c[0x0][0x3b8] ;  /* 0x00007700ff0977ac */ /* 0x000e260008000800 */
[----:B------:R-:W-:Y:S04]  /*d5fa0*/  STL [R1+0x2910], R22 ;  /* 0x0029101601007387 */ /* 0x000fe80000100800 */
[----:B------:R1:W-:Y:S01]  /*d5fb0*/  STL [R1+0x151c], R0 ;  /* 0x00151c0001007387 */ /* 0x0003e20000100800 */
[----:B-----5:R-:W-:-:S02]  /*d5fc0*/  F2FP.SATFINITE.E5M2.F32.PACK_AB_MERGE_C R6, R20, R21, RZ ;  /* 0x000000151406723e */ /* 0x020fc400048060ff */
[----:B------:R-:W-:-:S03]  /*d5fd0*/  F2FP.SATFINITE.E5M2.F32.PACK_AB_MERGE_C R18, R18, R19, RZ ;  /* 0x000000131212723e */ /* 0x000fc600048060ff */
[----:B------:R5:W-:Y:S01]  /*d5fe0*/  STL [R1+0x2db0], R6 ;  /* 0x002db00601007387 */ /* 0x000be20000100800 */
[----:B-1----:R-:W-:-:S03]  /*d5ff0*/  VIADD R0, R0, UR10 ;  /* 0x0000000a00007c36 */ /* 0x002fc60008000000 */
[----:B------:R-:W-:Y:S01]  /*d6000*/  STL [R1+0x2900], R18 ;  /* 0x0029001201007387 */ /* 0x000fe20000100800 */
[----:B------:R-:W1:Y:S03]  /*d6010*/  LDCU UR10, c[0x0][0x3b8] ;  /* 0x00007700ff0a77ac */ /* 0x000e660008000800 */
[----:B------:R0:W-:Y:S01]  /*d6020*/  STL [R1+0x1544], R0 ;  /* 0x0015440001007387 */ /* 0x0001e20000100800 */
[----:B-----5:R-:W-:Y:S02]  /*d6030*/  F2FP.SATFINITE.E5M2.F32.PACK_AB_MERGE_C R6, R16, R17, RZ ;  /* 0x000000111006723e */ /* 0x020fe400048060ff */
[----:B------:R-:W-:-:S03]  /*d6040*/  F2FP.SATFINITE.E5M2.F32.PACK_AB_MERGE_C R14, R14, R15, RZ ;  /* 0x0000000f0e0e723e */ /* 0x000fc600048060ff */
[----:B------:R5:W-:Y:S01]  /*d6050*/  STL [R1+0x2904], R6 ;  /* 0x0029040601007387 */ /* 0x000be20000100800 */
[----:B0-----:R-:W-:-:S03]  /*d6060*/  VIADD R0, R0, UR11 ;  /* 0x0000000b00007c36 */ /* 0x001fc60008000000 */
[----:B------:R-:W-:Y:S01]  /*d6070*/  STL [R1+0x28f4], R14 ;  /* 0x0028f40e01007387 */ /* 0x000fe20000100800 */
[----:B------:R-:W0:Y:S03]  /*d6080*/  LDCU UR11, c[0x0][0x3b8] ;  /* 0x00007700ff0b77ac */ /* 0x000e260008000800 */
[----:B------:R5:W-:Y:S02]  /*d6090*/  STL [R1+0x155c], R0 ;  /* 0x00155c0001007387 */ /* 0x000be40000100800 */
[----:B-----5:R-:W-:Y:S01]  /*d60a0*/  F2FP.SATFINITE.E5M2.F32.PACK_AB_MERGE_C R6, R9, R13, RZ ;  /* 0x0000000d0906723e */ /* 0x020fe200048060ff */
[----:B------:R-:W-:Y:S01]  /*d60b0*/  VIADD R9, R0, UR12 ;  /* 0x0000000c00097c36 */ /* 0x000fe20008000000 */
[----:B------:R-:W5:Y:S03]  /*d60c0*/  LDCU UR12, c[0x0][0x3b8] ;  /* 0x00007700ff0c77ac */ /* 0x000f660008000800 */
[----:B------:R0:W-:Y:S01]  /*d60d0*/  STL [R1+0x2dac], R6 ;  /* 0x002dac0601007387 */ /* 0x0001e20000100800 */
[----:B------:R-:W-:-:S05]  /*d60e0*/  F2FP.SATFINITE.E5M2.F32.PACK_AB_MERGE_C R0, R11, R12, RZ ;  /* 0x0000000c0b00723e */ /* 0x000fca00048060ff */
[----:B------:R1:W-:Y:S01]  /*d60f0*/  STL [R1+0x28e8], R0 ;  /* 0x0028e80001007387 */ /* 0x0003e20000100800 */
[----:B0-----:R-:W-:Y:S02]  /*d6100*/  F2FP.SATFINITE.E5M2.F32.PACK_AB_MERGE_C R6, R7, R10, RZ ;  /* 0x0000000a0706723e */ /* 0x001fe400048060ff */
[----:B--2---:R-:W-:Y:S01]  /*d6110*/  F2FP.SATFINITE.E5M2.F32.PACK_AB_MERGE_C R4, R4, R5, RZ ;  /* 0x000000050404723e */ /* 0x004fe200048060ff */
[----:B-1----:R-:W-:Y:S02]  /*d6120*/  VIADD R0, R9, UR6 ;  /* 0x0000000609007c36 */ /* 0x002fe40008000000 */
[----:B------:R-:W-:Y:S01]  /*d6130*/  STL [R1+0x28e0], R6 ;  /* 0x0028e00601007387 */ /* 0x000fe20000100800 */
[----:B------:R-:W0:Y:S03]  /*d6140*/  LDCU UR6, c[0x0][0x3b8] ;  /* 0x00007700ff0677ac */ /* 0x000e260008000800 */
[----:B------:R-:W-:Y:S04]  /*d6150*/  STL [R1+0x28d0], R4 ;  /* 0x0028d00401007387 */ /* 0x000fe80000100800 */
[----:B------:R1:W-:Y:S01]  /*d6160*/  STL [R1+0x15b4], R0 ;  /* 0x0015b40001007387 */ /* 0x0003e20000100800 */
[----:B---3--:R-:W-:-:S05]  /*d6170*/  F2FP.SATFINITE.E5M2.F32.PACK_AB_MERGE_C R2, R2, R3, RZ ;  /* 0x000000030202723e */ /* 0x008fca00048060ff */
[----:B------:R2:W-:Y:S01]  /*d6180*/  STL [R1+0x2db8], R2 ;  /* 0x002db80201007387 */ /* 0x0005e20000100800 */
[----:B-1----:R-:W-:Y:S01]  /*d6190*/  VIADD R0, R0, UR7 ;  /* 0x0000000700007c36 */ /* 0x002fe20008000000 */
[----:B------:R-:W1:Y:S02]  /*d61a0*/  LDCU UR7, c[0x0][0x3b8] ;  /* 0x00007700ff0777ac */ /* 0x000e640008000800 */
[----:B------:R-:W3:Y:S04]  /*d61b0*/  LDL.LU R35, [R1+0xdc0] ;  /* 0x000dc00001237983 */ /* 0x000ee80000300800 */
[----:B------:R-:W3:Y:S04]  /*d61c0*/  LDL.LU R34, [R1+0xdc4] ;  /* 0x000dc40001227983 */ /* 0x000ee80000300800 */
[----:B------:R-:W5:Y:S04]  /*d61d0*/  LDL.LU R33, [R1+0xdc8] ;  /* 0x000dc80001217983 */ /* 0x000f680000300800 */
[----:B------:R-:W5:Y:S04]  /*d61e0*/  LDL.LU R32, [R1+0xdcc] ;  /* 0x000dcc0001207983 */ /* 0x000f680000300800 */
        /* <DEDUP_REMOVED lines=29> */
[----:B----4-:R-:W-:Y:S01]  /*d63c0*/  VIADD R0, R0, UR8 ;  /* 0x0000000800007c36 */ /* 0x010fe20008000000 */
[----:B------:R-:W4:Y:S01]  /*d63d0*/  LDCU UR8, c[0x0][0x3b8] ;  /* 0x00007700ff0877ac */ /* 0x000f220008000800 */
[----:B---3--:R-:W-:-:S02]  /*d63e0*/  F2FP.SATFINITE.E5M2.F32.PACK_AB_MERGE_C R34, R34, R35, RZ ;  /* 0x000000232222723e */ /* 0x008fc400048060ff */
[----:B-----5:R-:W-:-:S03]  /*d63f0*/  F2FP.SATFINITE.E5M2.F32.PACK_AB_MERGE_C R32, R32, R33, RZ ;  /* 0x000000212020723e */ /* 0x020fc600048060ff */
[----:B------:R-:W-:Y:S01]  /*d6400*/  STL [R1+0x28cc], R34 ;  /* 0x0028cc2201007387 */ /* 0x000fe20000100800 */
[----:B------:R-:W-:-:S03]  /*d6410*/  F2FP.SATFINITE.E5M2.F32.PACK_AB_MERGE_C R30, R30, R31, RZ ;  /* 0x0000001f1e1e723e */ /* 0x000fc600048060ff */
[----:B------:R-:W-:Y:S04]  /*d6420*/  STL [R1+0x28c8], R32 ;  /* 0x0028c82001007387 */ /* 0x000fe80000100800 */
[----:B------:R-:W-:Y:S04]  /*d6430*/  STL [R1+0x28c4], R30 ;  /* 0x0028c41e01007387 */ /* 0x000fe80000100800 */
[----:B------:R3:W-:Y:S01]  /*d6440*/  STL [R1+0x15d8], R0 ;  /* 0x0015d80001007387 */ /* 0x0007e20000100800 */
[----:B------:R-:W-:Y:S01]  /*d6450*/  F2FP.SATFINITE.E5M2.F32.PACK_AB_MERGE_C R28, R28, R29, RZ ;  /* 0x0000001d1c1c723e */ /* 0x000fe200048060ff */
[----:B---3--:R-:W-:Y:S01]  /*d6460*/  VIADD R0, R0, UR9 ;  /* 0x0000000900007c36 */ /* 0x008fe20008000000 */
[----:B------:R-:W-:-:S03]  /*d6470*/  F2FP.SATFINITE.E5M2.F32.PACK_AB_MERGE_C R26, R26, R27, RZ ;  /* 0x0000001b1a1a723e */ /* 0x000fc600048060ff */
[----:B------:R-:W-:Y:S01]  /*d6480*/  STL [R1+0x2db4], R28 ;  /* 0x002db41c01007387 */ /* 0x000fe20000100800 */
[----:B------:R-:W3:Y:S03]  /*d6490*/  LDCU UR9, c[0x0][0x3b8] ;  /* 0x00007700ff0977ac */ /* 0x000ee60008000800 */
        /* <DEDUP_REMOVED lines=22> */
[----:B------:R1:W-:Y:S01]  /*d6600*/  STL [R1+0xd80], R0 ;  /* 0x000d800001007387 */ /* 0x0003e20000100800 */
[----:B-----5:R-:W-:Y:S02]  /*d6610*/  F2FP.SATFINITE.E5M2.F32.PACK_AB_MERGE_C R6, R13, R14, RZ ;  /* 0x0000000e0d06723e */ /* 0x020fe400048060ff */
[----:B------:R-:W-:-:S03]  /*d6620*/  F2FP.SATFINITE.E5M2.F32.PACK_AB_MERGE_C R11, R11, R12, RZ ;  /* 0x0000000c0b0b723e */ /* 0x000fc600048060ff */
[----:B------:R5:W-:Y:S01]  /*d6630*/  STL [R1+0x2dbc], R6 ;  /* 0x002dbc0601007387 */ /* 0x000be20000100800 */
[----:B-1----:R-:W-:-:S03]  /*d6640*/  VIADD R0, R0, UR6 ;  /* 0x0000000600007c36 */ /* 0x002fc60008000000 */
[----:B------:R-:W-:Y:S01]  /*d6650*/  STL [R1+0x28a8], R11 ;  /* 0x0028a80b01007387 */ /* 0x000fe20000100800 */
[----:B------:R-:W1:Y:S03]  /*d6660*/  LDCU UR6, c[0x0][0x3b8] ;  /* 0x00007700ff0677ac */ /* 0x000e660008000800 */
[----:B------:R0:W-:Y:S01]  /*d6670*/  STL [R1+0xd84], R0 ;  /* 0x000d840001007387 */ /* 0x0001e20000100800 */
[----:B-----5:R-:W-:Y:S02]  /*d6680*/  F2FP.SATFINITE.E5M2.F32.PACK_AB_MERGE_C R6, R7, R10, RZ ;  /* 0x0000000a0706723e */ /* 0x020fe400048060ff */
[----:B------:R-:W-:Y:S01]  /*d6690*/  F2FP.SATFINITE.E5M2.F32.PACK_AB_MERGE_C R4, R4, R5, RZ ;  /* 0x000000050404723e */ /* 0x000fe200048060ff */
[----:B0-----:R-:W-:Y:S02]  /*d66a0*/  VIADD R0, R0, UR7 ;  /* 0x0000000700007c36 */ /* 0x001fe40008000000 */
[----:B------:R-:W-:Y:S01]  /*d66b0*/  STL [R1+0x28a4], R6 ;  /* 0x0028a40601007387 */ /* 0x000fe20000100800 */
[----:B------:R-:W0:Y:S01]  /*d66c0*/  LDCU UR7, c[0x0][0x3b8] ;  /* 0x00007700ff0777ac */ /* 0x000e220008000800 */
[----:B--2---:R-:W-:-:S02]  /*d66d0*/  F2FP.SATFINITE.E5M2.F32.PACK_AB_MERGE_C R2, R2, R3, RZ ;  /* 0x000000030202723e */ /* 0x004fc400048060ff */
[----:B------:R-:W-:Y:S04]  /*d66e0*/  STL [R1+0x28a0], R4 ;  /* 0x0028a00401007387 */ /* 0x000fe80000100800 */
[----:B------:R4:W-:Y:S04]  /*d66f0*/  STL [R1+0x1640], R0 ;  /* 0x0016400001007387 */ /* 0x0009e80000100800 */
[----:B------:R2:W-:Y:S04]  /*d6700*/  STL [R1+0x2de4], R2 ;  /* 0x002de40201007387 */ /* 0x0005e80000100800 */
[----:B------:R-:W5:Y:S01]  /*d6710*/  LDL.LU R35, [R1+0xd40] ;  /* 0x000d400001237983 */ /* 0x000f620000300800 */
[----:B----4-:R-:W-:Y:S01]  /*d6720*/  VIADD R0, R0, UR8 ;  /* 0x0000000800007c36 */ /* 0x010fe20008000000 */
[----:B------:R-:W4:Y:S02]  /*d6730*/  LDCU UR8, c[0x0][0x3b8] ;  /* 0x00007700ff0877ac */ /* 0x000f240008000800 */
[----:B------:R-:W5:Y:S04]  /*d6740*/  LDL.LU R34, [R1+0xd44] ;  /* 0x000d440001227983 */ /* 0x000f680000300800 */
[----:B------:R-:W4:Y:S04]  /*d6750*/  LDL.LU R33, [R1+0xd48] ;  /* 0x000d480001217983 */ /* 0x000f280000300800 */
[----:B------:R-:W4:Y:S04]  /*d6760*/  LDL.LU R32, [R1+0xd4c] ;  /* 0x000d4c0001207983 */ /* 0x000f280000300800 */
[----:B------:R-:W4:Y:S04]  /*d6770*/  LDL.LU R31, [R1+0x920] ;  /* 0x00092000011f7983 */ /* 0x000f280000300800 */
[----:B------:R-:W4:Y:S04]  /*d6780*/  LDL.LU R30, [R1+0x924] ;  /* 0x00092400011e7983 */ /* 0x000f280000300800 */
[----:B------:R-:W4:Y:S04]  /*d6790*/  LDL.LU R29, [R1+0x928] ;  /* 0x00092800011d7983 */ /* 0x000f280000300800 */
        /* <DEDUP_REMOVED lines=25> */
[----:B--2---:R-:W2:Y:S01]  /*d6930*/  LDL.LU R2, [R1+0xcec] ;  /* 0x000cec0001027983 */ /* 0x004ea20000300800 */
[----:B---3--:R-:W-:Y:S01]  /*d6940*/  VIADD R0, R0, UR9 ;  /* 0x0000000900007c36 */ /* 0x008fe20008000000 */
[----:B------:R-:W3:Y:S01]  /*d6950*/  LDCU UR9, c[0x0][0x3b8] ;  /* 0x00007700ff0977ac */ /* 0x000ee20008000800 */
[----:B-----5:R-:W-:-:S02]  /*d6960*/  F2FP.SATFINITE.E5M2.F32.PACK_AB_MERGE_C R34, R34, R35, RZ ;  /* 0x000000232222723e */ /* 0x020fc400048060ff */
[----:B----4-:R-:W-:-:S03]  /*d6970*/  F2FP.SATFINITE.E5M2.F32.PACK_AB_MERGE_C R32, R32, R33, RZ ;  /* 0x000000212020723e */ /* 0x010fc600048060ff */
[----:B------:R-:W-:Y:S01]  /*d6980*/  STL [R1+0x289c], R34 ;  /* 0x00289c2201007387 */ /* 0x000fe20000100800 */
[----:B------:R-:W-:-:S03]  /*d6990*/  F2FP.SATFINITE.E5M2.F32.PACK_AB_MERGE_C R30, R30, R31, RZ ;  /* 0x0000001f1e1e723e */ /* 0x000fc600048060ff */
        /* <DEDUP_REMOVED lines=44> */
[----:B------:R2:W-:Y:S04]  /*d6c60*/  STL [R1+0x2c24], R4 ;  /* 0x002c240401007387 */ /* 0x0005e80000100800 */
[----:B------:R3:W-:Y:S04]  /*d6c70*/  STL [R1+0x1d4], R0 ;  /* 0x0001d40001007387 */ /* 0x0007e80000100800 */
[----:B------:R-:W5:Y:S04]  /*d6c80*/  LDL.LU R33, [R1+0xcd0] ;  /* 0x000cd00001217983 */ /* 0x000f680000300800 */
[----:B------:R0:W-:Y:S04]  /*d6c90*/  STL [R1+0x2c34], R2 ;  /* 0x002c340201007387 */ /* 0x0001e80000100800 */
[----:B------:R-:W5:Y:S04]  /*d6ca0*/  LDL.LU R32, [R1+0xcd4] ;  /* 0x000cd40001207983 */ /* 0x000f680000300800 */
[----:B------:R-:W4:Y:S04]  /*d6cb0*/  LDL.LU R5, [R1+0xcd8] ;  /* 0x000cd80001057983 */ /* 0x000f280000300800 */
[----:B--2---:R-:W4:Y:S01]  /*d6cc0*/  LDL.LU R4, [R1+0xcdc] ;  /* 0x000cdc0001047983 */ /* 0x004f220000300800 */
[----:B---3--:R-:W-:Y:S01]  /*d6cd0*/  VIADD R0, R0, UR9 ;  /* 0x0000000900007c36 */ /* 0x008fe20008000000 */
[----:B------:R-:W2:Y:S02]  /*d6ce0*/  LDCU UR9, c[0x0][0x3b8] ;  /* 0x00007700ff0977ac */ /* 0x000ea40008000800 */
[----:B------:R-:W3:Y:S04]  /*d6cf0*/  LDL.LU R31, [R1+0xcc0] ;  /* 0x000cc000011f7983 */ /* 0x000ee80000300800 */
[----:B------:R-:W3:Y:S04]  /*d6d00*/  LDL.LU R30, [R1+0xcc4] ;  /* 0x000cc400011e7983 */ /* 0x000ee80000300800 */
        /* <DEDUP_REMOVED lines=25> */
[----:B-----5:R-:W-:-:S05]  /*d6ea0*/  F2FP.SATFINITE.E5M2.F32.PACK_AB_MERGE_C R33, R32, R33, RZ ;  /* 0x000000212021723e */ /* 0x020fca00048060ff */
[----:B------:R-:W-:Y:S01]  /*d6eb0*/  STL [R1+0x2c08], R33 ;  /* 0x002c082101007387 */ /* 0x000fe20000100800 */
[----:B----4-:R-:W-:-:S03]  /*d6ec0*/  F2FP.SATFINITE.E5M2.F32.PACK_AB_MERGE_C R32, R4, R5, RZ ;  /* 0x000000050420723e */ /* 0x010fc600048060ff */
[----:B------:R-:W4:Y:S04]  /*d6ed0*/  LDL.LU R5, [R1+0xc68] ;  /* 0x000c680001057983 */ /* 0x000f280000300800 */
[----:B------:R-:W4:Y:S01]  /*d6ee0*/  LDL.LU R4, [R1+0xc6c] ;  /* 0x000c6c0001047983 */ /* 0x000f220000300800 */
[----:B------:R-:W-:Y:S01]  /*d6ef0*/  VIADD R0, R0, UR10 ;  /* 0x0000000a00007c36 */ /* 0x000fe20008000000 */
[----:B---3--:R-:W-:Y:S01]  /*d6f00*/  F2FP.SATFINITE.E5M2.F32.PACK_AB_MERGE_C R30, R30, R31, RZ ;  /* 0x0000001f1e1e723e */ /* 0x008fe200048060ff */
[----:B------:R-:W0:Y:S01]  /*d6f10*/  LDCU UR10, c[0x0][0x3b8] ;  /* 0x00007700ff0a77ac */ /* 0x000e220008000800 */
[----:B------:R-:W-:Y:S04]  /*d6f20*/  STL [R1+0x2c20], R32 ;  /* 0x002c202001007387 */ /* 0x000fe80000100800 */
[----:B------:R-:W-:Y:S04]  /*d6f30*/  STL [R1+0x2c04], R30 ;  /* 0x002c041e01007387 */ /* 0x000fe80000100800 */
[----:B------:R3:W-:Y:S01]  /*d6f40*/  STL [R1+0x1bc], R0 ;  /* 0x0001bc0001007387 */ /* 0x0007e20000100800 */
[----:B--2---:R-:W-:-:S02]  /*d6f50*/  F2FP.SATFINITE.E5M2.F32.PACK_AB_MERGE_C R28, R28, R29, RZ ;  /* 0x0000001d1c1c723e */ /* 0x004fc400048060ff */
[----:B------:R-:W-:Y:S01]  /*d6f60*/  F2FP.SATFINITE.E5M2.F32.PACK_AB_MERGE_C R26, R26, R27, RZ ;  /* 0x0000001b1a1a723e */ /* 0x000fe200048060ff */
[----:B---3--:R-:W-:Y:S02]  /*d6f70*/  VIADD R0, R0, UR11 ;  /* 0x0000000b00007c36 */ /* 0x008fe40008000000 */
[----:B------:R-:W-:Y:S01]  /*d6f80*/  STL [R1+0x2c00], R28 ;  /* 0x002c001c01007387 */ /* 0x000fe20000100800 */
[----:B------:R-:W2:Y:S01]  /*d6f90*/  LDCU UR11, c[0x0][0x3b8] ;  /* 0x00007700ff0b77ac */ /* 0x000ea20008000800 */
[----:B------:R-:W-:Y:S02]  /*d6fa0*/  F2FP.SATFINITE.E5M2.F32.PACK_AB_MERGE_C R6, R6, R25, RZ ;  /* 0x000000190606723e */ /* 0x000fe400048060ff */
[----:B------:R-:W-:Y:S04]  /*d6fb0*/  STL [R1+0x2bf0], R26 ;  /* 0x002bf01a01007387 */ /* 0x000fe80000100800 */
[----:B------:R3:W-:Y:S01]  /*d6fc0*/  STL [R1+0x1b8], R0 ;  /* 0x0001b80001007387 */ /* 0x0007e20000100800 */
[----:B------:R-:W-:-:S03]  /*d6fd0*/  F2FP.SATFINITE.E5M2.F32.PACK_AB_MERGE_C R23, R23, R24, RZ ;  /* 0x000000181717723e */ /* 0x000fc600048060ff */
[----:B------:R5:W-:Y:S01]  /*d6fe0*/  STL [R1+0x2bec], R6 ;  /* 0x002bec0601007387 */ /* 0x000be20000100800 */
[----:B---3--:R-:W-:-:S03]  /*d6ff0*/  VIADD R0, R0, UR12 ;  /* 0x0000000c00007c36 */ /* 0x008fc60008000000 */
[----:B------:R-:W-:Y:S01]  /*d7000*/  STL [R1+0x2bd4], R23 ;  /* 0x002bd41701007387 */ /* 0x000fe20000100800 */
[----:B------:R-:W3:Y:S01]  /*d7010*/  LDCU UR12, c[0x0][0x3b8] ;  /* 0x00007700ff0c77ac */ /* 0x000ee20008000800 */
        /* <DEDUP_REMOVED lines=22> */
[----:B------:R1:W-:Y:S04]  /*d7180*/  STL [R1+0x194], R0 ;  /* 0x0001940001007387 */ /* 0x0003e80000100800 */
[----:B------:R2:W-:Y:S01]  /*d7190*/  STL [R1+0x2b7c], R6 ;  /* 0x002b7c0601007387 */ /* 0x0005e20000100800 */
[----:B-1----:R-:W-:Y:S01]  /*d71a0*/  VIADD R0, R0, UR9 ;  /* 0x0000000900007c36 */ /* 0x002fe20008000000 */
[----:B------:R-:W1:Y:S01]  /*d71b0*/  LDCU UR9, c[0x0][0x3b8] ;  /* 0x00007700ff0977ac */ /* 0x000e620008000800 */
[----:B--2---:R-:W-:-:S02]  /*d71c0*/  F2FP.SATFINITE.E5M2.F32.PACK_AB_MERGE_C R6, R2, R3, RZ ;  /* 0x000000030206723e */ /* 0x004fc400048060ff */
[----:B------:R-:W2:Y:S04]  /*d71d0*/  LDL.LU R3, [R1+0xc50] ;  /* 0x000c500001037983 */ /* 0x000ea80000300800 */
[----:B------:R-:W2:Y:S04]  /*d71e0*/  LDL.LU R2, [R1+0xc54] ;  /* 0x000c540001027983 */ /* 0x000ea80000300800 */
[----:B------:R0:W-:Y:S04]  /*d71f0*/  STL [R1+0x2b60], R6 ;  /* 0x002b600601007387 */ /* 0x0001e80000100800 */
[----:B------:R0:W-:Y:S04]  /*d7200*/  STL [R1+0x190], R0 ;  /* 0x0001900001007387 */ /* 0x0001e80000100800 */
[----:B------:R-:W3:Y:S01]  /*d7210*/  LDL.LU R33, [R1+0xc58] ;  /* 0x000c580001217983 */ /* 0x000ee20000300800 */
[----:B------:R-:W-:Y:S01]  /*d7220*/  VIADD R24, R0, UR10 ;  /* 0x0000000a00187c36 */ /* 0x000fe20008000000 */
[----:B------:R-:W0:Y:S01]  /*d7230*/  LDCU UR10, c[0x0][0x3b8] ;  /* 0x00007700ff0a77ac */ /* 0x000e220008000800 */
[----:B----4-:R-:W-:-:S05]  /*d7240*/  F2FP.SATFINITE.E5M2.F32.PACK_AB_MERGE_C R4, R4, R5, RZ ;  /* 0x000000050404723e */ /* 0x010fca00048060ff */
[----:B------:R4:W-:Y:S04]  /*d7250*/  STL [R1+0x2b78], R4 ;  /* 0x002b780401007387 */ /* 0x0009e80000100800 */
        /* <DEDUP_REMOVED lines=26> */
[----:B----4-:R-:W4:Y:S01]  /*d7400*/  LDL.LU R4, [R1+0xbe4] ;  /* 0x000be40001047983 */ /* 0x010f220000300800 */
[----:B--2---:R-:W-:-:S03]  /*d7410*/  F2FP.SATFINITE.E5M2.F32.PACK_AB_MERGE_C R34, R2, R3, RZ ;  /* 0x000000030222723e */ /* 0x004fc600048060ff */
[----:B------:R-:W2:Y:S04]  /*d7420*/  LDL.LU R3, [R1+0xbe8] ;  /* 0x000be80001037983 */ /* 0x000ea80000300800 */
[----:B------:R-:W2:Y:S04]  /*d7430*/  LDL.LU R2, [R1+0xbec] ;  /* 0x000bec0001027983 */ /* 0x000ea80000300800 */
[----:B------:R-:W-:Y:S01]  /*d7440*/  STL [R1+0x2b4c], R34 ;  /* 0x002b4c2201007387 */ /* 0x000fe20000100800 */
[----:B---3--:R-:W-:Y:S02]  /*d7450*/  F2FP.SATFINITE.E5M2.F32.PACK_AB_MERGE_C R33, R23, R33, RZ ;  /* 0x000000211721723e */ /* 0x008fe400048060ff */
[----:B-----5:R-:W-:-:S03]  /*d7460*/  F2FP.SATFINITE.E5M2.F32.PACK_AB_MERGE_C R31, R31, R32, RZ ;  /* 0x000000201f1f723e */ /* 0x020fc600048060ff */
[----:B------:R-:W-:Y:S01]  /*d7470*/  STL [R1+0x2b5c], R33 ;  /* 0x002b5c2101007387 */ /* 0x000fe20000100800 */
[----:B------:R-:W-:-:S03]  /*d7480*/  F2FP.SATFINITE.E5M2.F32.PACK_AB_MERGE_C R30, R22, R30, RZ ;  /* 0x0000001e161e723e */ /* 0x000fc600048060ff */
        /* <DEDUP_REMOVED lines=8> */
[----:B------:R-:W-:Y:S04]  /*d7510*/  STL [R1+0x2b18], R25 ;  /* 0x002b181901007387 */ /* 0x000fe80000100800 */
[----:B------:R0:W-:Y:S01]  /*d7520*/  STL [R1+0x2b14], R6 ;  /* 0x002b140601007387 */ /* 0x0001e20000100800 */
[----:B------:R-:W-:Y:S02]  /*d7530*/  F2FP.SATFINITE.E5M2.F32.PACK_AB_MERGE_C R0, R19, R0, RZ ;  /* 0x000000001300723e */ /* 0x000fe400048060ff */
[----:B0-----:R-:W-:-:S03]  /*d7540*/  F2FP.SATFINITE.E5M2.F32.PACK_AB_MERGE_C R6, R17, R18, RZ ;  /* 0x000000121106723e */ /* 0x001fc600048060ff */
[----:B------:R0:W-:Y:S04]  /*d7550*/  STL [R1+0x2b00], R0 ;  /* 0x002b000001007387 */ /* 0x0001e80000100800 */
[----:B------:R3:W-:Y:S01]  /*d7560*/  STL [R1+0x2afc], R6 ;  /* 0x002afc0601007387 */ /* 0x0007e20000100800 */
[----:B0-----:R-:W-:Y:S02]  /*d7570*/  F2FP.SATFINITE.E5M2.F32.PACK_AB_MERGE_C R0, R15, R16, RZ ;  /* 0x000000100f00723e */ /* 0x001fe400048060ff */
[----:B---3--:R-:W-:-:S03]  /*d7580*/  F2FP.SATFINITE.E5M2.F32.PACK_AB_MERGE_C R6, R13, R14, RZ ;  /* 0x0000000e0d06723e */ /* 0x008fc600048060ff */
[----:B------:R0:W-:Y:S04]  /*d7590*/  STL [R1+0x2ae4], R0 ;  /* 0x002ae40001007387 */ /* 0x0001e80000100800 */
[----:B------:R3:W-:Y:S01]  /*d75a0*/  STL [R1+0x2ae0], R6 ;  /* 0x002ae00601007387 */ /* 0x0007e20000100800 */
[----:B0-----:R-:W-:Y:S02]  /*d75b0*/  F2FP.SATFINITE.E5M2.F32.PACK_AB_MERGE_C R0, R11, R12, RZ ;  /* 0x0000000c0b00723e */ /* 0x001fe400048060ff */
[----:B---3--:R-:W-:-:S03]  /*d75c0*/  F2FP.SATFINITE.E5M2.F32.PACK_AB_MERGE_C R6, R7, R10, RZ ;  /* 0x0000000a0706723e */ /* 0x008fc600048060ff */
[----:B------:R-:W-:Y:S04]  /*d75d0*/  STL [R1+0x2ac8], R0 ;  /* 0x002ac80001007387 */ /* 0x000fe80000100800 */
[----:B------:R0:W-:Y:S04]  /*d75e0*/  STL [R1+0x2ac0], R6 ;  /* 0x002ac00601007387 */ /* 0x0001e80000100800 */
[----:B------:R-:W3:Y:S04]  /*d75f0*/  LDL.LU R25, [R1+0xbd0] ;  /* 0x000bd00001197983 */ /* 0x000ee80000300800 */
[----:B0-----:R-:W3:Y:S01]  /*d7600*/  LDL.LU R6, [R1+0xbd4] ;  /* 0x000bd40001067983 */ /* 0x001ee20000300800 */
[----:B----4-:R-:W-:-:S05]  /*d7610*/  F2FP.SATFINITE.E5M2.F32.PACK_AB_MERGE_C R0, R4, R5, RZ ;  /* 0x000000050400723e */ /* 0x010fca00048060ff */
[----:B------:R2:W-:Y:S04]  /*d7620*/  STL [R1+0x2aa0], R0 ;  /* 0x002aa00001007387 */ /* 0x0005e80000100800 */
        /* <DEDUP_REMOVED lines=29> */
[----:B------:R-:W5:Y:S01]  /*d7800*/  LDL.LU R2, [R1+0xb64] ;  /* 0x000b640001027983 */ /* 0x000f620000300800 */
[----:B---3--:R-:W-:-:S03]  /*d7810*/  F2FP.SATFINITE.E5M2.F32.PACK_AB_MERGE_C R6, R6, R25, RZ ;  /* 0x000000190606723e */ /* 0x008fc600048060ff */
[----:B------:R-:W3:Y:S04]  /*d7820*/  LDL.LU R25, [R1+0xb68] ;  /* 0x000b680001197983 */ /* 0x000ee80000300800 */
[----:B------:R0:W-:Y:S04]  /*d7830*/  STL [R1+0x2a8c], R6 ;  /* 0x002a8c0601007387 */ /* 0x0001e80000100800 */
[----:B0-----:R-:W3:Y:S01]  /*d7840*/  LDL.LU R6, [R1+0xb6c] ;  /* 0x000b6c0001067983 */ /* 0x001ee20000300800 */
[----:B------:R-:W-:Y:S01]  /*d7850*/  VIADD R23, R24, UR11 ;  /* 0x0000000b18177c36 */ /* 0x000fe20008000000 */
[----:B------:R-:W0:Y:S03]  /*d7860*/  LDCU UR11, c[0x0][0x3b8] ;  /* 0x00007700ff0b77ac */ /* 0x000e260008000800 */
[----:B------:R-:W-:Y:S01]  /*d7870*/  VIADD R22, R23, UR12 ;  /* 0x0000000c17167c36 */ /* 0x000fe20008000000 */
[----:B------:R-:W0:Y:S03]  /*d7880*/  LDCU UR12, c[0x0][0x3b8] ;  /* 0x00007700ff0c77ac */ /* 0x000e260008000800 */
[----:B------:R-:W-:-:S04]  /*d7890*/  VIADD R21, R22, UR6 ;  /* 0x0000000616157c36 */ /* 0x000fc80008000000 */
[----:B------:R-:W-:Y:S01]  /*d78a0*/  VIADD R20, R21, UR7 ;  /* 0x0000000715147c36 */ /* 0x000fe20008000000 */
[----:B----4-:R-:W-:Y:S01]  /*d78b0*/  F2FP.SATFINITE.E5M2.F32.PACK_AB_MERGE_C R15, R15, R41, RZ ;  /* 0x000000290f0f723e */ /* 0x010fe200048060ff */
[----:B------:R-:W4:Y:S01]  /*d78c0*/  LDCU.64 UR6, c[0x0][0x390] ;  /* 0x00007200ff0677ac */ /* 0x000f220008000a00 */
[----:B--2---:R-:W-:Y:S01]  /*d78d0*/  F2FP.SATFINITE.E5M2.F32.PACK_AB_MERGE_C R39, R39, R40, RZ ;  /* 0x000000282727723e */ /* 0x004fe200048060ff */
[----:B------:R-:W-:Y:S01]  /*d78e0*/  VIADD R19, R20, UR8 ;  /* 0x0000000814137c36 */ /* 0x000fe20008000000 */
[----:B------:R-:W2:Y:S03]  /*d78f0*/  LDL.LU R41, [R1+0x458c] ;  /* 0x00458c0001297983 */ /* 0x000ea60000300800 */
[----:B-1----:R-:W-:Y:S01]  /*d7900*/  VIADD R18, R19, UR9 ;  /* 0x0000000913127c36 */ /* 0x002fe20008000000 */
[----:B------:R-:W-:Y:S01]  /*d7910*/  STL [R1+0x2a9c], R15 ;  /* 0x002a9c0f01007387 */ /* 0x000fe20000100800 */
[----:B-----5:R-:W-:Y:S01]  /*d7920*/  F2FP.SATFINITE.E5M2.F32.PACK_AB_MERGE_C R14, R14, R38, RZ ;  /* 0x000000260e0e723e */ /* 0x020fe200048060ff */
[----:B------:R-:W1:Y:S01]  /*d7930*/  LDCU.64 UR8, c[0x0][0x390] ;  /* 0x00007200ff0877ac */ /* 0x000e620008000a00 */
[----:B------:R-:W-:Y:S01]  /*d7940*/  VIADD R17, R18, UR10 ;  /* 0x0000000a12117c36 */ /* 0x000fe20008000000 */
[----:B------:R-:W2:Y:S01]  /*d7950*/  LDL.LU R40, [R1+0x4588] ;  /* 0x0045880001287983 */ /* 0x000ea20000300800 */
[----:B------:R-:W5:Y:S01]  /*d7960*/  LDCU UR10, c[0x0][0x3b8] ;  /* 0x00007700ff0a77ac */ /* 0x000f620008000800 */
[----:B------:R-:W-:-:S02]  /*d7970*/  F2FP.SATFINITE.E5M2.F32.PACK_AB_MERGE_C R5, R4, R5, RZ ;  /* 0x000000050405723e */ /* 0x000fc400048060ff */
[----:B------:R4:W-:Y:S01]  /*d7980*/  STL [R1+0x2a88], R39 ;  /* 0x002a882701007387 */ /* 0x0009e20000100800 */
[----:B0-----:R-:W-:Y:S01]  /*d7990*/  VIADD R16, R17, UR11 ;  /* 0x0000000b11107c36 */ /* 0x001fe20008000000 */
[----:B------:R-:W0:Y:S01]  /*d79a0*/  LDCU UR11, c[0x0][0x3b8] ;  /* 0x00007700ff0b77ac */ /* 0x000e220008000800 */
[----:B------:R-:W-:Y:S01]  /*d79b0*/  F2FP.SATFINITE.E5M2.F32.PACK_AB_MERGE_C R13, R13, R37, RZ ;  /* 0x000000250d0d723e */ /* 0x000fe200048060ff */
[----:B----4-:R-:W4:Y:S04]  /*d79c0*/  LDL.LU R39, [R1+0x4584] ;  /* 0x0045840001277983 */ /* 0x010f280000300800 */
[----:B------:R-:W4:Y:S01]  /*d79d0*/  LDL.LU R38, [R1+0x4580] ;  /* 0x0045800001267983 */ /* 0x000f220000300800 */
[----:B------:R-:W-:-:S03]  /*d79e0*/  F2FP.SATFINITE.E5M2.F32.PACK_AB_MERGE_C R35, R35, R36, RZ ;  /* 0x000000242323723e */ /* 0x000fc600048060ff */
[----:B------:R0:W-:Y:S01]  /*d79f0*/  STL [R1+0x2a84], R14 ;  /* 0x002a840e01007387 */ /* 0x0001e20000100800 */
[----:B------:R-:W-:Y:S01]  /*d7a00*/  VIADD R15, R16, UR12 ;  /* 0x0000000c100f7c36 */ /* 0x000fe20008000000 */
[----:B------:R-:W1:Y:S02]  /*d7a10*/  LDCU UR12, c[0x0][0x3b8] ;  /* 0x00007700ff0c77ac */ /* 0x000e640008000800 */
[----:B------:R-:W2:Y:S01]  /*d7a20*/  LDL R4, [R1+0x1144] ;  /* 0x0011440001047983 */ /* 0x000ea20000100800 */
[----:B------:R-:W-:-:S03]  /*d7a30*/  F2FP.SATFINITE.E5M2.F32.PACK_AB_MERGE_C R12, R12, R34, RZ ;  /* 0x000000220c0c723e */ /* 0x000fc600048060ff */
[----:B------:R1:W-:Y:S01]  /*d7a40*/  STL [R1+0x2a70], R5 ;  /* 0x002a700501007387 */ /* 0x0003e20000100800 */
[----:B0-----:R-:W-:Y:S01]  /*d7a50*/  VIADD R14, R15, UR13 ;  /* 0x0000000d0f0e7c36 */ /* 0x001fe20008000000 */
[----:B------:R-:W0:Y:S01]  /*d7a60*/  LDCU UR13, c[0x0][0x3b8] ;  /* 0x00007700ff0d77ac */ /* 0x000e220008000800 */
[----:B------:R-:W-:Y:S01]  /*d7a70*/  F2FP.SATFINITE.E5M2.F32.PACK_AB_MERGE_C R32, R32, R33, RZ ;  /* 0x000000212020723e */ /* 0x000fe200048060ff */
[----:B-1----:R-:W4:Y:S04]  /*d7a80*/  LDL R5, [R1+0x1140] ;  /* 0x0011400001057983 */ /* 0x002f280000100800 */
[----:B------:R-:W4:Y:S04]  /*d7a90*/  LDL.LU R37, [R1+0x457c] ;  /* 0x00457c0001257983 */ /* 0x000f280000300800 */
[----:B------:R1:W-:Y:S04]  /*d7aa0*/  STL [R1+0x2a6c], R13 ;  /* 0x002a6c0d01007387 */ /* 0x0003e80000100800 */
[----:B------:R-:W4:Y:S01]  /*d7ab0*/  LDL.LU R36, [R1+0x4578] ;  /* 0x0045780001247983 */ /* 0x000f220000300800 */
[----:B------:R-:W-:-:S03]  /*d7ac0*/  F2FP.SATFINITE.E5M2.F32.PACK_AB_MERGE_C R11, R11, R31, RZ ;  /* 0x0000001f0b0b723e */ /* 0x000fc600048060ff */
[----:B------:R0:W-:Y:S01]  /*d7ad0*/  STL [R1+0x2a58], R35 ;  /* 0x002a582301007387 */ /* 0x0001e20000100800 */
[----:B------:R-:W-:Y:S01]  /*d7ae0*/  F2FP.SATFINITE.E5M2.F32.PACK_AB_MERGE_C R29, R29, R30, RZ ;  /* 0x0000001e1d1d723e */ /* 0x000fe200048060ff */
[----:B-1----:R-:W-:Y:S01]  /*d7af0*/  VIADD R13, R14, UR14 ;  /* 0x0000000e0e0d7c36 */ /* 0x002fe20008000000 */
[----:B------:R-:W-:Y:S01]  /*d7b00*/  F2FP.SATFINITE.E5M2.F32.PACK_AB_MERGE_C R27, R27, R28, RZ ;  /* 0x0000001c1b1b723e */ /* 0x000fe200048060ff */
[----:B0-----:R-:W4:Y:S04]  /*d7b10*/  LDL.LU R35, [R1+0x4574] ;  /* 0x0045740001237983 */ /* 0x001f280000300800 */
[----:B------:R-:W4:Y:S04]  /*d7b20*/  LDL.LU R34, [R1+0x4570] ;  /* 0x0045700001227983 */ /* 0x000f280000300800 */
[----:B------:R0:W-:Y:S04]  /*d7b30*/  STL [R1+0x2a54], R12 ;  /* 0x002a540c01007387 */ /* 0x0001e80000100800 */
[----:B------:R-:W4:Y:S04]  /*d7b40*/  LDL.LU R33, [R1+0x456c] ;  /* 0x00456c0001217983 */ /* 0x000f280000300800 */
[----:B------:R1:W-:Y:S01]  /*d7b50*/  STL [R1+0x2a40], R32 ;  /* 0x002a402001007387 */ /* 0x0003e20000100800 */
[----:B0-----:R-:W-:Y:S01]  /*d7b60*/  VIADD R12, R13, UR15 ;  /* 0x0000000f0d0c7c36 */ /* 0x001fe20008000000 */
[----:B------:R-:W-:-:S02]  /*d7b70*/  F2FP.SATFINITE.E5M2.F32.PACK_AB_MERGE_C R10, R10, R26, RZ ;  /* 0x0000001a0a0a723e */ /* 0x000fc400048060ff */
[----:B-1----:R-:W4:Y:S04]  /*d7b80*/  LDL.LU R32, [R1+0x4568] ;  /* 0x0045680001207983 */ /* 0x002f280000300800 */
        /* <DEDUP_REMOVED lines=8> */
[----:B------:R0:W-:Y:S01]  /*d7c10*/  STL [R1+0x2a20], R27 ;  /* 0x002a201b01007387 */ /* 0x0001e20000100800 */
[----:B------:R-:W-:-:S03]  /*d7c20*/  F2FP.SATFINITE.E5M2.F32.PACK_AB_MERGE_C R2, R2, R3, RZ ;  /* 0x000000030202723e */ /* 0x000fc600048060ff */
[----:B0-----:R-:W4:Y:S04]  /*d7c30*/  LDL.LU R27, [R1+0x4554] ;  /* 0x00455400011b7983 */ /* 0x001f280000300800 */
[----:B------:R-:W4:Y:S04]  /*d7c40*/  LDL.LU R26, [R1+0x4550] ;  /* 0x00455000011a7983 */ /* 0x000f280000300800 */
[----:B------:R5:W-:Y:S04]  /*d7c50*/  STL [R1+0x2a0c], R10 ;  /* 0x002a0c0a01007387 */ /* 0x000be80000100800 */
[----:B------:R-:W-:Y:S01]  /*d7c60*/  STL [R1+0x2a08], R0 ;  /* 0x002a080001007387 */ /* 0x000fe20000100800 */
[----:B-----5:R-:W-:-:S03]  /*d7c70*/  VIADD R10, R11, UR10 ;  /* 0x0000000a0b0a7c36 */ /* 0x020fc60008000000 */
[----:B------:R0:W-:Y:S01]  /*d7c80*/  STL [R1+0x29e4], R2 ;  /* 0x0029e40201007387 */ /* 0x0001e20000100800 */
[----:B------:R-:W-:-:S04]  /*d7c90*/  VIADD R7, R10, UR11 ;  /* 0x0000000b0a077c36 */ /* 0x000fc80008000000 */
[----:B0-----:R-:W-:Y:S01]  /*d7ca0*/  VIADD R2, R7, UR12 ;  /* 0x0000000c07027c36 */ /* 0x001fe20008000000 */
[----:B---3--:R-:W-:Y:S02]  /*d7cb0*/  F2FP.SATFINITE.E5M2.F32.PACK_AB_MERGE_C R6, R6, R25, RZ ;  /* 0x000000190606723e */ /* 0x008fe400048060ff */
[----:B------:R-:W3:Y:S04]  /*d7cc0*/  LDL.LU R25, [R1+0x454c] ;  /* 0x00454c0001197983 */ /* 0x000ee80000300800 */
[----:B------:R0:W-:Y:S02]  /*d7cd0*/  STL [R1+0x29fc], R6 ;  /* 0x0029fc0601007387 */ /* 0x0001e40000100800 */
[----:B0-----:R-:W-:-:S05]  /*d7ce0*/  VIADD R6, R2, UR13 ;  /* 0x0000000d02067c36 */ /* 0x001fca0008000000 */
[----:B------:R0:W-:Y:S04]  /*d7cf0*/  STL [R1+0x267c], R6 ;  /* 0x00267c0601007387 */ /* 0x0001e80000100800 */
[----:B0-----:R-:W5:Y:S01]  /*d7d00*/  LDL.LU R6, [R1+0x4548] ;  /* 0x0045480001067983 */ /* 0x001f620000300800 */
[----:B--2---:R-:W-:-:S05]  /*d7d10*/  IMAD R4, R4, UR4, RZ ;  /* 0x0000000404047c24 */ /* 0x004fca000f8e02ff */
[----:B------:R-:W-:Y:S01]  /*d7d20*/  IADD3 R0, P0, PT, R4, UR6, RZ ;  /* 0x0000000604007c10 */ /* 0x000fe2000ff1e0ff */
[----:B----4-:R-:W-:-:S03]  /*d7d30*/  IMAD R5, R5, UR5, RZ ;  /* 0x0000000505057c24 */ /* 0x010fc6000f8e02ff */
[----:B------:R-:W-:Y:S02]  /*d7d40*/  LEA.HI.X.SX32 R4, R4, UR7, 0x1, P0 ;  /* 0x0000000704047c11 */ /* 0x000fe400080f0eff */
[----:B------:R-:W-:-:S04]  /*d7d50*/  IADD3 R3, P1, PT, R5, UR8, RZ ;  /* 0x0000000805037c10 */ /* 0x000fc8000ff3e0ff */
[----:B------:R-:W-:Y:S01]  /*d7d60*/  LEA.HI.X.SX32 R5, R5, UR9, 0x1, P1 ;  /* 0x0000000905057c11 */ /* 0x000fe200088f0eff */
[----:B------:R0:W-:Y:S01]  /*d7d70*/  STL.64 [R1+0x48f8], R38 ;  /* 0x0048f82601007387 */ /* 0x0001e20000100a00 */
[----:B------:R-:W1:Y:S01]  /*d7d80*/  LDCU.64 UR4, c[0x0][0x398] ;  /* 0x00007300ff0477ac */ /* 0x000e620008000a00 */
[----:B-----5:R-:W-:Y:S01]  /*d7d90*/  LOP3.LUT R6, R6, 0xffffefff, RZ, 0xc0, !PT ;  /* 0xffffefff06067812 */ /* 0x020fe200078ec0ff */
[----:B------:R-:W2:Y:S01]  /*d7da0*/  LDCU.64 UR8, c[0x0][0x398] ;  /* 0x00007300ff0877ac */ /* 0x000ea20008000a00 */
[----:B------:R-:W4:Y:S01]  /*d7db0*/  LDCU.64 UR10, c[0x0][0x398] ;  /* 0x00007300ff0a77ac */ /* 0x000f220008000a00 */
[----:B0-----:R-:W5:Y:S01]  /*d7dc0*/  LDL.LU R39, [R1+0xe68] ;  /* 0x000e680001277983 */ /* 0x001f620000300800 */
[----:B------:R-:W0:Y:S03]  /*d7dd0*/  LDCU.64 UR12, c[0x0][0x398] ;  /* 0x00007300ff0c77ac */ /* 0x000e260008000a00 */
[----:B------:R-:W-:Y:S01]  /*d7de0*/  STL.64 [R1+0x48f0], R40 ;  /* 0x0048f02801007387 */ /* 0x000fe20000100a00 */
        /* <DEDUP_REMOVED lines=21> */
[----:B------:R1:W-:Y:S01]  /*d7f40*/  STL.64 [R1+0x4898], R22 ;  /* 0x0048981601007387 */ /* 0x0003e20000100a00 */
[----:B------:R-:W0:Y:S01]  /*d7f50*/  LDCU.64 UR58, c[0x0][0x398] ;  /* 0x00007300ff3a77ac */ /* 0x000e220008000a00 */
[----:B------:R-:W0:Y:S01]  /*d7f60*/  LDCU.64 UR60, c[0x0][0x398] ;  /* 0x00007300ff3c77ac */ /* 0x000e220008000a00 */
[----:B------:R-:W0:Y:S01]  /*d7f70*/  LDCU.64 UR64, c[0x0][0x398] ;  /* 0x00007300ff4077ac */ /* 0x000e220008000a00 */
[----:B-1----:R-:W2:Y:S01]  /*d7f80*/  LDL.LU R23, [R1+0x37c] ;  /* 0x00037c0001177983 */ /* 0x002ea20000300800 */
[----:B------:R-:W1:Y:S03]  /*d7f90*/  LDCU.64 UR66, c[0x0][0x398] ;  /* 0x00007300ff4277ac */ /* 0x000e660008000a00 */
[----:B------:R-:W2:Y:S01]  /*d7fa0*/  LDL.LU R60, [R1+0x1684] ;  /* 0x00168400013c7983 */ /* 0x000ea20000300800 */
[----:B------:R-:W0:Y:S03]  /*d7fb0*/  LDCU.64 UR68, c[0x0][0x398] ;  /* 0x00007300ff4477ac */ /* 0x000e260008000a00 */
        /* <DEDUP_REMOVED lines=8> */
[----:B------:R-:W2:Y:S04]  /*d8040*/  LDL.LU R44, [R1+0x378] ;  /* 0x00037800012c7983 */ /* 0x000ea80000300800 */
[----:B------:R-:W2:Y:S04]  /*d8050*/  LDL.LU R53, [R1+0x1640] ;  /* 0x0016400001357983 */ /* 0x000ea80000300800 */
[----:B------:R-:W2:Y:S04]  /*d8060*/  LDL R56, [R1+0x1144] ;  /* 0x0011440001387983 */ /* 0x000ea80000100800 */
        /* <DEDUP_REMOVED lines=16> */
[----:B------:R0:W-:Y:S04]  /*d8170*/  STL.64 [R1+0x4890], R20 ;  /* 0x0048901401007387 */ /* 0x0001e80000100a00 */
[----:B0-----:R-:W2:Y:S04]  /*d8180*/  LDL.LU R21, [R1+0x190] ;  /* 0x0001900001157983 */ /* 0x001ea80000300800 */
[----:B------:R-:W-:Y:S04]  /*d8190*/  STL.64 [R1+0x4888], R18 ;  /* 0x0048881201007387 */ /* 0x000fe80000100a00 */
[----:B------:R-:W-:Y:S04]  /*d81a0*/  STL.64 [R1+0x4880], R16 ;  /* 0x0048801001007387 */ /* 0x000fe80000100a00 */
[----:B------:R0:W-:Y:S04]  /*d81b0*/  STL [R1+0x4878], R7 ;  /* 0x0048780701007387 */ /* 0x0001e80000100800 */
[----:B0-----:R-:W2:Y:S04]  /*d81c0*/  LDL R7, [R1+0x120] ;  /* 0x0001200001077983 */ /* 0x001ea80000100800 */
[----:B------:R-:W-:Y:S04]  /*d81d0*/  STL.64 [R1+0x4870], R14 ;  /* 0x0048700e01007387 */ /* 0x000fe80000100a00 */
[----:B------:R0:W-:Y:S04]  /*d81e0*/  STL [R1+0x4868], R2 ;  /* 0x0048680201007387 */ /* 0x0001e80000100800 */
[----:B------:R-:W-:Y:S04]  /*d81f0*/  STL.64 [R1+0x4860], R12 ;  /* 0x0048600c01007387 */ /* 0x000fe80000100a00 */
[----:B------:R1:W-:Y:S01]  /*d8200*/  STL.64 [R1+0x4858], R10 ;  /* 0x0048580a01007387 */ /* 0x0003e20000100a00 */
[----:B0-----:R-:W-:-:S05]  /*d8210*/  MOV.SPILL R2, UR63 ;  /* 0x0000003f00027c02 */ /* 0x001fca0009000f00 */
[----:B------:R0:W-:Y:S01]  /*d8220*/  STL [R1+0x2dd4], R2 ;  /* 0x002dd40201007387 */ /* 0x0001e20000100800 */
[----:B-1----:R-:W-:Y:S01]  /*d8230*/  MOV.SPILL R10, UR62 ;  /* 0x0000003e000a7c02 */ /* 0x002fe20009000f00 */
[----:B0-----:R-:W-:-:S04]  /*d8240*/  IMAD.U32 R2, RZ, RZ, UR4 ;  /* 0x00000004ff027e24 */ /* 0x001fc8000f8e00ff */
[----:B------:R0:W-:Y:S04]  /*d8250*/  STL [R1+0x2dd8], R10 ;  /* 0x002dd80a01007387 */ /* 0x0001e80000100800 */
[----:B------:R1:W-:Y:S04]  /*d8260*/  STL [R1+0x2894], R2 ;  /* 0x0028940201007387 */ /* 0x0003e80000100800 */
[----:B------:R-:W2:Y:S04]  /*d8270*/  LDL.LU R15, [R1+0xb50] ;  /* 0x000b5000010f7983 */ /* 0x000ea80000300800 */
[----:B------:R-:W2:Y:S04]  /*d8280*/  LDL.LU R16, [R1+0xb54] ;  /* 0x000b540001107983 */ /* 0x000ea80000300800 */
[----:B------:R-:W0:Y:S04]  /*d8290*/  LDL.LU R17, [R1+0xb58] ;  /* 0x000b580001117983 */ /* 0x000e280000300800 */
[----:B------:R-:W0:Y:S04]  /*d82a0*/  LDL.LU R18, [R1+0xb5c] ;  /* 0x000b5c0001127983 */ /* 0x000e280000300800 */
[----:B------:R-:W1:Y:S04]  /*d82b0*/  LDL.LU R19, [R1+0xb40] ;  /* 0x000b400001137983 */ /* 0x000e680000300800 */
[----:B------:R-:W1:Y:S01]  /*d82c0*/  LDL.LU R20, [R1+0xb44] ;  /* 0x000b440001147983 */ /* 0x000e620000300800 */
[----:B------:R-:W-:Y:S01]  /*d82d0*/  UMOV UR6, UR5 ;  /* 0x0000000500067c82 */ /* 0x000fe20008000000 */
[----:B--2---:R-:W-:-:S05]  /*d82e0*/  F2FP.SATFINITE.E5M2.F32.PACK_AB_MERGE_C R11, R16, R15, RZ ;  /* 0x0000000f100b723e */ /* 0x004fca00048060ff */
[----:B------:R2:W-:Y:S01]  /*d82f0*/  STL [R1+0x29dc], R11 ;  /* 0x0029dc0b01007387 */ /* 0x0005e20000100800 */
[----:B0-----:R-:W-:-:S05]  /*d8300*/  F2FP.SATFINITE.E5M2.F32.PACK_AB_MERGE_C R10, R18, R17, RZ ;  /* 0x00000011120a723e */ /* 0x001fca00048060ff */
[----:B------:R0:W-:Y:S01]  /*d8310*/  STL [R1+0x29f0], R10 ;  /* 0x0029f00a01007387 */ /* 0x0001e20000100800 */
[----:B-1----:R-:W-:-:S05]  /*d8320*/  F2FP.SATFINITE.E5M2.F32.PACK_AB_MERGE_C R2, R20, R19, RZ ;  /* 0x000000131402723e */ /* 0x002fca00048060ff */
        /* <DEDUP_REMOVED lines=8> */
[----:B------:R-:W-:Y:S01]  /*d83b0*/  UMOV UR62, UR8 ;  /* 0x00000008003e7c82 */ /* 0x000fe20008000000 */
[----:B------:R-:W0:Y:S01]  /*d83c0*/  LDCU.64 UR8, c[0x0][0x398] ;  /* 0x00007300ff0877ac */ /* 0x000e220008000a00 */
        /* <DEDUP_REMOVED lines=12> */
[----:B------:R-:W-:Y:S01]  /*d8490*/  IMAD.MOV.U32 R20, RZ, RZ, R21 ;  /* 0x000000ffff147224 */ /* 0x000fe200078e0015 */
[----:B------:R-:W-:Y:S01]  /*d84a0*/  UMOV UR4, UR9 ;  /* 0x0000000900047c82 */ /* 0x000fe20008000000 */
[----:B------:R-:W-:-:S02]  /*d84b0*/  IMAD.MOV.U32 R21, RZ, RZ, R22 ;  /* 0x000000ffff157224 */ /* 0x000fc400078e0016 */
[----:B------:R-:W-:Y:S02]  /*d84c0*/  IMAD.MOV.U32 R22, RZ, RZ, R23 ;  /* 0x000000ffff167224 */ /* 0x000fe400078e0017 */
[----:B------:R-:W-:Y:S02]  /*d84d0*/  IMAD.MOV.U32 R23, RZ, RZ, R56 ;  /* 0x000000ffff177224 */ /* 0x000fe400078e0038 */
[----:B------:R-:W-:Y:S01]  /*d84e0*/  IMAD.U32 R56, RZ, RZ, UR8 ;  /* 0x00000008ff387e24 */ /* 0x000fe2000f8e00ff */
[----:B------:R-:W0:Y:S01]  /*d84f0*/  LDCU.64 UR8, c[0x0][0x398] ;  /* 0x00007300ff0877ac */ /* 0x000e220008000a00 */
[----:B--2---:R-:W-:-:S05]  /*d8500*/  F2FP.SATFINITE.E5M2.F32.PACK_AB_MERGE_C R11, R15, R14, RZ ;  /* 0x0000000e0f0b723e */ /* 0x004fca00048060ff */
[----:B------:R-:W-:Y:S01]  /*d8510*/  STL [R1+0x29a0], R11 ;  /* 0x0029a00b01007387 */ /* 0x000fe20000100800 */
[----:B0-----:R-:W-:-:S05]  /*d8520*/  F2FP.SATFINITE.E5M2.F32.PACK_AB_MERGE_C R10, R17, R16, RZ ;  /* 0x00000010110a723e */ /* 0x001fca00048060ff */
[----:B------:R-:W-:Y:S01]  /*d8530*/  STL [R1+0x299c], R10 ;  /* 0x00299c0a01007387 */ /* 0x000fe20000100800 */
[----:B-1----:R-:W-:-:S05]  /*d8540*/  F2FP.SATFINITE.E5M2.F32.PACK_AB_MERGE_C R2, R19, R18, RZ ;  /* 0x000000121302723e */ /* 0x002fca00048060ff */
[----:B------:R0:W-:Y:S04]  /*d8550*/  STL [R1+0x2980], R2 ;  /* 0x0029800201007387 */ /* 0x0001e80000100800 */
[----:B------:R-:W2:Y:S04]  /*d8560*/  LDL.LU R13, [R1+0xb18] ;  /* 0x000b1800010d7983 */ /* 0x000ea80000300800 */
[----:B0-----:R-:W2:Y:S04]  /*d8570*/  LDL.LU R2, [R1+0xb1c] ;  /* 0x000b1c0001027983 */ /* 0x001ea80000300800 */
[----:B------:R-:W3:Y:S04]  /*d8580*/  LDL.LU R14, [R1+0xb00] ;  /* 0x000b0000010e7983 */ /* 0x000ee80000300800 */
[----:B------:R-:W3:Y:S04]  /*d8590*/  LDL.LU R15, [R1+0xb04] ;  /* 0x000b0400010f7983 */ /* 0x000ee80000300800 */
[----:B------:R-:W4:Y:S04]  /*d85a0*/  LDL.LU R16, [R1+0xb08] ;  /* 0x000b080001107983 */ /* 0x000f280000300800 */
[----:B------:R-:W4:Y:S04]  /*d85b0*/  LDL.LU R17, [R1+0xb0c] ;  /* 0x000b0c0001117983 */ /* 0x000f280000300800 */
[----:B------:R-:W5:Y:S04]  /*d85c0*/  LDL.LU R18, [R1+0xaf0] ;  /* 0x000af00001127983 */ /* 0x000f680000300800 */
[----:B------:R-:W5:Y:S01]  /*d85d0*/  LDL.LU R19, [R1+0xaf4] ;  /* 0x000af40001137983 */ /* 0x000f620000300800 */
[----:B--2---:R-:W-:-:S05]  /*d85e0*/  F2FP.SATFINITE.E5M2.F32.PACK_AB_MERGE_C R2, R2, R13, RZ ;  /* 0x0000000d0202723e */ /* 0x004fca00048060ff */
[----:B------:R5:W-:Y:S01]  /*d85f0*/  STL [R1+0x297c], R2 ;  /* 0x00297c0201007387 */ /* 0x000be20000100800 */
[----:B---3--:R-:W-:-:S05]  /*d8600*/  F2FP.SATFINITE.E5M2.F32.PACK_AB_MERGE_C R11, R15, R14, RZ ;  /* 0x0000000e0f0b723e */ /* 0x008fca00048060ff */
[----:B------:R-:W-:Y:S01]  /*d8610*/  STL [R1+0x295c], R11 ;  /* 0x00295c0b01007387 */ /* 0x000fe20000100800 */
[----:B----4-:R-:W-:-:S05]  /*d8620*/  F2FP.SATFINITE.E5M2.F32.PACK_AB_MERGE_C R10, R17, R16, RZ ;  /* 0x00000010110a723e */ /* 0x010fca00048060ff */
[----:B------:R-:W-:Y:S01]  /*d8630*/  STL [R1+0x2958], R10 ;  /* 0x0029580a01007387 */ /* 0x000fe20000100800 */
[----:B-----5:R-:W-:-:S05]  /*d8640*/  F2FP.SATFINITE.E5M2.F32.PACK_AB_MERGE_C R2, R19, R18, RZ ;  /* 0x000000121302723e */ /* 0x020fca00048060ff */
        /* <DEDUP_REMOVED lines=12> */
[----:B------:R5:W-:Y:S01]  /*d8710*/  STL [R1+0x292c], R2 ;  /* 0x00292c0201007387 */ /* 0x000be20000100800 */
[----:B----4-:R-:W-:-:S05]  /*d8720*/  F2FP.SATFINITE.E5M2.F32.PACK_AB_MERGE_C R10, R17, R16, RZ ;  /* 0x00000010110a723e */ /* 0x010fca00048060ff */
[----:B------:R-:W-:Y:S01]  /*d8730*/  STL [R1+0x293c], R10 ;  /* 0x00293c0a01007387 */ /* 0x000fe20000100800 */
[----:B-----5:R-:W-:-:S05]  /*d8740*/  F2FP.SATFINITE.E5M2.F32.PACK_AB_MERGE_C R2, R19, R18, RZ ;  /* 0x000000121302723e */ /* 0x020fca00048060ff */
[----:B------:R0:W-:Y:S04]  /*d8750*/  STL [R1+0x2914], R2 ;  /* 0x0029140201007387 */ /* 0x0001e80000100800 */
[----:B------:R-:W2:Y:S04]  /*d8760*/  LDL.LU R16, [R1+0xad8] ;  /* 0x000ad80001107983 */ /* 0x000ea80000300800 */
[----:B------:R-:W2:Y:S01]  /*d8770*/  LDL.LU R17, [R1+0xadc] ;  /* 0x000adc0001117983 */ /* 0x000ea20000300800 */
[----:B------:R-:W-:Y:S02]  /*d8780*/  IMAD.MOV.U32 R18, RZ, RZ, R21 ;  /* 0x000000ffff127224 */ /* 0x000fe400078e0015 */
[----:B------:R-:W-:-:S02]  /*d8790*/  IMAD.MOV.U32 R21, RZ, RZ, R48 ;  /* 0x000000ffff157224 */ /* 0x000fc400078e0030 */
[----:B------:R-:W-:Y:S02]  /*d87a0*/  IMAD.MOV.U32 R48, RZ, RZ, R49 ;  /* 0x000000ffff307224 */ /* 0x000fe400078e0031 */
[----:B------:R-:W-:Y:S02]  /*d87b0*/  IMAD.MOV.U32 R49, RZ, RZ, R42 ;  /* 0x000000ffff317224 */ /* 0x000fe400078e002a */
[----:B------:R-:W-:Y:S02]  /*d87c0*/  IMAD.MOV.U32 R42, RZ, RZ, R8 ;  /* 0x000000ffff2a7224 */ /* 0x000fe400078e0008 */
[C---:B------:R-:W-:Y:S02]  /*d87d0*/  VIADD R8, R7.reuse, 0x158 ;  /* 0x0000015807087836 */ /* 0x040fe40000000000 */
[----:B------:R-:W-:Y:S02]  /*d87e0*/  IMAD.MOV.U32 R19, RZ, RZ, R20 ;  /* 0x000000ffff137224 */ /* 0x000fe400078e0014 */
[----:B------:R-:W-:Y:S01]  /*d87f0*/  IMAD.MOV.U32 R20, RZ, RZ, R43 ;  /* 0x000000ffff147224 */ /* 0x000fe200078e002b */
[----:B------:R-:W-:Y:S01]  /*d8800*/  ISETP.GE.AND P2, PT, R8, UR6, PT ;  /* 0x0000000608007c0c */ /* 0x000fe2000bf46270 */
[----:B------:R-:W-:Y:S01]  /*d8810*/  IMAD.MOV.U32 R43, RZ, RZ, R9 ;  /* 0x000000ffff2b7224 */ /* 0x000fe200078e0009 */
[----:B------:R-:W1:Y:S01]  /*d8820*/  LDCU.64 UR6, c[0x0][0x398] ;  /* 0x00007300ff0677ac */ /* 0x000e620008000a00 */
[----:B------:R-:W-:-:S02]  /*d8830*/  VIADD R9, R7, 0x157 ;  /* 0x0000015707097836 */ /* 0x000fc40000000000 */
[----:B0-----:R-:W-:-:S03]  /*d8840*/  VIADD R2, R7, 0x155 ;  /* 0x0000015507027836 */ /* 0x001fc60000000000 */
[----:B------:R-:W-:Y:S02]  /*d8850*/  ISETP.GE.AND P1, PT, R9, UR5, PT ;  /* 0x0000000509007c0c */ /* 0x000fe4000bf26270 */
[----:B------:R-:W-:Y:S01]  /*d8860*/  ISETP.GE.AND P0, PT, R2, UR4, PT ;  /* 0x0000000402007c0c */ /* 0x000fe2000bf06270 */
[----:B------:R-:W0:Y:S01]  /*d8870*/  LDCU.64 UR4, c[0x0][0x398] ;  /* 0x00007300ff0477ac */ /* 0x000e220008000a00 */
[----:B--2---:R-:W-:-:S05]  /*d8880*/  F2FP.SATFINITE.E5M2.F32.PACK_AB_MERGE_C R10, R17, R16, RZ ;  /* 0x00000010110a723e */ /* 0x004fca00048060ff */
[----:B------:R2:W-:Y:S04]  /*d8890*/  STL [R1+0x2928], R10 ;  /* 0x0029280a01007387 */ /* 0x0005e80000100800 */
[----:B------:R-:W3:Y:S01]  /*d88a0*/  LDL.LU R17, [R1+0x14c0] ;  /* 0x0014c00001117983 */ /* 0x000ee20000300800 */
[----:B------:R-:W-:-:S03]  /*d88b0*/  @P2 LOP3.LUT R6, R6, 0x1000, RZ, 0xfc, !PT ;  /* 0x0000100006062812 */ /* 0x000fc600078efcff */
[----:B------:R-:W4:Y:S01]  /*d88c0*/  LDL.LU R15, [R1+0x1494] ;  /* 0x00149400010f7983 */ /* 0x000f220000300800 */
[----:B------:R-:W-:Y:S01]  /*d88d0*/  LOP3.LUT R6, R6, 0xfffff7ff, RZ, 0xc0, !PT ;  /* 0xfffff7ff06067812 */ /* 0x000fe200078ec0ff */
[----:B------:R-:W-:-:S03]  /*d88e0*/  VIADD R2, R7, 0x154 ;  /* 0x0000015407027836 */ /* 0x000fc60000000000 */
[----:B------:R-:W-:-:S04]  /*d88f0*/  @P1 LOP3.LUT R6, R6, 0x800, RZ, 0xfc, !PT ;  /* 0x0000080006061812 */ /* 0x000fc800078efcff */
[----:B------:R-:W-:-:S04]  /*d8900*/  LOP3.LUT R6, R6, 0xfffffdff, RZ, 0xc0, !PT ;  /* 0xfffffdff06067812 */ /* 0x000fc800078ec0ff */
[----:B------:R-:W-:Y:S02]  /*d8910*/  @P0 LOP3.LUT R6, R6, 0x200, RZ, 0xfc, !PT ;  /* 0x0000020006060812 */ /* 0x000fe400078efcff */
[----:B---3--:R-:W-:Y:S02]  /*d8920*/  SHF.R.S32.HI R8, RZ, 0x1f, R17 ;  /* 0x0000001fff087819 */ /* 0x008fe40000011411 */
[CC--:B--2---:R-:W-:Y:S02]  /*d8930*/  IADD3 R10, P2, PT, R17.reuse, R0.reuse, RZ ;  /* 0x00000000110a7210 */ /* 0x0c4fe40007f5e0ff */
[----:B------:R-:W-:Y:S02]  /*d8940*/  IADD3 R12, P3, PT, R17, R3, RZ ;  /* 0x00000003110c7210 */ /* 0x000fe40007f7e0ff */
[----:B----4-:R-:W-:Y:S01]  /*d8950*/  SHF.R.S32.HI R9, RZ, 0x1f, R15 ;  /* 0x0000001fff097819 */ /* 0x010fe2000001140f */
[----:B------:R-:W-:Y:S01]  /*d8960*/  IMAD.X R11, R8, 0x1, R4, P2 ;  /* 0x00000001080b7824 */ /* 0x000fe200010e0604 */
[----:B------:R-:W-:-:S02]  /*d8970*/  IADD3 R16, P0, PT, R15, R0, RZ ;  /* 0x000000000f107210 */ /* 0x000fc40007f1e0ff */
[----:B------:R-:W-:Y:S02]  /*d8980*/  IADD3 R14, P1, PT, R15, R3, RZ ;  /* 0x000000030f0e7210 */ /* 0x000fe40007f3e0ff */
[----:B------:R2:W-:Y:S04]  /*d8990*/  STL.64 [R1+0x2888], R10 ;  /* 0x0028880a01007387 */ /* 0x0005e80000100a00 */
[----:B--2---:R-:W2:Y:S01]  /*d89a0*/  LDL.LU R11, [R1+0x13a0] ;  /* 0x0013a000010b7983 */ /* 0x004ea20000300800 */
[--C-:B------:R-:W-:Y:S02]  /*d89b0*/  IMAD.X R13, R8, 0x1, R5.reuse, P3 ;  /* 0x00000001080d7824 */ /* 0x100fe400018e0605 */
[C---:B------:R-:W-:Y:S02]  /*d89c0*/  IMAD.X R17, R9.reuse, 0x1, R4, P0 ;  /* 0x0000000109117824 */ /* 0x040fe400000e0604 */
[----:B------:R-:W-:Y:S01]  /*d89d0*/  IMAD.X R15, R9, 0x1, R5, P1 ;  /* 0x00000001090f7824 */ /* 0x000fe200008e0605 */
[----:B------:R3:W-:Y:S04]  /*d89e0*/  STL.64 [R1+0x2880], R12 ;  /* 0x0028800c01007387 */ /* 0x0007e80000100a00 */
[----:B------:R-:W-:Y:S04]  /*d89f0*/  STL.64 [R1+0x2878], R16 ;  /* 0x0028781001007387 */ /* 0x000fe80000100a00 */
[----:B------:R4:W-:Y:S01]  /*d8a00*/  STL.64 [R1+0x2870], R14 ;  /* 0x0028700e01007387 */ /* 0x0009e20000100a00 */
[----:B--2---:R-:W-:-:S02]  /*d8a10*/  SHF.R.S32.HI R8, RZ, 0x1f, R11 ;  /* 0x0000001fff087819 */ /* 0x004fc4000001140b */
[C---:B---3--:R-:W-:Y:S02]  /*d8a20*/  IADD3 R12, P2, PT, R11.reuse, R0, RZ ;  /* 0x000000000b0c7210 */ /* 0x048fe40007f5e0ff */
[----:B------:R-:W-:-:S03]  /*d8a30*/  IADD3 R10, P3, PT, R11, R3, RZ ;  /* 0x000000030b0a7210 */ /* 0x000fc60007f7e0ff */
[----:B------:R-:W-:-:S05]  /*d8a40*/  IMAD.X R13, R8, 0x1, R4, P2 ;  /* 0x00000001080d7824 */ /* 0x000fca00010e0604 */
[----:B------:R2:W-:Y:S04]  /*d8a50*/  STL.64 [R1+0x2868], R12 ;  /* 0x0028680c01007387 */ /* 0x0005e80000100a00 */
[----:B----4-:R-:W3:Y:S01]  /*d8a60*/  LDL.LU R15, [R1+0x1164] ;  /* 0x00116400010f7983 */ /* 0x010ee20000300800 */
[----:B------:R-:W-:Y:S01]  /*d8a70*/  IMAD.X R11, R8, 0x1, R5, P3 ;  /* 0x00000001080b7824 */ /* 0x000fe200018e0605 */
[----:B------:R-:W-:-:S04]  /*d8a80*/  SHF.R.S32.HI R8, RZ, 0x1f, R25 ;  /* 0x0000001fff087819 */ /* 0x000fc80000011419 */
[----:B------:R4:W-:Y:S01]  /*d8a90*/  STL.64 [R1+0x2860], R10 ;  /* 0x0028600a01007387 */ /* 0x0009e20000100a00 */
[----:B--2---:R-:W-:-:S05]  /*d8aa0*/  IADD3 R12, P2, PT, R25, R0, RZ ;  /* 0x00000000190c7210 */ /* 0x004fca0007f5e0ff */
[----:B------:R-:W-:Y:S01]  /*d8ab0*/  IMAD.X R13, R8, 0x1, R4, P2 ;  /* 0x00000001080d7824 */ /* 0x000fe200010e0604 */
[----:B----4-:R-:W-:-:S05]  /*d8ac0*/  IADD3 R10, P3, PT, R25, R3, RZ ;  /* 0x00000003190a7210 */ /* 0x010fca0007f7e0ff */
[----:B------:R-:W-:Y:S01]  /*d8ad0*/  IMAD.X R11, R8, 0x1, R5, P3 ;  /* 0x00000001080b7824 */ /* 0x000fe200018e0605 */
[----:B------:R-:W-:Y:S02]  /*d8ae0*/  SHF.R.S32.HI R8, RZ, 0x1f, R27 ;  /* 0x0000001fff087819 */ /* 0x000fe4000001141b */
[----:B---3--:R-:W-:Y:S02]  /*d8af0*/  SHF.R.S32.HI R9, RZ, 0x1f, R15 ;  /* 0x0000001fff097819 */ /* 0x008fe4000001140f */
[C---:B------:R-:W-:Y:S02]  /*d8b00*/  IADD3 R16, P0, PT, R15.reuse, R0, RZ ;  /* 0x000000000f107210 */ /* 0x040fe40007f1e0ff */
[----:B------:R-:W-:-:S03]  /*d8b10*/  IADD3 R14, P1, PT, R15, R3, RZ ;  /* 0x000000030f0e7210 */ /* 0x000fc60007f3e0ff */
[C---:B------:R-:W-:Y:S02]  /*d8b20*/  IMAD.X R17, R9.reuse, 0x1, R4, P0 ;  /* 0x0000000109117824 */ /* 0x040fe400000e0604 */
[----:B------:R-:W-:Y:S01]  /*d8b30*/  IMAD.X R15, R9, 0x1, R5, P1 ;  /* 0x00000001090f7824 */ /* 0x000fe200008e0605 */
[----:B------:R-:W-:Y:S02]  /*d8b40*/  SHF.R.S32.HI R9, RZ, 0x1f, R26 ;  /* 0x0000001fff097819 */ /* 0x000fe4000001141a */
[----:B------:R2:W-:Y:S04]  /*d8b50*/  STL.64 [R1+0x2858], R16 ;  /* 0x0028581001007387 */ /* 0x0005e80000100a00 */
[----:B------:R3:W-:Y:S04]  /*d8b60*/  STL.64 [R1+0x2850], R14 ;  /* 0x0028500e01007387 */ /* 0x0007e80000100a00 */
[----:B------:R4:W-:Y:S01]  /*d8b70*/  STL.64 [R1+0x2848], R12 ;  /* 0x0028480c01007387 */ /* 0x0009e20000100a00 */
[----:B--2---:R-:W-:-:S03]  /*d8b80*/  IMAD.MOV.U32 R16, RZ, RZ, R18 ;  /* 0x000000ffff107224 */ /* 0x004fc600078e0012 */
[----:B------:R2:W-:Y:S01]  /*d8b90*/  STL.64 [R1+0x2840], R10 ;  /* 0x0028400a01007387 */ /* 0x0005e20000100a00 */
[----:B------:R-:W-:Y:S02]  /*d8ba0*/  IMAD.MOV.U32 R18, RZ, RZ, R23 ;  /* 0x000000ffff127224 */ /* 0x000fe400078e0017 */
[----:B------:R-:W-:Y:S01]  /*d8bb0*/  IMAD.MOV.U32 R23, RZ, RZ, R38 ;  /* 0x000000ffff177224 */ /* 0x000fe200078e0026 */
[CC--:B------:R-:W-:Y:S01]  /*d8bc0*/  IADD3 R38, P0, PT, R26.reuse, R0.reuse, RZ ;  /* 0x000000001a267210 */ /* 0x0c0fe20007f1e0ff */
[----:B------:R-:W-:Y:S01]  /*d8bd0*/  IMAD.MOV.U32 R17, RZ, RZ, R22 ;  /* 0x000000ffff117224 */ /* 0x000fe200078e0016 */
[-C--:B---3--:R-:W-:Y:S01]  /*d8be0*/  IADD3 R14, P1, PT, R26, R3.reuse, RZ ;  /* 0x000000031a0e7210 */ /* 0x088fe20007f3e0ff */
[----:B------:R-:W-:Y:S01]  /*d8bf0*/  IMAD.MOV.U32 R22, RZ, RZ, R39 ;  /* 0x000000ffff167224 */ /* 0x000fe200078e0027 */
[----:B----4-:R-:W-:Y:S01]  /*d8c00*/  IADD3 R12, P2, PT, R27, R0, RZ ;  /* 0x000000001b0c7210 */ /* 0x010fe20007f5e0ff */
[C---:B------:R-:W-:Y:S02]  /*d8c10*/  IMAD.X R39, R9.reuse, 0x1, R4, P0 ;  /* 0x0000000109277824 */ /* 0x040fe400000e0604 */
[----:B------:R-:W-:Y:S01]  /*d8c20*/  IMAD.X R15, R9, 0x1, R5, P1 ;  /* 0x00000001090f7824 */ /* 0x000fe200008e0605 */
[----:B--2---:R-:W-:-:S02]  /*d8c30*/  IADD3 R10, P3, PT, R27, R3, RZ ;  /* 0x000000031b0a7210 */ /* 0x004fc40007f7e0ff */
[----:B------:R2:W-:Y:S01]  /*d8c40*/  STL.64 [R1+0x2838], R38 ;  /* 0x0028382601007387 */ /* 0x0005e20000100a00 */
[----:B------:R-:W-:-:S03]  /*d8c50*/  SHF.R.S32.HI R9, RZ, 0x1f, R28 ;  /* 0x0000001fff097819 */ /* 0x000fc6000001141c */
[----:B--2---:R-:W2:Y:S01]  /*d8c60*/  LDL.LU.64 R38, [R1+0x48f8] ;  /* 0x0048f80001267983 */ /* 0x004ea20000300a00 */
[----:B------:R-:W-:Y:S01]  /*d8c70*/  IMAD.X R13, R8, 0x1, R4, P2 ;  /* 0x00000001080d7824 */ /* 0x000fe200010e0604 */
[----:B------:R-:W-:Y:S01]  /*d8c80*/  IADD3 R26, P1, PT, R28, R3, RZ ;  /* 0x000000031c1a7210 */ /* 0x000fe20007f3e0ff */
[----:B------:R-:W-:Y:S01]  /*d8c90*/  IMAD.X R11, R8, 0x1, R5, P3 ;  /* 0x00000001080b7824 */ /* 0x000fe200018e0605 */
[----:B------:R3:W-:Y:S01]  /*d8ca0*/  STL.64 [R1+0x2830], R14 ;  /* 0x0028300e01007387 */ /* 0x0007e20000100a00 */
[----:B------:R-:W-:-:S03]  /*d8cb0*/  SHF.R.S32.HI R8, RZ, 0x1f, R29 ;  /* 0x0000001fff087819 */ /* 0x000fc6000001141d */
[----:B------:R4:W-:Y:S04]  /*d8cc0*/  STL.64 [R1+0x2828], R12 ;  /* 0x0028280c01007387 */ /* 0x0009e80000100a00 */
[----:B------:R5:W-:Y:S01]  /*d8cd0*/  STL.64 [R1+0x2820], R10 ;  /* 0x0028200a01007387 */ /* 0x000be20000100a00 */
[----:B---3--:R-:W-:Y:S02]  /*d8ce0*/  IMAD.MOV.U32 R15, RZ, RZ, R20 ;  /* 0x000000ffff0f7224 */ /* 0x008fe400078e0014 */
[----:B------:R-:W-:Y:S01]  /*d8cf0*/  IMAD.MOV.U32 R20, RZ, RZ, R40 ;  /* 0x000000ffff147224 */ /* 0x000fe200078e0028 */
[-C--:B------:R-:W-:Y:S01]  /*d8d00*/  IADD3 R40, P0, PT, R28, R0.reuse, RZ ;  /* 0x000000001c287210 */ /* 0x080fe20007f1e0ff */
[----:B------:R-:W-:Y:S01]  /*d8d10*/  IMAD.MOV.U32 R14, RZ, RZ, R18 ;  /* 0x000000ffff0e7224 */ /* 0x000fe200078e0012 */
[----:B----4-:R-:W-:Y:S01]  /*d8d20*/  IADD3 R12, P2, PT, R29, R0, RZ ;  /* 0x000000001d0c7210 */ /* 0x010fe20007f5e0ff */
[----:B------:R-:W-:-:S02]  /*d8d30*/  IMAD.MOV.U32 R18, RZ, RZ, R41 ;  /* 0x000000ffff127224 */ /* 0x000fc400078e0029 */
[----:B------:R-:W-:Y:S01]  /*d8d40*/  IMAD.X R41, R9, 0x1, R4, P0 ;  /* 0x0000000109297824 */ /* 0x000fe200000e0604 */
[----:B-----5:R-:W-:-:S04]  /*d8d50*/  IADD3 R10, P3, PT, R29, R3, RZ ;  /* 0x000000031d0a7210 */ /* 0x020fc80007f7e0ff */
[----:B------:R3:W-:Y:S04]  /*d8d60*/  STL.64 [R1+0x2818], R40 ;  /* 0x0028182801007387 */ /* 0x0007e80000100a00 */
[----:B---3--:R-:W3:Y:S01]  /*d8d70*/  LDL.LU.64 R40, [R1+0x48f0] ;  /* 0x0048f00001287983 */ /* 0x008ee20000300a00 */
[--C-:B------:R-:W-:Y:S01]  /*d8d80*/  IMAD.X R27, R9, 0x1, R5.reuse, P1 ;  /* 0x00000001091b7824 */ /* 0x100fe200008e0605 */
[----:B------:R-:W-:Y:S01]  /*d8d90*/  SHF.R.S32.HI R9, RZ, 0x1f, R30 ;  /* 0x0000001fff097819 */ /* 0x000fe2000001141e */
[----:B------:R-:W-:Y:S01]  /*d8da0*/  IMAD.X R13, R8, 0x1, R4, P2 ;  /* 0x00000001080d7824 */ /* 0x000fe200010e0604 */
[----:B------:R-:W-:Y:S01]  /*d8db0*/  IADD3 R28, P1, PT, R30, R3, RZ ;  /* 0x000000031e1c7210 */ /* 0x000fe20007f3e0ff */
[----:B------:R-:W-:Y:S01]  /*d8dc0*/  IMAD.X R11, R8, 0x1, R5, P3 ;  /* 0x00000001080b7824 */ /* 0x000fe200018e0605 */
[----:B------:R4:W-:Y:S01]  /*d8dd0*/  STL.64 [R1+0x2810], R26 ;  /* 0x0028101a01007387 */ /* 0x0009e20000100a00 */
[----:B------:R-:W-:-:S03]  /*d8de0*/  SHF.R.S32.HI R8, RZ, 0x1f, R31 ;  /* 0x0000001fff087819 */ /* 0x000fc6000001141f */
[----:B------:R5:W-:Y:S04]  /*d8df0*/  STL.64 [R1+0x2808], R12 ;  /* 0x0028080c01007387 */ /* 0x000be80000100a00 */
[----:B------:R0:W-:Y:S01]  /*d8e00*/  STL.64 [R1+0x2800], R10 ;  /* 0x0028000a01007387 */ /* 0x0001e20000100a00 */
[CC--:B----4-:R-:W-:Y:S01]  /*d8e10*/  IADD3 R26, P2, PT, R31.reuse, R0.reuse, RZ ;  /* 0x000000001f1a7210 */ /* 0x0d0fe20007f5e0ff */
[----:B-----5:R-:W-:Y:S02]  /*d8e20*/  IMAD.MOV.U32 R12, RZ, RZ, R15 ;  /* 0x000000ffff0c7224 */ /* 0x020fe400078e000f */
[----:B------:R-:W-:Y:S02]  /*d8e30*/  IMAD.MOV.U32 R15, RZ, RZ, R18 ;  /* 0x000000ffff0f7224 */ /* 0x000fe400078e0012 */
[----:B------:R-:W-:Y:S01]  /*d8e40*/  IMAD.MOV.U32 R18, RZ, RZ, R42 ;  /* 0x000000ffff127224 */ /* 0x000fe200078e002a */
[----:B------:R-:W-:Y:S01]  /*d8e50*/  IADD3 R42, P0, PT, R30, R0, RZ ;  /* 0x000000001e2a7210 */ /* 0x000fe20007f1e0ff */
[----:B------:R-:W-:Y:S01]  /*d8e60*/  IMAD.MOV.U32 R13, RZ, RZ, R14 ;  /* 0x000000ffff0d7224 */ /* 0x000fe200078e000e */
[----:B0-----:R-:W-:Y:S01]  /*d8e70*/  IADD3 R10, P3, PT, R31, R3, RZ ;  /* 0x000000031f0a7210 */ /* 0x001fe20007f7e0ff */
[----:B------:R-:W-:-:S02]  /*d8e80*/  IMAD.MOV.U32 R14, RZ, RZ, R19 ;  /* 0x000000ffff0e7224 */ /* 0x000fc400078e0013 */
[----:B------:R-:W-:Y:S02]  /*d8e90*/  IMAD.MOV.U32 R19, RZ, RZ, R58 ;  /* 0x000000ffff137224 */ /* 0x000fe400078e003a */
[----:B------:R-:W-:Y:S02]  /*d8ea0*/  IMAD.MOV.U32 R58, RZ, RZ, R43 ;  /* 0x000000ffff3a7224 */ /* 0x000fe400078e002b */
[C-C-:B------:R-:W-:Y:S02]  /*d8eb0*/  IMAD.X R43, R9.reuse, 0x1, R4.reuse, P0 ;  /* 0x00000001092b7824 */ /* 0x140fe400000e0604 */
[--C-:B------:R-:W-:Y:S02]  /*d8ec0*/  IMAD.X R29, R9, 0x1, R5.reuse, P1 ;  /* 0x00000001091d7824 */ /* 0x100fe400008e0605 */
[C---:B------:R-:W-:Y:S01]  /*d8ed0*/  IMAD.X R27, R8.reuse, 0x1, R4, P2 ;  /* 0x00000001081b7824 */ /* 0x040fe200010e0604 */
[----:B------:R0:W-:Y:S01]  /*d8ee0*/  STL.64 [R1+0x27f8], R42 ;  /* 0x0027f82a01007387 */ /* 0x0001e20000100a00 */
[----:B------:R-:W-:Y:S01]  /*d8ef0*/  IMAD.X R11, R8, 0x1, R5, P3 ;  /* 0x00000001080b7824 */ /* 0x000fe200018e0605 */
[----:B------:R-:W-:-:S02]  /*d8f00*/  SHF.R.S32.HI R9, RZ, 0x1f, R32 ;  /* 0x0000001fff097819 */ /* 0x000fc40000011420 */
[----:B0-----:R-:W4:Y:S01]  /*d8f10*/  LDL.LU.64 R42, [R1+0x48e8] ;  /* 0x0048e800012a7983 */ /* 0x001f220000300a00 */
[-C--:B------:R-:W-:Y:S02]  /*d8f20*/  IADD3 R30, P1, PT, R32, R3.reuse, RZ ;  /* 0x00000003201e7210 */ /* 0x080fe40007f3e0ff */
[----:B------:R-:W-:Y:S01]  /*d8f30*/  SHF.R.S32.HI R8, RZ, 0x1f, R33 ;  /* 0x0000001fff087819 */ /* 0x000fe20000011421 */
[----:B------:R0:W-:Y:S04]  /*d8f40*/  STL.64 [R1+0x27f0], R28 ;  /* 0x0027f01c01007387 */ /* 0x0001e80000100a00 */
[----:B------:R5:W-:Y:S04]  /*d8f50*/  STL.64 [R1+0x27e8], R26 ;  /* 0x0027e81a01007387 */ /* 0x000be80000100a00 */
[----:B------:R1:W-:Y:S01]  /*d8f60*/  STL.64 [R1+0x27e0], R10 ;  /* 0x0027e00a01007387 */ /* 0x0003e20000100a00 */
[----:B0-----:R-:W-:Y:S01]  /*d8f70*/  IADD3 R28, P2, PT, R33, R0, RZ ;  /* 0x00000000211c7210 */ /* 0x001fe20007f5e0ff */
[----:B------:R-:W-:Y:S01]  /*d8f80*/  IMAD.X R31, R9, 0x1, R5, P1 ;  /* 0x00000001091f7824 */ /* 0x000fe200008e0605 */
[----:B-----5:R-:W-:Y:S01]  /*d8f90*/  IADD3 R26, P3, PT, R33, R3, RZ ;  /* 0x00000003211a7210 */ /* 0x020fe20007f7e0ff */
[----:B-1----:R-:W-:-:S02]  /*d8fa0*/  IMAD.MOV.U32 R10, RZ, RZ, R12 ;  /* 0x000000ffff0a7224 */ /* 0x002fc400078e000c */
[----:B------:R-:W-:Y:S02]  /*d8fb0*/  IMAD.MOV.U32 R12, RZ, RZ, R57 ;  /* 0x000000ffff0c7224 */ /* 0x000fe400078e0039 */
[----:B------:R-:W-:Y:S02]  /*d8fc0*/  IMAD.MOV.U32 R57, RZ, RZ, R52 ;  /* 0x000000ffff397224 */ /* 0x000fe400078e0034 */
[----:B------:R-:W-:Y:S01]  /*d8fd0*/  IMAD.MOV.U32 R52, RZ, RZ, R44 ;  /* 0x000000ffff347224 */ /* 0x000fe200078e002c */
[----:B------:R-:W-:Y:S01]  /*d8fe0*/  IADD3 R44, P0, PT, R32, R0, RZ ;  /* 0x00000000202c7210 */ /* 0x000fe20007f1e0ff */
[----:B------:R-:W-:-:S04]  /*d8ff0*/  IMAD.MOV.U32 R11, RZ, RZ, R45 ;  /* 0x000000ffff0b7224 */ /* 0x000fc800078e002d */
[--C-:B------:R-:W-:Y:S02]  /*d9000*/  IMAD.X R45, R9, 0x1, R4.reuse, P0 ;  /* 0x00000001092d7824 */ /* 0x100fe400000e0604 */
[C---:B------:R-:W-:Y:S02]  /*d9010*/  IMAD.X R29, R8.reuse, 0x1, R4, P2 ;  /* 0x00000001081d7824 */ /* 0x040fe400010e0604 */
[----:B------:R-:W-:Y:S01]  /*d9020*/  IMAD.X R27, R8, 0x1, R5, P3 ;  /* 0x00000001081b7824 */ /* 0x000fe200018e0605 */
[----:B------:R0:W-:Y:S01]  /*d9030*/  STL.64 [R1+0x27d8], R44 ;  /* 0x0027d82c01007387 */ /* 0x0001e20000100a00 */
[----:B------:R-:W-:Y:S01]  /*d9040*/  IMAD.MOV.U32 R25, RZ, RZ, R55 ;  /* 0x000000ffff197224 */ /* 0x000fe200078e0037 */
[----:B------:R-:W-:Y:S01]  /*d9050*/  SHF.R.S32.HI R9, RZ, 0x1f, R34 ;  /* 0x0000001fff097819 */ /* 0x000fe20000011422 */
[----:B------:R-:W-:Y:S01]  /*d9060*/  IMAD.MOV.U32 R55, RZ, RZ, R46 ;  /* 0x000000ffff377224 */ /* 0x000fe200078e002e */
[C---:B------:R-:W-:Y:S02]  /*d9070*/  IADD3 R46, P0, PT, R34.reuse, R0, RZ ;  /* 0x00000000222e7210 */ /* 0x040fe40007f1e0ff */
[----:B------:R-:W-:-:S02]  /*d9080*/  IADD3 R32, P1, PT, R34, R3, RZ ;  /* 0x0000000322207210 */ /* 0x000fc40007f3e0ff */
[----:B------:R-:W-:Y:S01]  /*d9090*/  SHF.R.S32.HI R8, RZ, 0x1f, R35 ;  /* 0x0000001fff087819 */ /* 0x000fe20000011423 */
[----:B0-----:R-:W5:Y:S04]  /*d90a0*/  LDL.LU.64 R44, [R1+0x48e0] ;  /* 0x0048e000012c7983 */ /* 0x001f680000300a00 */
[----:B------:R0:W-:Y:S04]  /*d90b0*/  STL.64 [R1+0x27d0], R30 ;  /* 0x0027d01e01007387 */ /* 0x0001e80000100a00 */
[----:B------:R1:W-:Y:S04]  /*d90c0*/  STL.64 [R1+0x27c8], R28 ;  /* 0x0027c81c01007387 */ /* 0x0003e80000100a00 */
[----:B------:R1:W-:Y:S01]  /*d90d0*/  STL.64 [R1+0x27c0], R26 ;  /* 0x0027c01a01007387 */ /* 0x0003e20000100a00 */
[----:B0-----:R-:W-:Y:S01]  /*d90e0*/  IADD3 R30, P2, PT, R35, R0, RZ ;  /* 0x00000000231e7210 */ /* 0x001fe20007f5e0ff */
[----:B------:R-:W-:Y:S01]  /*d90f0*/  IMAD.X R33, R9, 0x1, R5, P1 ;  /* 0x0000000109217824 */ /* 0x000fe200008e0605 */
[----:B-1----:R-:W-:Y:S01]  /*d9100*/  IADD3 R28, P3, PT, R35, R3, RZ ;  /* 0x00000003231c7210 */ /* 0x002fe20007f7e0ff */
[----:B------:R-:W-:-:S02]  /*d9110*/  IMAD.MOV.U32 R26, RZ, RZ, R54 ;  /* 0x000000ffff1a7224 */ /* 0x000fc400078e0036 */
[----:B------:R-:W-:Y:S02]  /*d9120*/  IMAD.MOV.U32 R54, RZ, RZ, R47 ;  /* 0x000000ffff367224 */ /* 0x000fe400078e002f */
[--C-:B------:R-:W-:Y:S02]  /*d9130*/  IMAD.X R47, R9, 0x1, R4.reuse, P0 ;  /* 0x00000001092f7824 */ /* 0x100fe400000e0604 */
[C---:B------:R-:W-:Y:S02]  /*d9140*/  IMAD.X R31, R8.reuse, 0x1, R4, P2 ;  /* 0x00000001081f7824 */ /* 0x040fe400010e0604 */
[----:B------:R-:W-:Y:S01]  /*d9150*/  IMAD.X R29, R8, 0x1, R5, P3 ;  /* 0x00000001081d7824 */ /* 0x000fe200018e0605 */
[----:B------:R0:W-:Y:S01]  /*d9160*/  STL.64 [R1+0x27b8], R46 ;  /* 0x0027b82e01007387 */ /* 0x0001e20000100a00 */
[----:B------:R-:W-:Y:S02]  /*d9170*/  SHF.R.S32.HI R9, RZ, 0x1f, R36 ;  /* 0x0000001fff097819 */ /* 0x000fe40000011424 */
[----:B------:R-:W-:-:S02]  /*d9180*/  IADD3 R34, P0, PT, R36, R0, RZ ;  /* 0x0000000024227210 */ /* 0x000fc40007f1e0ff */
[----:B------:R-:W-:Y:S01]  /*d9190*/  SHF.R.S32.HI R8, RZ, 0x1f, R37 ;  /* 0x0000001fff087819 */ /* 0x000fe20000011425 */
[----:B0-----:R-:W5:Y:S02]  /*d91a0*/  LDL.LU.64 R46, [R1+0x48d8] ;  /* 0x0048d800012e7983 */ /* 0x001f640000300a00 */
[----:B------:R-:W-:Y:S02]  /*d91b0*/  IMAD.X R35, R9, 0x1, R4, P0 ;  /* 0x0000000109237824 */ /* 0x000fe400000e0604 */
[----:B------:R-:W-:Y:S01]  /*d91c0*/  IMAD.MOV.U32 R27, RZ, RZ, R25 ;  /* 0x000000ffff1b7224 */ /* 0x000fe200078e0019 */
[----:B------:R0:W-:Y:S01]  /*d91d0*/  STL.64 [R1+0x27b0], R32 ;  /* 0x0027b02001007387 */ /* 0x0001e20000100a00 */
[----:B------:R-:W-:Y:S02]  /*d91e0*/  IMAD.MOV.U32 R25, RZ, RZ, R13 ;  /* 0x000000ffff197224 */ /* 0x000fe400078e000d */
[----:B------:R-:W-:Y:S01]  /*d91f0*/  IMAD.MOV.U32 R13, RZ, RZ, R15 ;  /* 0x000000ffff0d7224 */ /* 0x000fe200078e000f */
[----:B------:R1:W-:Y:S01]  /*d9200*/  STL.64 [R1+0x27a8], R30 ;  /* 0x0027a81e01007387 */ /* 0x0003e20000100a00 */
[----:B------:R-:W-:-:S03]  /*d9210*/  IMAD.MOV.U32 R15, RZ, RZ, R49 ;  /* 0x000000ffff0f7224 */ /* 0x000fc600078e0031 */
[----:B------:R1:W-:Y:S01]  /*d9220*/  STL.64 [R1+0x27a0], R28 ;  /* 0x0027a01c01007387 */ /* 0x0003e20000100a00 */
[----:B0-----:R-:W-:-:S03]  /*d9230*/  IADD3 R32, P1, PT, R36, R3, RZ ;  /* 0x0000000324207210 */ /* 0x001fc60007f3e0ff */
[----:B------:R-:W-:Y:S01]  /*d9240*/  STL.64 [R1+0x2798], R34 ;  /* 0x0027982201007387 */ /* 0x000fe20000100a00 */
[----:B-1----:R-:W-:Y:S01]  /*d9250*/  IADD3 R30, P2, PT, R37, R0, RZ ;  /* 0x00000000251e7210 */ /* 0x002fe20007f5e0ff */
[----:B------:R-:W-:Y:S01]  /*d9260*/  IMAD.X R33, R9, 0x1, R5, P1 ;  /* 0x0000000109217824 */ /* 0x000fe200008e0605 */
[----:B------:R-:W-:-:S03]  /*d9270*/  IADD3 R28, P3, PT, R37, R3, RZ ;  /* 0x00000003251c7210 */ /* 0x000fc60007f7e0ff */
[C---:B------:R-:W-:Y:S01]  /*d9280*/  IMAD.X R31, R8.reuse, 0x1, R4, P2 ;  /* 0x00000001081f7824 */ /* 0x040fe200010e0604 */
[----:B------:R-:W-:Y:S01]  /*d9290*/  STL.64 [R1+0x2790], R32 ;  /* 0x0027902001007387 */ /* 0x000fe20000100a00 */
[----:B------:R-:W-:-:S03]  /*d92a0*/  IMAD.X R29, R8, 0x1, R5, P3 ;  /* 0x00000001081d7824 */ /* 0x000fc600018e0605 */
[----:B------:R-:W-:Y:S04]  /*d92b0*/  STL.64 [R1+0x2788], R30 ;  /* 0x0027881e01007387 */ /* 0x000fe80000100a00 */
[----:B------:R0:W-:Y:S02]  /*d92c0*/  STL.64 [R1+0x2780], R28 ;  /* 0x0027801c01007387 */ /* 0x0001e40000100a00 */
[----:B0-----:R-:W-:Y:S02]  /*d92d0*/  IMAD.MOV.U32 R28, RZ, RZ, R26 ;  /* 0x000000ffff1c7224 */ /* 0x001fe400078e001a */
[----:B------:R-:W-:Y:S02]  /*d92e0*/  IMAD.MOV.U32 R26, RZ, RZ, R10 ;  /* 0x000000ffff1a7224 */ /* 0x000fe400078e000a */
[----:B------:R-:W-:-:S02]  /*d92f0*/  IMAD.MOV.U32 R10, RZ, RZ, R14 ;  /* 0x000000ffff0a7224 */ /* 0x000fc400078e000e */
[----:B------:R-:W-:Y:S02]  /*d9300*/  IMAD.MOV.U32 R14, RZ, RZ, R48 ;  /* 0x000000ffff0e7224 */ /* 0x000fe400078e0030 */
[----:B------:R-:W-:Y:S02]  /*d9310*/  IMAD.MOV.U32 R29, RZ, RZ, R28 ;  /* 0x000000ffff1d7224 */ /* 0x000fe400078e001c */
[----:B------:R-:W-:Y:S02]  /*d9320*/  IMAD.MOV.U32 R28, RZ, RZ, R26 ;  /* 0x000000ffff1c7224 */ /* 0x000fe400078e001a */
[----:B------:R-:W-:Y:S02]  /*d9330*/  IMAD.MOV.U32 R26, RZ, RZ, R25 ;  /* 0x000000ffff1a7224 */ /* 0x000fe400078e0019 */
[----:B------:R-:W-:Y:S02]  /*d9340*/  IMAD.MOV.U32 R25, RZ, RZ, R10 ;  /* 0x000000ffff197224 */ /* 0x000fe400078e000a */
[----:B------:R-:W-:-:S02]  /*d9350*/  IMAD.MOV.U32 R10, RZ, RZ, R19 ;  /* 0x000000ffff0a7224 */ /* 0x000fc400078e0013 */
[----:B------:R-:W-:Y:S01]  /*d9360*/  IMAD.MOV.U32 R19, RZ, RZ, R51 ;  /* 0x000000ffff137224 */ /* 0x000fe200078e0033 */
[----:B--2---:R-:W-:Y:S01]  /*d9370*/  SHF.R.S32.HI R9, RZ, 0x1f, R38 ;  /* 0x0000001fff097819 */ /* 0x004fe20000011426 */
[----:B------:R-:W-:Y:S01]  /*d9380*/  STL [R1+0x4814], R38 ;  /* 0x0048142601007387 */ /* 0x000fe20000100800 */
[CC--:B------:R-:W-:Y:S02]  /*d9390*/  IADD3 R48, P0, PT, R38.reuse, R0.reuse, RZ ;  /* 0x0000000026307210 */ /* 0x0c0fe40007f1e0ff */
[-C--:B------:R-:W-:Y:S01]  /*d93a0*/  IADD3 R34, P1, PT, R38, R3.reuse, RZ ;  /* 0x0000000326227210 */ /* 0x080fe20007f3e0ff */
[----:B------:R-:W-:Y:S01]  /*d93b0*/  STL [R1+0x4828], R39 ;  /* 0x0048282701007387 */ /* 0x000fe20000100800 */
[----:B------:R-:W-:Y:S01]  /*d93c0*/  SHF.R.S32.HI R8, RZ, 0x1f, R39 ;  /* 0x0000001fff087819 */ /* 0x000fe20000011427 */
[--C-:B------:R-:W-:Y:S01]  /*d93d0*/  IMAD.X R49, R9, 0x1, R4.reuse, P0 ;  /* 0x0000000109317824 */ /* 0x100fe200000e0604 */
[C---:B------:R-:W-:Y:S02]  /*d93e0*/  IADD3 R32, P2, PT, R39.reuse, R0, RZ ;  /* 0x0000000027207210 */ /* 0x040fe40007f5e0ff */
[----:B------:R-:W-:Y:S01]  /*d93f0*/  IADD3 R30, P3, PT, R39, R3, RZ ;  /* 0x00000003271e7210 */ /* 0x000fe20007f7e0ff */
[----:B------:R-:W-:Y:S01]  /*d9400*/  IMAD.X R35, R9, 0x1, R5, P1 ;  /* 0x0000000109237824 */ /* 0x000fe200008e0605 */
[----:B------:R0:W-:Y:S01]  /*d9410*/  STL.64 [R1+0x2778], R48 ;  /* 0x0027783001007387 */ /* 0x0001e20000100a00 */
[----:B------:R-:W-:-:S02]  /*d9420*/  IMAD.X R33, R8, 0x1, R4, P2 ;  /* 0x0000000108217824 */ /* 0x000fc400010e0604 */
[----:B------:R-:W-:Y:S01]  /*d9430*/  IMAD.X R31, R8, 0x1, R5, P3 ;  /* 0x00000001081f7824 */ /* 0x000fe200018e0605 */
[----:B0-----:R-:W2:Y:S04]  /*d9440*/  LDL.LU.64 R48, [R1+0x48d0] ;  /* 0x0048d00001307983 */ /* 0x001ea80000300a00 */
[----:B------:R0:W-:Y:S04]  /*d9450*/  STL.64 [R1+0x2770], R34 ;  /* 0x0027702201007387 */ /* 0x0001e80000100a00 */
[----:B------:R-:W-:Y:S04]  /*d9460*/  STL.64 [R1+0x2768], R32 ;  /* 0x0027682001007387 */ /* 0x000fe80000100a00 */
[----:B------:R1:W-:Y:S01]  /*d9470*/  STL.64 [R1+0x2760], R30 ;  /* 0x0027601e01007387 */ /* 0x0003e20000100a00 */
[----:B---3--:R-:W-:-:S03]  /*d9480*/  SHF.R.S32.HI R9, RZ, 0x1f, R40 ;  /* 0x0000001fff097819 */ /* 0x008fc60000011428 */
[----:B------:R-:W-:Y:S01]  /*d9490*/  STL.64 [R1+0x4818], R40 ;  /* 0x0048182801007387 */ /* 0x000fe20000100a00 */
[-C--:B------:R-:W-:Y:S02]  /*d94a0*/  IADD3 R38, P1, PT, R40, R3.reuse, RZ ;  /* 0x0000000328267210 */ /* 0x080fe40007f3e0ff */
[----:B------:R-:W-:Y:S02]  /*d94b0*/  SHF.R.S32.HI R8, RZ, 0x1f, R41 ;  /* 0x0000001fff087819 */ /* 0x000fe40000011429 */
[C---:B0-----:R-:W-:Y:S01]  /*d94c0*/  IADD3 R34, P2, PT, R41.reuse, R0, RZ ;  /* 0x0000000029227210 */ /* 0x041fe20007f5e0ff */
[----:B-1----:R-:W-:Y:S01]  /*d94d0*/  IMAD.MOV.U32 R30, RZ, RZ, R27 ;  /* 0x000000ffff1e7224 */ /* 0x002fe200078e001b */
[----:B------:R-:W-:Y:S01]  /*d94e0*/  IADD3 R32, P3, PT, R41, R3, RZ ;  /* 0x0000000329207210 */ /* 0x000fe20007f7e0ff */
[----:B------:R-:W-:Y:S02]  /*d94f0*/  IMAD.MOV.U32 R27, RZ, RZ, R12 ;  /* 0x000000ffff1b7224 */ /* 0x000fe400078e000c */
[----:B------:R-:W-:-:S02]  /*d9500*/  IMAD.MOV.U32 R12, RZ, RZ, R18 ;  /* 0x000000ffff0c7224 */ /* 0x000fc400078e0012 */
[----:B------:R-:W-:Y:S01]  /*d9510*/  IMAD.MOV.U32 R18, RZ, RZ, R50 ;  /* 0x000000ffff127224 */ /* 0x000fe200078e0032 */
[----:B------:R-:W-:-:S05]  /*d9520*/  IADD3 R50, P0, PT, R40, R0, RZ ;  /* 0x0000000028327210 */ /* 0x000fca0007f1e0ff */
[----:B------:R-:W-:-:S05]  /*d9530*/  IMAD.X R51, R9, 0x1, R4, P0 ;  /* 0x0000000109337824 */ /* 0x000fca00000e0604 */
[----:B------:R0:W-:Y:S04]  /*d9540*/  STL.64 [R1+0x2758], R50 ;  /* 0x0027583201007387 */ /* 0x0001e80000100a00 */
[----:B0-----:R-:W3:Y:S01]  /*d9550*/  LDL.LU.64 R50, [R1+0x48c8] ;  /* 0x0048c80001327983 */ /* 0x001ee20000300a00 */
[--C-:B------:R-:W-:Y:S02]  /*d9560*/  IMAD.X R39, R9, 0x1, R5.reuse, P1 ;  /* 0x0000000109277824 */ /* 0x100fe400008e0605 */
[C---:B------:R-:W-:Y:S02]  /*d9570*/  IMAD.X R35, R8.reuse, 0x1, R4, P2 ;  /* 0x0000000108237824 */ /* 0x040fe400010e0604 */
[----:B------:R-:W-:Y:S01]  /*d9580*/  IMAD.X R33, R8, 0x1, R5, P3 ;  /* 0x0000000108217824 */ /* 0x000fe200018e0605 */
[----:B------:R0:W-:Y:S01]  /*d9590*/  STL.64 [R1+0x2750], R38 ;  /* 0x0027502601007387 */ /* 0x0001e20000100a00 */
[----:B------:R-:W-:-:S02]  /*d95a0*/  IMAD.MOV.U32 R31, RZ, RZ, R11 ;  /* 0x000000ffff1f7224 */ /* 0x000fc400078e000b */
[----:B------:R-:W-:Y:S01]  /*d95b0*/  IMAD.MOV.U32 R11, RZ, RZ, R53 ;  /* 0x000000ffff0b7224 */ /* 0x000fe200078e0035 */
[----:B------:R1:W-:Y:S04]  /*d95c0*/  STL.64 [R1+0x2748], R34 ;  /* 0x0027482201007387 */ /* 0x0003e80000100a00 */
[----:B------:R1:W-:Y:S01]  /*d95d0*/  STL.64 [R1+0x2740], R32 ;  /* 0x0027402001007387 */ /* 0x0003e20000100a00 */
[----:B----4-:R-:W-:-:S03]  /*d95e0*/  SHF.R.S32.HI R9, RZ, 0x1f, R42 ;  /* 0x0000001fff097819 */ /* 0x010fc6000001142a */
[----:B------:R-:W-:Y:S01]  /*d95f0*/  STL [R1+0x482c], R42 ;  /* 0x00482c2a01007387 */ /* 0x000fe20000100800 */
[CC--:B------:R-:W-:Y:S02]  /*d9600*/  IADD3 R40, P1, PT, R42.reuse, R3.reuse, RZ ;  /* 0x000000032a287210 */ /* 0x0c0fe40007f3e0ff */
[----:B------:R-:W-:Y:S01]  /*d9610*/  SHF.R.S32.HI R8, RZ, 0x1f, R43 ;  /* 0x0000001fff087819 */ /* 0x000fe2000001142b */
[----:B------:R-:W-:Y:S01]  /*d9620*/  STL [R1+0x468c], R43 ;  /* 0x00468c2b01007387 */ /* 0x000fe20000100800 */
[CC--:B0-----:R-:W-:Y:S02]  /*d9630*/  IADD3 R38, P2, PT, R43.reuse, R0.reuse, RZ ;  /* 0x000000002b267210 */ /* 0x0c1fe40007f5e0ff */
[----:B-1----:R-:W-:Y:S01]  /*d9640*/  IADD3 R34, P3, PT, R43, R3, RZ ;  /* 0x000000032b227210 */ /* 0x002fe20007f7e0ff */
[----:B------:R-:W-:Y:S02]  /*d9650*/  IMAD.MOV.U32 R32, RZ, RZ, R30 ;  /* 0x000000ffff207224 */ /* 0x000fe400078e001e */
[----:B------:R-:W-:Y:S01]  /*d9660*/  IMAD.MOV.U32 R30, RZ, RZ, R52 ;  /* 0x000000ffff1e7224 */ /* 0x000fe200078e0034 */
[----:B------:R-:W-:-:S05]  /*d9670*/  IADD3 R52, P0, PT, R42, R0, RZ ;  /* 0x000000002a347210 */ /* 0x000fca0007f1e0ff */
[C---:B------:R-:W-:Y:S02]  /*d9680*/  IMAD.X R53, R9.reuse, 0x1, R4, P0 ;  /* 0x0000000109357824 */ /* 0x040fe400000e0604 */
[----:B------:R-:W-:-:S03]  /*d9690*/  IMAD.X R41, R9, 0x1, R5, P1 ;  /* 0x0000000109297824 */ /* 0x000fc600008e0605 */
[----:B------:R0:W-:Y:S01]  /*d96a0*/  STL.64 [R1+0x2738], R52 ;  /* 0x0027383401007387 */ /* 0x0001e20000100a00 */
[C---:B------:R-:W-:Y:S02]  /*d96b0*/  IMAD.X R39, R8.reuse, 0x1, R4, P2 ;  /* 0x0000000108277824 */ /* 0x040fe400010e0604 */
[----:B------:R-:W-:Y:S02]  /*d96c0*/  IMAD.X R35, R8, 0x1, R5, P3 ;  /* 0x0000000108237824 */ /* 0x000fe400018e0605 */
[----:B------:R-:W-:Y:S01]  /*d96d0*/  IMAD.MOV.U32 R33, RZ, RZ, R31 ;  /* 0x000000ffff217224 */ /* 0x000fe200078e001f */
[----:B0-----:R-:W4:Y:S01]  /*d96e0*/  LDL.LU.64 R52, [R1+0x48c0] ;  /* 0x0048c00001347983 */ /* 0x001f220000300a00 */
[----:B------:R-:W-:-:S03]  /*d96f0*/  IMAD.MOV.U32 R31, RZ, RZ, R54 ;  /* 0x000000ffff1f7224 */ /* 0x000fc600078e0036 */
[----:B------:R-:W-:Y:S04]  /*d9700*/  STL.64 [R1+0x2730], R40 ;  /* 0x0027302801007387 */ /* 0x000fe80000100a00 */
[----:B------:R-:W-:Y:S04]  /*d9710*/  STL.64 [R1+0x2728], R38 ;  /* 0x0027282601007387 */ /* 0x000fe80000100a00 */
[----:B------:R0:W-:Y:S01]  /*d9720*/  STL.64 [R1+0x2720], R34 ;  /* 0x0027202201007387 */ /* 0x0001e20000100a00 */
[----:B-----5:R-:W-:-:S03]  /*d9730*/  SHF.R.S32.HI R9, RZ, 0x1f, R44 ;  /* 0x0000001fff097819 */ /* 0x020fc6000001142c */
[----:B------:R-:W-:Y:S01]  /*d9740*/  STL.64 [R1+0x4820], R44 ;  /* 0x0048202c01007387 */ /* 0x000fe20000100a00 */
[CC--:B------:R-:W-:Y:S02]  /*d9750*/  IADD3 R54, P0, PT, R44.reuse, R0.reuse, RZ ;  /* 0x000000002c367210 */ /* 0x0c0fe40007f1e0ff */
[-C--:B------:R-:W-:Y:S01]  /*d9760*/  IADD3 R42, P1, PT, R44, R3.reuse, RZ ;  /* 0x000000032c2a7210 */ /* 0x080fe20007f3e0ff */
[----:B0-----:R-:W-:Y:S01]  /*d9770*/  IMAD.MOV.U32 R34, RZ, RZ, R32 ;  /* 0x000000ffff227224 */ /* 0x001fe200078e0020 */
[----:B------:R-:W-:Y:S01]  /*d9780*/  SHF.R.S32.HI R8, RZ, 0x1f, R45 ;  /* 0x0000001fff087819 */ /* 0x000fe2000001142d */
[----:B------:R-:W-:Y:S01]  /*d9790*/  IMAD.MOV.U32 R32, RZ, RZ, R30 ;  /* 0x000000ffff207224 */ /* 0x000fe200078e001e */
[C---:B------:R-:W-:Y:S01]  /*d97a0*/  IADD3 R40, P2, PT, R45.reuse, R0, RZ ;  /* 0x000000002d287210 */ /* 0x040fe20007f5e0ff */
[----:B------:R-:W-:Y:S01]  /*d97b0*/  IMAD.MOV.U32 R30, RZ, RZ, R28 ;  /* 0x000000ffff1e7224 */ /* 0x000fe200078e001c */
[----:B------:R-:W-:Y:S01]  /*d97c0*/  IADD3 R38, P3, PT, R45, R3, RZ ;  /* 0x000000032d267210 */ /* 0x000fe20007f7e0ff */
[----:B------:R-:W-:-:S02]  /*d97d0*/  IMAD.MOV.U32 R28, RZ, RZ, R55 ;  /* 0x000000ffff1c7224 */ /* 0x000fc400078e0037 */
[C-C-:B------:R-:W-:Y:S02]  /*d97e0*/  IMAD.X R55, R9.reuse, 0x1, R4.reuse, P0 ;  /* 0x0000000109377824 */ /* 0x140fe400000e0604 */
[--C-:B------:R-:W-:Y:S02]  /*d97f0*/  IMAD.X R43, R9, 0x1, R5.reuse, P1 ;  /* 0x00000001092b7824 */ /* 0x100fe400008e0605 */
[C---:B------:R-:W-:Y:S01]  /*d9800*/  IMAD.X R41, R8.reuse, 0x1, R4, P2 ;  /* 0x0000000108297824 */ /* 0x040fe200010e0604 */
[----:B------:R0:W-:Y:S01]  /*d9810*/  STL.64 [R1+0x2718], R54 ;  /* 0x0027183601007387 */ /* 0x0001e20000100a00 */
[----:B------:R-:W-:Y:S02]  /*d9820*/  IMAD.X R39, R8, 0x1, R5, P3 ;  /* 0x0000000108277824 */ /* 0x000fe400018e0605 */
[----:B------:R-:W-:Y:S01]  /*d9830*/  IMAD.MOV.U32 R35, RZ, RZ, R33 ;  /* 0x000000ffff237224 */ /* 0x000fe200078e0021 */
[----:B0-----:R-:W5:Y:S01]  /*d9840*/  LDL.LU.64 R54, [R1+0x48b8] ;  /* 0x0048b80001367983 */ /* 0x001f620000300a00 */
[----:B------:R-:W-:-:S02]  /*d9850*/  IMAD.MOV.U32 R33, RZ, RZ, R28 ;  /* 0x000000ffff217224 */ /* 0x000fc400078e001c */
[----:B------:R-:W-:Y:S01]  /*d9860*/  IMAD.MOV.U32 R28, RZ, RZ, R57 ;  /* 0x000000ffff1c7224 */ /* 0x000fe200078e0039 */
[----:B------:R0:W-:Y:S04]  /*d9870*/  STL.64 [R1+0x2710], R42 ;  /* 0x0027102a01007387 */ /* 0x0001e80000100a00 */
[----:B------:R1:W-:Y:S04]  /*d9880*/  STL.64 [R1+0x2708], R40 ;  /* 0x0027082801007387 */ /* 0x0003e80000100a00 */
[----:B------:R1:W-:Y:S01]  /*d9890*/  STL.64 [R1+0x2700], R38 ;  /* 0x0027002601007387 */ /* 0x0003e20000100a00 */
[----:B------:R-:W-:-:S03]  /*d98a0*/  SHF.R.S32.HI R9, RZ, 0x1f, R46 ;  /* 0x0000001fff097819 */ /* 0x000fc6000001142e */
[----:B------:R-:W-:Y:S01]  /*d98b0*/  STL [R1+0x4688], R46 ;  /* 0x0046882e01007387 */ /* 0x000fe20000100800 */
[-C--:B------:R-:W-:Y:S02]  /*d98c0*/  IADD3 R44, P1, PT, R46, R3.reuse, RZ ;  /* 0x000000032e2c7210 */ /* 0x080fe40007f3e0ff */
[----:B------:R-:W-:Y:S01]  /*d98d0*/  SHF.R.S32.HI R8, RZ, 0x1f, R47 ;  /* 0x0000001fff087819 */ /* 0x000fe2000001142f */
[----:B------:R-:W-:Y:S01]  /*d98e0*/  STL [R1+0x4680], R47 ;  /* 0x0046802f01007387 */ /* 0x000fe20000100800 */
[C---:B0-----:R-:W-:Y:S02]  /*d98f0*/  IADD3 R42, P2, PT, R47.reuse, R0, RZ ;  /* 0x000000002f2a7210 */ /* 0x041fe40007f5e0ff */
[----:B-1----:R-:W-:Y:S01]  /*d9900*/  IADD3 R40, P3, PT, R47, R3, RZ ;  /* 0x000000032f287210 */ /* 0x002fe20007f7e0ff */
[----:B------:R-:W-:Y:S02]  /*d9910*/  IMAD.MOV.U32 R38, RZ, RZ, R34 ;  /* 0x000000ffff267224 */ /* 0x000fe400078e0022 */
[----:B------:R-:W-:-:S02]  /*d9920*/  IMAD.MOV.U32 R34, RZ, RZ, R27 ;  /* 0x000000ffff227224 */ /* 0x000fc400078e001b */
[----:B------:R-:W-:Y:S01]  /*d9930*/  IMAD.MOV.U32 R27, RZ, RZ, R56 ;  /* 0x000000ffff1b7224 */ /* 0x000fe200078e0038 */
[----:B------:R-:W-:Y:S01]  /*d9940*/  IADD3 R56, P0, PT, R46, R0, RZ ;  /* 0x000000002e387210 */ /* 0x000fe20007f1e0ff */
[----:B------:R-:W-:-:S04]  /*d9950*/  IMAD.X R45, R9, 0x1, R5, P1 ;  /* 0x00000001092d7824 */ /* 0x000fc800008e0605 */
[--C-:B------:R-:W-:Y:S02]  /*d9960*/  IMAD.X R57, R9, 0x1, R4.reuse, P0 ;  /* 0x0000000109397824 */ /* 0x100fe400000e0604 */
[C---:B------:R-:W-:Y:S02]  /*d9970*/  IMAD.X R43, R8.reuse, 0x1, R4, P2 ;  /* 0x00000001082b7824 */ /* 0x040fe400010e0604 */
[----:B------:R-:W-:Y:S01]  /*d9980*/  IMAD.X R41, R8, 0x1, R5, P3 ;  /* 0x0000000108297824 */ /* 0x000fe200018e0605 */
[----:B------:R0:W-:Y:S01]  /*d9990*/  STL.64 [R1+0x26f8], R56 ;  /* 0x0026f83801007387 */ /* 0x0001e20000100a00 */
[----:B------:R-:W-:-:S03]  /*d99a0*/  IMAD.MOV.U32 R39, RZ, RZ, R12 ;  /* 0x000000ffff277224 */ /* 0x000fc600078e000c */
[----:B0-----:R-:W5:Y:S01]  /*d99b0*/  LDL.LU.64 R56, [R1+0x48b0] ;  /* 0x0048b00001387983 */ /* 0x001f620000300a00 */
[----:B------:R-:W-:-:S03]  /*d99c0*/  IMAD.MOV.U32 R12, RZ, RZ, R59 ;  /* 0x000000ffff0c7224 */ /* 0x000fc600078e003b */
[----:B------:R-:W-:Y:S04]  /*d99d0*/  STL.64 [R1+0x26f0], R44 ;  /* 0x0026f02c01007387 */ /* 0x000fe80000100a00 */
[----:B------:R-:W-:Y:S04]  /*d99e0*/  STL.64 [R1+0x26e8], R42 ;  /* 0x0026e82a01007387 */ /* 0x000fe80000100a00 */
[----:B------:R0:W-:Y:S02]  /*d99f0*/  STL.64 [R1+0x26e0], R40 ;  /* 0x0026e02801007387 */ /* 0x0001e40000100a00 */
[----:B0-----:R-:W-:-:S02]  /*d9a00*/  IMAD.MOV.U32 R41, RZ, RZ, R38 ;  /* 0x000000ffff297224 */ /* 0x001fc400078e0026 */
[----:B------:R-:W-:Y:S02]  /*d9a10*/  IMAD.MOV.U32 R38, RZ, RZ, R58 ;  /* 0x000000ffff267224 */ /* 0x000fe400078e003a */
[----:B------:R-:W-:Y:S02]  /*d9a20*/  IMAD.MOV.U32 R40, RZ, RZ, R41 ;  /* 0x000000ffff287224 */ /* 0x000fe400078e0029 */
[----:B------:R-:W-:Y:S02]  /*d9a30*/  IMAD.MOV.U32 R41, RZ, RZ, R38 ;  /* 0x000000ffff297224 */ /* 0x000fe400078e0026 */
[----:B------:R-:W-:Y:S02]  /*d9a40*/  IMAD.MOV.U32 R38, RZ, RZ, R35 ;  /* 0x000000ffff267224 */ /* 0x000fe400078e0023 */
[----:B------:R-:W-:Y:S01]  /*d9a50*/  IMAD.MOV.U32 R35, RZ, RZ, R60 ;  /* 0x000000ffff237224 */ /* 0x000fe200078e003c */
[----:B--2---:R-:W-:Y:S01]  /*d9a60*/  SHF.R.S32.HI R9, RZ, 0x1f, R48 ;  /* 0x0000001fff097819 */ /* 0x004fe20000011430 */
[----:B------:R-:W-:Y:S01]  /*d9a70*/  STL [R1+0x467c], R48 ;  /* 0x00467c3001007387 */ /* 0x000fe20000100800 */
[----:B------:R-:W-:-:S02]  /*d9a80*/  IADD3 R58, P0, PT, R48, R0, RZ ;  /* 0x00000000303a7210 */ /* 0x000fc40007f1e0ff */
[-C--:B------:R-:W-:Y:S01]  /*d9a90*/  IADD3 R46, P1, PT, R48, R3.reuse, RZ ;  /* 0x00000003302e7210 */ /* 0x080fe20007f3e0ff */
[----:B------:R-:W-:Y:S01]  /*d9aa0*/  STL [R1+0x4674], R49 ;  /* 0x0046743101007387 */ /* 0x000fe20000100800 */
[----:B------:R-:W-:Y:S01]  /*d9ab0*/  SHF.R.S32.HI R8, RZ, 0x1f, R49 ;  /* 0x0000001fff087819 */ /* 0x000fe20000011431 */
[--C-:B------:R-:W-:Y:S01]  /*d9ac0*/  IMAD.X R59, R9, 0x1, R4.reuse, P0 ;  /* 0x00000001093b7824 */ /* 0x100fe200000e0604 */
[CC--:B------:R-:W-:Y:S02]  /*d9ad0*/  IADD3 R44, P2, PT, R49.reuse, R0.reuse, RZ ;  /* 0x00000000312c7210 */ /* 0x0c0fe40007f5e0ff */
[----:B------:R-:W-:Y:S01]  /*d9ae0*/  IADD3 R42, P3, PT, R49, R3, RZ ;  /* 0x00000003312a7210 */ /* 0x000fe20007f7e0ff */
[--C-:B------:R-:W-:Y:S01]  /*d9af0*/  IMAD.X R47, R9, 0x1, R5.reuse, P1 ;  /* 0x00000001092f7824 */ /* 0x100fe200008e0605 */
[----:B------:R0:W-:Y:S01]  /*d9b00*/  STL.64 [R1+0x26d8], R58 ;  /* 0x0026d83a01007387 */ /* 0x0001e20000100a00 */
[C---:B------:R-:W-:Y:S02]  /*d9b10*/  IMAD.X R45, R8.reuse, 0x1, R4, P2 ;  /* 0x00000001082d7824 */ /* 0x040fe400010e0604 */
[----:B------:R-:W-:Y:S01]  /*d9b20*/  IMAD.X R43, R8, 0x1, R5, P3 ;  /* 0x00000001082b7824 */ /* 0x000fe200018e0605 */
[----:B0-----:R-:W2:Y:S04]  /*d9b30*/  LDL.LU.64 R58, [R1+0x48a8] ;  /* 0x0048a800013a7983 */ /* 0x001ea80000300a00 */
[----:B------:R-:W-:Y:S04]  /*d9b40*/  STL.64 [R1+0x26d0], R46 ;  /* 0x0026d02e01007387 */ /* 0x000fe80000100a00 */
[----:B------:R-:W-:Y:S04]  /*d9b50*/  STL.64 [R1+0x26c8], R44 ;  /* 0x0026c82c01007387 */ /* 0x000fe80000100a00 */
[----:B------:R0:W-:Y:S02]  /*d9b60*/  STL.64 [R1+0x26c0], R42 ;  /* 0x0026c02a01007387 */ /* 0x0001e40000100a00 */
[----:B0-----:R-:W-:Y:S01]  /*d9b70*/  IMAD.MOV.U32 R42, RZ, RZ, R61 ;  /* 0x000000ffff2a7224 */ /* 0x001fe200078e003d */
[----:B---3--:R-:W-:Y:S01]  /*d9b80*/  SHF.R.S32.HI R9, RZ, 0x1f, R50 ;  /* 0x0000001fff097819 */ /* 0x008fe20000011432 */
[----:B------:R-:W-:Y:S01]  /*d9b90*/  STL [R1+0x466c], R50 ;  /* 0x00466c3201007387 */ /* 0x000fe20000100800 */
[----:B------:R-:W-:-:S02]  /*d9ba0*/  IADD3 R60, P0, PT, R50, R0, RZ ;  /* 0x00000000323c7210 */ /* 0x000fc40007f1e0ff */
[-C--:B------:R-:W-:Y:S01]  /*d9bb0*/  IADD3 R48, P1, PT, R50, R3.reuse, RZ ;  /* 0x0000000332307210 */ /* 0x080fe20007f3e0ff */
[----:B------:R-:W-:Y:S01]  /*d9bc0*/  STL [R1+0x4664], R51 ;  /* 0x0046643301007387 */ /* 0x000fe20000100800 */
[----:B------:R-:W-:Y:S01]  /*d9bd0*/  SHF.R.S32.HI R8, RZ, 0x1f, R51 ;  /* 0x0000001fff087819 */ /* 0x000fe20000011433 */
[----:B------:R-:W-:Y:S01]  /*d9be0*/  IMAD.X R61, R9, 0x1, R4, P0 ;  /* 0x00000001093d7824 */ /* 0x000fe200000e0604 */
[C---:B------:R-:W-:Y:S02]  /*d9bf0*/  IADD3 R46, P2, PT, R51.reuse, R0, RZ ;  /* 0x00000000332e7210 */ /* 0x040fe40007f5e0ff */
[----:B------:R-:W-:Y:S02]  /*d9c00*/  IADD3 R44, P3, PT, R51, R3, RZ ;  /* 0x00000003332c7210 */ /* 0x000fe40007f7e0ff */
[----:B------:R0:W-:Y:S04]  /*d9c10*/  STL.64 [R1+0x26b8], R60 ;  /* 0x0026b83c01007387 */ /* 0x0001e80000100a00 */
[----:B0-----:R-:W3:Y:S01]  /*d9c20*/  LDL.LU.64 R60, [R1+0x48a0] ;  /* 0x0048a000013c7983 */ /* 0x001ee20000300a00 */
[----:B------:R-:W-:-:S02]  /*d9c30*/  IMAD.X R49, R9, 0x1, R5, P1 ;  /* 0x0000000109317824 */ /* 0x000fc400008e0605 */
[C---:B------:R-:W-:Y:S02]  /*d9c40*/  IMAD.X R47, R8.reuse, 0x1, R4, P2 ;  /* 0x00000001082f7824 */ /* 0x040fe400010e0604 */
[----:B------:R-:W-:Y:S01]  /*d9c50*/  IMAD.X R45, R8, 0x1, R5, P3 ;  /* 0x00000001082d7824 */ /* 0x000fe200018e0605 */
[----:B------:R-:W-:Y:S01]  /*d9c60*/  STL.64 [R1+0x26b0], R48 ;  /* 0x0026b03001007387 */ /* 0x000fe20000100a00 */
[----:B------:R-:W-:Y:S02]  /*d9c70*/  IMAD.MOV.U32 R43, RZ, RZ, R34 ;  /* 0x000000ffff2b7224 */ /* 0x000fe400078e0022 */
[----:B------:R-:W-:Y:S01]  /*d9c80*/  IMAD.MOV.U32 R34, RZ, RZ, R33 ;  /* 0x000000ffff227224 */ /* 0x000fe200078e0021 */
[----:B------:R-:W-:Y:S01]  /*d9c90*/  STL.64 [R1+0x26a8], R46 ;  /* 0x0026a82e01007387 */ /* 0x000fe20000100a00 */
[----:B------:R-:W-:Y:S02]  /*d9ca0*/  IMAD.MOV.U32 R33, RZ, RZ, R31 ;  /* 0x000000ffff217224 */ /* 0x000fe400078e001f */
[----:B------:R-:W-:Y:S01]  /*d9cb0*/  IMAD.MOV.U32 R31, RZ, RZ, R23 ;  /* 0x000000ffff1f7224 */ /* 0x000fe200078e0017 */
[----:B------:R0:W-:Y:S02]  /*d9cc0*/  STL.64 [R1+0x26a0], R44 ;  /* 0x0026a02c01007387 */ /* 0x0001e40000100a00 */
[----:B0-----:R-:W-:Y:S01]  /*d9cd0*/  IMAD.MOV.U32 R45, RZ, RZ, R42 ;  /* 0x000000ffff2d7224 */ /* 0x001fe200078e002a */
[----:B----4-:R-:W-:Y:S01]  /*d9ce0*/  SHF.R.S32.HI R9, RZ, 0x1f, R52 ;  /* 0x0000001fff097819 */ /* 0x010fe20000011434 */
[----:B------:R-:W-:Y:S01]  /*d9cf0*/  IMAD.MOV.U32 R42, RZ, RZ, R30 ;  /* 0x000000ffff2a7224 */ /* 0x000fe200078e001e */
[C---:B------:R-:W-:Y:S01]  /*d9d00*/  IADD3 R50, P1, PT, R52.reuse, R3, RZ ;  /* 0x0000000334327210 */ /* 0x040fe20007f3e0ff */
[----:B------:R-:W-:Y:S01]  /*d9d10*/  IMAD.MOV.U32 R30, RZ, RZ, R22 ;  /* 0x000000ffff1e7224 */ /* 0x000fe200078e0016 */
[----:B------:R-:W-:Y:S01]  /*d9d20*/  IADD3 R22, P0, PT, R52, R0, RZ ;  /* 0x0000000034167210 */ /* 0x000fe20007f1e0ff */
[----:B------:R-:W-:Y:S01]  /*d9d30*/  STL [R1+0x4660], R52 ;  /* 0x0046603401007387 */ /* 0x000fe20000100800 */
[----:B------:R-:W-:-:S02]  /*d9d40*/  SHF.R.S32.HI R8, RZ, 0x1f, R53 ;  /* 0x0000001fff087819 */ /* 0x000fc40000011435 */
[----:B------:R-:W-:Y:S01]  /*d9d50*/  IADD3 R48, P2, PT, R53, R0, RZ ;  /* 0x0000000035307210 */ /* 0x000fe20007f5e0ff */
[--C-:B------:R-:W-:Y:S01]  /*d9d60*/  IMAD.X R23, R9, 0x1, R4.reuse, P0 ;  /* 0x0000000109177824 */ /* 0x100fe200000e0604 */
[----:B------:R-:W-:Y:S01]  /*d9d70*/  IADD3 R46, P3, PT, R53, R3, RZ ;  /* 0x00000003352e7210 */ /* 0x000fe20007f7e0ff */
[--C-:B------:R-:W-:Y:S01]  /*d9d80*/  IMAD.X R51, R9, 0x1, R5.reuse, P1 ;  /* 0x0000000109337824 */ /* 0x100fe200008e0605 */
[----:B------:R-:W-:Y:S01]  /*d9d90*/  STL [R1+0x465c], R53 ;  /* 0x00465c3501007387 */ /* 0x000fe20000100800 */
[C---:B------:R-:W-:Y:S02]  /*d9da0*/  IMAD.X R49, R8.reuse, 0x1, R4, P2 ;  /* 0x0000000108317824 */ /* 0x040fe400010e0604 */
[----:B------:R-:W-:Y:S01]  /*d9db0*/  IMAD.X R47, R8, 0x1, R5, P3 ;  /* 0x00000001082f7824 */ /* 0x000fe200018e0605 */
[----:B------:R0:W-:Y:S01]  /*d9dc0*/  STL.64 [R1+0x2698], R22 ;  /* 0x0026981601007387 */ /* 0x0001e20000100a00 */
[----:B------:R-:W-:-:S03]  /*d9dd0*/  IMAD.MOV.U32 R44, RZ, RZ, R45 ;  /* 0x000000ffff2c7224 */ /* 0x000fc600078e002d */
[----:B0-----:R-:W4:Y:S01]  /*d9de0*/  LDL.LU.64 R22, [R1+0x4898] ;  /* 0x0048980001167983 */ /* 0x001f220000300a00 */
[----:B------:R-:W-:Y:S02]  /*d9df0*/  IMAD.MOV.U32 R45, RZ, RZ, R40 ;  /* 0x000000ffff2d7224 */ /* 0x000fe400078e0028 */
[----:B------:R-:W-:Y:S01]  /*d9e00*/  IMAD.MOV.U32 R40, RZ, RZ, R21 ;  /* 0x000000ffff287224 */ /* 0x000fe200078e0015 */
[----:B------:R-:W-:Y:S04]  /*d9e10*/  STL.64 [R1+0x2690], R50 ;  /* 0x0026903201007387 */ /* 0x000fe80000100a00 */
[----:B------:R-:W-:Y:S04]  /*d9e20*/  STL.64 [R1+0x2688], R48 ;  /* 0x0026883001007387 */ /* 0x000fe80000100a00 */
[----:B------:R0:W-:Y:S01]  /*d9e30*/  STL.64 [R1+0x2680], R46 ;  /* 0x0026802e01007387 */ /* 0x0001e20000100a00 */
[----:B-----5:R-:W-:-:S03]  /*d9e40*/  SHF.R.S32.HI R9, RZ, 0x1f, R54 ;  /* 0x0000001fff097819 */ /* 0x020fc60000011436 */
[----:B------:R-:W-:Y:S01]  /*d9e50*/  STL [R1+0x4654], R54 ;  /* 0x0046543601007387 */ /* 0x000fe20000100800 */
[CC--:B------:R-:W-:Y:S01]  /*d9e60*/  IADD3 R52, P1, PT, R54.reuse, R3.reuse, RZ ;  /* 0x0000000336347210 */ /* 0x0c0fe20007f3e0ff */
[----:B0-----:R-:W-:Y:S01]  /*d9e70*/  IMAD.MOV.U32 R46, RZ, RZ, R43 ;  /* 0x000000ffff2e7224 */ /* 0x001fe200078e002b */
[----:B------:R-:W-:Y:S01]  /*d9e80*/  SHF.R.S32.HI R8, RZ, 0x1f, R55 ;  /* 0x0000001fff087819 */ /* 0x000fe20000011437 */
[----:B------:R-:W-:Y:S01]  /*d9e90*/  IMAD.MOV.U32 R43, RZ, RZ, R42 ;  /* 0x000000ffff2b7224 */ /* 0x000fe200078e002a */
[CC--:B------:R-:W-:Y:S01]  /*d9ea0*/  IADD3 R50, P2, PT, R55.reuse, R0.reuse, RZ ;  /* 0x0000000037327210 */ /* 0x0c0fe20007f5e0ff */
[----:B------:R-:W-:Y:S01]  /*d9eb0*/  IMAD.MOV.U32 R42, RZ, RZ, R20 ;  /* 0x000000ffff2a7224 */ /* 0x000fe200078e0014 */
[----:B------:R-:W-:Y:S02]  /*d9ec0*/  IADD3 R20, P0, PT, R54, R0, RZ ;  /* 0x0000000036147210 */ /* 0x000fe40007f1e0ff */
[----:B------:R-:W-:Y:S01]  /*d9ed0*/  IADD3 R48, P3, PT, R55, R3, RZ ;  /* 0x0000000337307210 */ /* 0x000fe20007f7e0ff */
[----:B------:R-:W-:-:S02]  /*d9ee0*/  IMAD.X R53, R9, 0x1, R5, P1 ;  /* 0x0000000109357824 */ /* 0x000fc400008e0605 */
[--C-:B------:R-:W-:Y:S02]  /*d9ef0*/  IMAD.X R21, R9, 0x1, R4.reuse, P0 ;  /* 0x0000000109157824 */ /* 0x100fe400000e0604 */
[C---:B------:R-:W-:Y:S02]  /*d9f00*/  IMAD.X R51, R8.reuse, 0x1, R4, P2 ;  /* 0x0000000108337824 */ /* 0x040fe400010e0604 */
[----:B------:R-:W-:Y:S01]  /*d9f10*/  IMAD.X R49, R8, 0x1, R5, P3 ;  /* 0x0000000108317824 */ /* 0x000fe200018e0605 */
[----:B------:R0:W-:Y:S01]  /*d9f20*/  STL.64 [R1+0x2670], R20 ;  /* 0x0026701401007387 */ /* 0x0001e20000100a00 */
[----:B------:R-:W-:-:S03]  /*d9f30*/  IMAD.MOV.U32 R47, RZ, RZ, R19 ;  /* 0x000000ffff2f7224 */ /* 0x000fc600078e0013 */
[----:B0-----:R-:W5:Y:S04]  /*d9f40*/  LDL.LU.64 R20, [R1+0x4890] ;  /* 0x0048900001147983 */ /* 0x001f680000300a00 */
[----:B------:R-:W-:Y:S04]  /*d9f50*/  STL.64 [R1+0x2668], R52 ;  /* 0x0026683401007387 */ /* 0x000fe80000100a00 */
[----:B------:R-:W-:Y:S04]  /*d9f60*/  STL.64 [R1+0x2660], R50 ;  /* 0x0026603201007387 */ /* 0x000fe80000100a00 */
[----:B------:R0:W-:Y:S01]  /*d9f70*/  STL.64 [R1+0x2658], R48 ;  /* 0x0026583001007387 */ /* 0x0001e20000100a00 */
[----:B------:R-:W-:-:S02]  /*d9f80*/  SHF.R.S32.HI R9, RZ, 0x1f, R56 ;  /* 0x0000001fff097819 */ /* 0x000fc40000011438 */
        /* <DEDUP_REMOVED lines=8> */
[C---:B------:R-:W-:Y:S02]  /*da010*/  IMAD.X R55, R9.reuse, 0x1, R5, P1 ;  /* 0x0000000109377824 */ /* 0x040fe400008e0605 */
[----:B------:R-:W-:-:S02]  /*da020*/  IMAD.X R19, R9, 0x1, R4, P0 ;  /* 0x0000000109137824 */ /* 0x000fc400000e0604 */
[C---:B------:R-:W-:Y:S02]  /*da030*/  IMAD.X R53, R8.reuse, 0x1, R4, P2 ;  /* 0x0000000108357824 */ /* 0x040fe400010e0604 */
[----:B------:R-:W-:Y:S01]  /*da040*/  IMAD.X R51, R8, 0x1, R5, P3 ;  /* 0x0000000108337824 */ /* 0x000fe200018e0605 */
[----:B------:R0:W-:Y:S01]  /*da050*/  STL.64 [R1+0x2650], R18 ;  /* 0x0026501201007387 */ /* 0x0001e20000100a00 */
[----:B------:R-:W-:-:S03]  /*da060*/  IMAD.MOV.U32 R49, RZ, RZ, R47 ;  /* 0x000000ffff317224 */ /* 0x000fc600078e002f */
[----:B0-----:R-:W4:Y:S01]  /*da070*/  LDL.LU.64 R18, [R1+0x4888] ;  /* 0x0048880001127983 */ /* 0x001f220000300a00 */
[----:B------:R-:W-:-:S03]  /*da080*/  IMAD.MOV.U32 R47, RZ, RZ, R17 ;  /* 0x000000ffff2f7224 */ /* 0x000fc600078e0011 */
[----:B------:R-:W-:Y:S04]  /*da090*/  STL.64 [R1+0x2648], R54 ;  /* 0x0026483601007387 */ /* 0x000fe80000100a00 */
[----:B------:R-:W-:Y:S04]  /*da0a0*/  STL.64 [R1+0x2640], R52 ;  /* 0x0026403401007387 */ /* 0x000fe80000100a00 */
[----:B------:R0:W-:Y:S02]  /*da0b0*/  STL.64 [R1+0x2638], R50 ;  /* 0x0026383201007387 */ /* 0x0001e40000100a00 */
[----:B0-----:R-:W-:-:S02]  /*da0c0*/  IMAD.MOV.U32 R50, RZ, RZ, R48 ;  /* 0x000000ffff327224 */ /* 0x001fc400078e0030 */
[----:B------:R-:W-:Y:S02]  /*da0d0*/  IMAD.MOV.U32 R48, RZ, RZ, R32 ;  /* 0x000000ffff307224 */ /* 0x000fe400078e0020 */
[----:B------:R-:W-:Y:S02]  /*da0e0*/  IMAD.MOV.U32 R32, RZ, RZ, R11 ;  /* 0x000000ffff207224 */ /* 0x000fe400078e000b */
[----:B------:R-:W-:Y:S01]  /*da0f0*/  IMAD.MOV.U32 R11, RZ, RZ, R16 ;  /* 0x000000ffff0b7224 */ /* 0x000fe200078e0010 */
[----:B--2---:R-:W-:Y:S02]  /*da100*/  SHF.R.S32.HI R9, RZ, 0x1f, R58 ;  /* 0x0000001fff097819 */ /* 0x004fe4000001143a */
[CC--:B------:R-:W-:Y:S02]  /*da110*/  IADD3 R16, P0, PT, R58.reuse, R0.reuse, RZ ;  /* 0x000000003a107210 */ /* 0x0c0fe40007f1e0ff */
[----:B------:R-:W-:Y:S02]  /*da120*/  IADD3 R56, P1, PT, R58, R3, RZ ;  /* 0x000000033a387210 */ /* 0x000fe40007f3e0ff */
[----:B------:R-:W-:Y:S01]  /*da130*/  SHF.R.S32.HI R8, RZ, 0x1f, R59 ;  /* 0x0000001fff087819 */ /* 0x000fe2000001143b */
[----:B------:R-:W-:Y:S01]  /*da140*/  IMAD.X R17, R9, 0x1, R4, P0 ;  /* 0x0000000109117824 */ /* 0x000fe200000e0604 */
[----:B------:R-:W-:-:S02]  /*da150*/  IADD3 R54, P2, PT, R59, R0, RZ ;  /* 0x000000003b367210 */ /* 0x000fc40007f5e0ff */
[----:B------:R-:W-:Y:S01]  /*da160*/  IADD3 R52, P3, PT, R59, R3, RZ ;  /* 0x000000033b347210 */ /* 0x000fe20007f7e0ff */
[--C-:B------:R-:W-:Y:S01]  /*da170*/  IMAD.X R57, R9, 0x1, R5.reuse, P1 ;  /* 0x0000000109397824 */ /* 0x100fe200008e0605 */
[----:B------:R0:W-:Y:S01]  /*da180*/  STL.64 [R1+0x2630], R16 ;  /* 0x0026301001007387 */ /* 0x0001e20000100a00 */
[C---:B------:R-:W-:Y:S02]  /*da190*/  IMAD.X R55, R8.reuse, 0x1, R4, P2 ;  /* 0x0000000108377824 */ /* 0x040fe400010e0604 */
[----:B------:R-:W-:Y:S01]  /*da1a0*/  IMAD.X R53, R8, 0x1, R5, P3 ;  /* 0x0000000108357824 */ /* 0x000fe200018e0605 */
[----:B0-----:R-:W2:Y:S04]  /*da1b0*/  LDL.LU.64 R16, [R1+0x4880] ;  /* 0x0048800001107983 */ /* 0x001ea80000300a00 */
[----:B------:R0:W-:Y:S04]  /*da1c0*/  STL.64 [R1+0x2628], R56 ;  /* 0x0026283801007387 */ /* 0x0001e80000100a00 */
[----:B------:R1:W-:Y:S04]  /*da1d0*/  STL.64 [R1+0x2620], R54 ;  /* 0x0026203601007387 */ /* 0x0003e80000100a00 */
[----:B------:R0:W-:Y:S01]  /*da1e0*/  STL.64 [R1+0x2618], R52 ;  /* 0x0026183401007387 */ /* 0x0001e20000100a00 */
[----:B---3--:R-:W-:-:S02]  /*da1f0*/  SHF.R.S32.HI R9, RZ, 0x1f, R60 ;  /* 0x0000001fff097819 */ /* 0x008fc4000001143c */
[CC--:B------:R-:W-:Y:S02]  /*da200*/  IADD3 R58, P0, PT, R60.reuse, R0.reuse, RZ ;  /* 0x000000003c3a7210 */ /* 0x0c0fe40007f1e0ff */
[-C--:B0-----:R-:W-:Y:S02]  /*da210*/  IADD3 R56, P1, PT, R60, R3.reuse, RZ ;  /* 0x000000033c387210 */ /* 0x081fe40007f3e0ff */
[----:B------:R-:W-:Y:S01]  /*da220*/  SHF.R.S32.HI R8, RZ, 0x1f, R61 ;  /* 0x0000001fff087819 */ /* 0x000fe2000001143d */
[--C-:B------:R-:W-:Y:S01]  /*da230*/  IMAD.X R59, R9, 0x1, R4.reuse, P0 ;  /* 0x00000001093b7824 */ /* 0x100fe200000e0604 */
[----:B-1----:R-:W-:Y:S01]  /*da240*/  IADD3 R54, P2, PT, R61, R0, RZ ;  /* 0x000000003d367210 */ /* 0x002fe20007f5e0ff */
[----:B------:R-:W-:Y:S01]  /*da250*/  IMAD.X R57, R9, 0x1, R5, P1 ;  /* 0x0000000109397824 */ /* 0x000fe200008e0605 */
[----:B------:R-:W-:Y:S02]  /*da260*/  IADD3 R52, P3, PT, R61, R3, RZ ;  /* 0x000000033d347210 */ /* 0x000fe40007f7e0ff */
[----:B------:R0:W-:Y:S01]  /*da270*/  STL.64 [R1+0x2610], R58 ;  /* 0x0026103a01007387 */ /* 0x0001e20000100a00 */
[----:B------:R-:W-:-:S02]  /*da280*/  IMAD.X R55, R8, 0x1, R4, P2 ;  /* 0x0000000108377824 */ /* 0x000fc400010e0604 */
[----:B------:R-:W-:Y:S01]  /*da290*/  IMAD.X R53, R8, 0x1, R5, P3 ;  /* 0x0000000108357824 */ /* 0x000fe200018e0605 */
[----:B------:R1:W-:Y:S04]  /*da2a0*/  STL.64 [R1+0x2608], R56 ;  /* 0x0026083801007387 */ /* 0x0003e80000100a00 */
[----:B------:R3:W-:Y:S04]  /*da2b0*/  STL.64 [R1+0x2600], R54 ;  /* 0x0026003601007387 */ /* 0x0007e80000100a00 */
[----:B------:R0:W-:Y:S04]  /*da2c0*/  STL.64 [R1+0x25f8], R52 ;  /* 0x0025f83401007387 */ /* 0x0001e80000100a00 */
[----:B------:R-:W2:Y:S02]  /*da2d0*/  LDL.LU R51, [R1] ;  /* 0x0000000001337983 */ /* 0x000ea40000300800 */
[----:B--2---:R-:W-:-:S02]  /*da2e0*/  SHF.R.S32.HI R9, RZ, 0x1f, R51 ;  /* 0x0000001fff097819 */ /* 0x004fc40000011433 */
[C---:B0-----:R-:W-:Y:S02]  /*da2f0*/  IADD3 R58, P0, PT, R51.reuse, R0, RZ ;  /* 0x00000000333a7210 */ /* 0x041fe40007f1e0ff */
[----:B-1----:R-:W-:Y:S02]  /*da300*/  IADD3 R56, P1, PT, R51, R3, RZ ;  /* 0x0000000333387210 */ /* 0x002fe40007f3e0ff */
[----:B------:R-:W2:Y:S01]  /*da310*/  LDL.LU R51, [R1+0x4] ;  /* 0x0000040001337983 */ /* 0x000ea20000300800 */
[C---:B------:R-:W-:Y:S02]  /*da320*/  IMAD.X R59, R9.reuse, 0x1, R4, P0 ;  /* 0x00000001093b7824 */ /* 0x040fe400000e0604 */
[----:B------:R-:W-:-:S03]  /*da330*/  IMAD.X R57, R9, 0x1, R5, P1 ;  /* 0x0000000109397824 */ /* 0x000fc600008e0605 */
[----:B------:R0:W-:Y:S04]  /*da340*/  STL.64 [R1+0x25f0], R58 ;  /* 0x0025f03a01007387 */ /* 0x0001e80000100a00 */
[----:B------:R1:W-:Y:S01]  /*da350*/  STL.64 [R1+0x25e8], R56 ;  /* 0x0025e83801007387 */ /* 0x0003e20000100a00 */
[----:B--2---:R-:W-:Y:S02]  /*da360*/  SHF.R.S32.HI R8, RZ, 0x1f, R51 ;  /* 0x0000001fff087819 */ /* 0x004fe40000011433 */
[C---:B---3--:R-:W-:Y:S02]  /*da370*/  IADD3 R54, P2, PT, R51.reuse, R0, RZ ;  /* 0x0000000033367210 */ /* 0x048fe40007f5e0ff */
[----:B------:R-:W-:-:S03]  /*da380*/  IADD3 R52, P3, PT, R51, R3, RZ ;  /* 0x0000000333347210 */ /* 0x000fc60007f7e0ff */
[C---:B------:R-:W-:Y:S02]  /*da390*/  IMAD.X R55, R8.reuse, 0x1, R4, P2 ;  /* 0x0000000108377824 */ /* 0x040fe400010e0604 */
[----:B------:R-:W-:-:S03]  /*da3a0*/  IMAD.X R53, R8, 0x1, R5, P3 ;  /* 0x0000000108357824 */ /* 0x000fc600018e0605 */
[----:B------:R2:W-:Y:S04]  /*da3b0*/  STL.64 [R1+0x25e0], R54 ;  /* 0x0025e03601007387 */ /* 0x0005e80000100a00 */
[----:B------:R3:W-:Y:S04]  /*da3c0*/  STL.64 [R1+0x25d8], R52 ;  /* 0x0025d83401007387 */ /* 0x0007e80000100a00 */
[----:B------:R-:W2:Y:S02]  /*da3d0*/  LDL.LU R51, [R1+0x8] ;  /* 0x0000080001337983 */ /* 0x000ea40000300800 */
        /* <DEDUP_REMOVED lines=9> */
[C---:B------:R-:W-:Y:S02]  /*da470*/  IADD3 R54, P2, PT, R51.reuse, R0, RZ ;  /* 0x0000000033367210 */ /* 0x040fe40007f5e0ff */
[----:B---3--:R-:W-:-:S03]  /*da480*/  IADD3 R52, P3, PT, R51, R3, RZ ;  /* 0x0000000333347210 */ /* 0x008fc60007f7e0ff */
        /* <DEDUP_REMOVED lines=2879> */
[----:B---3--:R-:W-:Y:S01]  /*e5880*/  IADD3 R52, P3, PT, R51, R3, RZ ;  /* 0x0000000333347210 */ /* 0x008fe20007f7e0ff */
[----:B------:R-:W-:-:S02]  /*e5890*/  IMAD.MOV.U32 R51, RZ, RZ, R50 ;  /* 0x000000ffff337224 */ /* 0x000fc400078e0032 */
[----:B------:R-:W-:Y:S02]  /*e58a0*/  IMAD.MOV.U32 R50, RZ, RZ, R49 ;  /* 0x000000ffff327224 */ /* 0x000fe400078e0031 */
[----:B------:R-:W-:Y:S02]  /*e58b0*/  IMAD.MOV.U32 R49, RZ, RZ, R48 ;  /* 0x000000ffff317224 */ /* 0x000fe400078e0030 */
[C---:B------:R-:W-:Y:S02]  /*e58c0*/  IMAD.X R55, R8.reuse, 0x1, R4, P2 ;  /* 0x0000000108377824 */ /* 0x040fe400010e0604 */
[----:B------:R-:W-:Y:S02]  /*e58d0*/  IMAD.MOV.U32 R48, RZ, RZ, R47 ;  /* 0x000000ffff307224 */ /* 0x000fe400078e002f */
[----:B------:R-:W-:Y:S02]  /*e58e0*/  IMAD.X R53, R8, 0x1, R5, P3 ;  /* 0x0000000108357824 */ /* 0x000fe400018e0605 */
[----:B------:R-:W-:-:S02]  /*e58f0*/  IMAD.MOV.U32 R47, RZ, RZ, R46 ;  /* 0x000000ffff2f7224 */ /* 0x000fc400078e002e */
[----:B------:R-:W-:Y:S02]  /*e5900*/  IMAD.MOV.U32 R46, RZ, RZ, R44 ;  /* 0x000000ffff2e7224 */ /* 0x000fe400078e002c */
[----:B------:R-:W-:Y:S02]  /*e5910*/  IMAD.MOV.U32 R44, RZ, RZ, R45 ;  /* 0x000000ffff2c7224 */ /* 0x000fe400078e002d */
[----:B------:R-:W-:Y:S01]  /*e5920*/  IMAD.MOV.U32 R45, RZ, RZ, R43 ;  /* 0x000000ffff2d7224 */ /* 0x000fe200078e002b */
[----:B------:R2:W-:Y:S01]  /*e5930*/  STL.64 [R1+0x1148], R54 ;  /* 0x0011483601007387 */ /* 0x0005e20000100a00 */
[----:B------:R-:W-:-:S03]  /*e5940*/  IMAD.MOV.U32 R43, RZ, RZ, R42 ;  /* 0x000000ffff2b7224 */ /* 0x000fc600078e002a */
[----:B------:R3:W-:Y:S01]  /*e5950*/  STL.64 [R1+0x1158], R52 ;  /* 0x0011583401007387 */ /* 0x0007e20000100a00 */
[----:B------:R-:W-:-:S03]  /*e5960*/  IMAD.MOV.U32 R42, RZ, RZ, R40 ;  /* 0x000000ffff2a7224 */ /* 0x000fc600078e0028 */
[----:B------:R-:W2:Y:S01]  /*e5970*/  LDL.LU R40, [R1+0x3b8] ;  /* 0x0003b80001287983 */ /* 0x000ea20000300800 */
[----:B------:R-:W-:Y:S02]  /*e5980*/  SHF.R.S32.HI R9, RZ, 0x1f, R51 ;  /* 0x0000001fff097819 */ /* 0x000fe40000011433 */
[C---:B0-----:R-:W-:Y:S02]  /*e5990*/  IADD3 R58, P0, PT, R51.reuse, R0, RZ ;  /* 0x00000000333a7210 */ /* 0x041fe40007f1e0ff */
[----:B-1----:R-:W-:Y:S01]  /*e59a0*/  IADD3 R56, P1, PT, R51, R3, RZ ;  /* 0x0000000333387210 */ /* 0x002fe20007f3e0ff */
[----:B------:R-:W-:Y:S02]  /*e59b0*/  IMAD.MOV.U32 R51, RZ, RZ, R50 ;  /* 0x000000ffff337224 */ /* 0x000fe400078e0032 */
        /* <DEDUP_REMOVED lines=8> */
[----:B--2---:R-:W-:Y:S02]  /*e5a40*/  IMAD.MOV.U32 R42, RZ, RZ, R40 ;  /* 0x000000ffff2a7224 */ /* 0x004fe400078e0028 */
[----:B------:R-:W2:Y:S01]  /*e5a50*/  LDL.LU R40, [R1+0x3bc] ;  /* 0x0003bc0001287983 */ /* 0x000ea20000300800 */
[----:B------:R-:W-:Y:S02]  /*e5a60*/  SHF.R.S32.HI R8, RZ, 0x1f, R51 ;  /* 0x0000001fff087819 */ /* 0x000fe40000011433 */
[C---:B------:R-:W-:Y:S02]  /*e5a70*/  IADD3 R54, P2, PT, R51.reuse, R0, RZ ;  /* 0x0000000033367210 */ /* 0x040fe40007f5e0ff */
[----:B---3--:R-:W-:Y:S01]  /*e5a80*/  IADD3 R52, P3, PT, R51, R3, RZ ;  /* 0x0000000333347210 */ /* 0x008fe20007f7e0ff */
[----:B------:R-:W-:Y:S02]  /*e5a90*/  IMAD.MOV.U32 R51, RZ, RZ, R50 ;  /* 0x000000ffff337224 */ /* 0x000fe400078e0032 */
[----:B------:R-:W-:-:S02]  /*e5aa0*/  IMAD.X R59, R9, 0x1, R4, P0 ;  /* 0x00000001093b7824 */ /* 0x000fc400000e0604 */
[----:B------:R-:W-:Y:S02]  /*e5ab0*/  IMAD.MOV.U32 R50, RZ, RZ, R49 ;  /* 0x000000ffff327224 */ /* 0x000fe400078e0031 */
[----:B------:R-:W-:Y:S02]  /*e5ac0*/  IMAD.X R57, R9, 0x1, R5, P1 ;  /* 0x0000000109397824 */ /* 0x000fe400008e0605 */
[----:B------:R-:W-:Y:S02]  /*e5ad0*/  IMAD.MOV.U32 R49, RZ, RZ, R48 ;  /* 0x000000ffff317224 */ /* 0x000fe400078e0030 */
[C---:B------:R-:W-:Y:S02]  /*e5ae0*/  IMAD.X R55, R8.reuse, 0x1, R4, P2 ;  /* 0x0000000108377824 */ /* 0x040fe400010e0604 */
[----:B------:R-:W-:Y:S02]  /*e5af0*/  IMAD.MOV.U32 R48, RZ, RZ, R47 ;  /* 0x000000ffff307224 */ /* 0x000fe400078e002f */
[----:B------:R-:W-:-:S02]  /*e5b00*/  IMAD.X R53, R8, 0x1, R5, P3 ;  /* 0x0000000108357824 */ /* 0x000fc400018e0605 */
[----:B------:R-:W-:Y:S02]  /*e5b10*/  IMAD.MOV.U32 R47, RZ, RZ, R46 ;  /* 0x000000ffff2f7224 */ /* 0x000fe400078e002e */
[----:B------:R-:W-:Y:S01]  /*e5b20*/  IMAD.MOV.U32 R46, RZ, RZ, R44 ;  /* 0x000000ffff2e7224 */ /* 0x000fe200078e002c */
[----:B------:R0:W-:Y:S01]  /*e5b30*/  STL.64 [R1+0x1138], R58 ;  /* 0x0011383a01007387 */ /* 0x0001e20000100a00 */
[----:B------:R-:W-:-:S03]  /*e5b40*/  IMAD.MOV.U32 R44, RZ, RZ, R45 ;  /* 0x000000ffff2c7224 */ /* 0x000fc600078e002d */
[----:B------:R1:W-:Y:S01]  /*e5b50*/  STL.64 [R1+0x1150], R56 ;  /* 0x0011503801007387 */ /* 0x0003e20000100a00 */
[----:B------:R-:W-:-:S03]  /*e5b60*/  IMAD.MOV.U32 R45, RZ, RZ, R43 ;  /* 0x000000ffff2d7224 */ /* 0x000fc600078e002b */
[----:B------:R3:W-:Y:S01]  /*e5b70*/  STL.64 [R1+0x1168], R54 ;  /* 0x0011683601007387 */ /* 0x0007e20000100a00 */
[----:B------:R-:W-:-:S03]  /*e5b80*/  IMAD.MOV.U32 R43, RZ, RZ, R42 ;  /* 0x000000ffff2b7224 */ /* 0x000fc600078e002a */
[----:B------:R0:W-:Y:S01]  /*e5b90*/  STL.64 [R1+0x1178], R52 ;  /* 0x0011783401007387 */ /* 0x0001e20000100a00 */
[----:B--2---:R-:W-:-:S03]  /*e5ba0*/  IMAD.MOV.U32 R42, RZ, RZ, R40 ;  /* 0x000000ffff2a7224 */ /* 0x004fc600078e0028 */
        /* <DEDUP_REMOVED lines=16> */
[C---:B---3--:R-:W-:Y:S02]  /*e5cb0*/  IADD3 R54, P2, PT, R51.reuse, R0, RZ ;  /* 0x0000000033367210 */ /* 0x048fe40007f5e0ff */
[----:B------:R-:W-:Y:S01]  /*e5cc0*/  IADD3 R52, P3, PT, R51, R3, RZ ;  /* 0x0000000333347210 */ /* 0x000fe20007f7e0ff */
        /* <DEDUP_REMOVED lines=602> */
[----:B------:R-:W-:Y:S01]  /*e8270*/  IMAD.MOV.U32 R47, RZ, RZ, R46 ;  /* 0x000000ffff2f7224 */ /* 0x000fe200078e002e */
[----:B------:R-:W-:Y:S02]  /*e8280*/  SHF.R.S32.HI R8, RZ, 0x1f, R51 ;  /* 0x0000001fff087819 */ /* 0x000fe40000011433 */
[C---:B---3--:R-:W-:Y:S01]  /*e8290*/  IADD3 R54, P2, PT, R51.reuse, R0, RZ ;  /* 0x0000000033367210 */ /* 0x048fe20007f5e0ff */
[----:B------:R-:W-:Y:S01]  /*e82a0*/  IMAD.MOV.U32 R46, RZ, RZ, R44 ;  /* 0x000000ffff2e7224 */ /* 0x000fe200078e002c */
[----:B------:R-:W-:Y:S01]  /*e82b0*/  IADD3 R52, P3, PT, R51, R3, RZ ;  /* 0x0000000333347210 */ /* 0x000fe20007f7e0ff */
[----:B------:R-:W-:Y:S02]  /*e82c0*/  IMAD.MOV.U32 R44, RZ, RZ, R45 ;  /* 0x000000ffff2c7224 */ /* 0x000fe400078e002d */
[----:B------:R-:W-:-:S02]  /*e82d0*/  IMAD.MOV.U32 R51, RZ, RZ, R50 ;  /* 0x000000ffff337224 */ /* 0x000fc400078e0032 */
[----:B------:R-:W-:Y:S02]  /*e82e0*/  IMAD.MOV.U32 R45, RZ, RZ, R43 ;  /* 0x000000ffff2d7224 */ /* 0x000fe400078e002b */
[C---:B------:R-:W-:Y:S02]  /*e82f0*/  IMAD.X R59, R9.reuse, 0x1, R4, P0 ;  /* 0x00000001093b7824 */ /* 0x040fe400000e0604 */
[----:B------:R-:W-:Y:S02]  /*e8300*/  IMAD.MOV.U32 R50, RZ, RZ, R49 ;  /* 0x000000ffff327224 */ /* 0x000fe400078e0031 */
[----:B------:R-:W-:Y:S02]  /*e8310*/  IMAD.MOV.U32 R43, RZ, RZ, R42 ;  /* 0x000000ffff2b7224 */ /* 0x000fe400078e002a */
[----:B------:R-:W-:Y:S02]  /*e8320*/  IMAD.X R57, R9, 0x1, R5, P1 ;  /* 0x0000000109397824 */ /* 0x000fe400008e0605 */
[----:B------:R-:W-:-:S02]  /*e8330*/  IMAD.MOV.U32 R49, RZ, RZ, R48 ;  /* 0x000000ffff317224 */ /* 0x000fc400078e0030 */
[C---:B------:R-:W-:Y:S02]  /*e8340*/  IMAD.X R55, R8.reuse, 0x1, R4, P2 ;  /* 0x0000000108377824 */ /* 0x040fe400010e0604 */
[----:B------:R-:W-:Y:S02]  /*e8350*/  IMAD.MOV.U32 R48, RZ, RZ, R47 ;  /* 0x000000ffff307224 */ /* 0x000fe400078e002f */
[----:B------:R-:W-:Y:S02]  /*e8360*/  IMAD.X R53, R8, 0x1, R5, P3 ;  /* 0x0000000108357824 */ /* 0x000fe400018e0605 */
[----:B------:R-:W-:Y:S02]  /*e8370*/  IMAD.MOV.U32 R47, RZ, RZ, R46 ;  /* 0x000000ffff2f7224 */ /* 0x000fe400078e002e */
[----:B------:R-:W-:Y:S02]  /*e8380*/  IMAD.MOV.U32 R46, RZ, RZ, R44 ;  /* 0x000000ffff2e7224 */ /* 0x000fe400078e002c */
[----:B------:R-:W-:-:S02]  /*e8390*/  IMAD.MOV.U32 R44, RZ, RZ, R45 ;  /* 0x000000ffff2c7224 */ /* 0x000fc400078e002d */
[----:B------:R-:W-:Y:S02]  /*e83a0*/  IMAD.MOV.U32 R45, RZ, RZ, R43 ;  /* 0x000000ffff2d7224 */ /* 0x000fe400078e002b */
[----:B--2---:R-:W-:Y:S02]  /*e83b0*/  IMAD.MOV.U32 R42, RZ, RZ, R40 ;  /* 0x000000ffff2a7224 */ /* 0x004fe400078e0028 */
[----:B------:R-:W-:Y:S02]  /*e83c0*/  IMAD.MOV.U32 R40, RZ, RZ, R31 ;  /* 0x000000ffff287224 */ /* 0x000fe400078e001f */
[----:B------:R-:W2:Y:S04]  /*e83d0*/  LDL.LU R31, [R1+0x1618] ;  /* 0x00161800011f7983 */ /* 0x000ea80000300800 */
[----:B------:R0:W-:Y:S04]  /*e83e0*/  STL.64 [R1+0x13a8], R58 ;  /* 0x0013a83a01007387 */ /* 0x0001e80000100a00 */
[----:B------:R1:W-:Y:S04]  /*e83f0*/  STL.64 [R1+0x13b8], R56 ;  /* 0x0013b83801007387 */ /* 0x0003e80000100a00 */
        /* <DEDUP_REMOVED lines=23> */
[----:B------:R-:W-:-:S02]  /*e8570*/  IMAD.MOV.U32 R50, RZ, RZ, R49 ;  /* 0x000000ffff327224 */ /* 0x000fc400078e0031 */
[C---:B------:R-:W-:Y:S02]  /*e8580*/  IMAD.X R59, R9.reuse, 0x1, R4, P0 ;  /* 0x00000001093b7824 */ /* 0x040fe400000e0604 */
[----:B------:R-:W-:Y:S02]  /*e8590*/  IMAD.MOV.U32 R49, RZ, RZ, R48 ;  /* 0x000000ffff317224 */ /* 0x000fe400078e0030 */
[----:B------:R-:W-:Y:S02]  /*e85a0*/  IMAD.X R57, R9, 0x1, R5, P1 ;  /* 0x0000000109397824 */ /* 0x000fe400008e0605 */
[----:B------:R-:W-:Y:S02]  /*e85b0*/  IMAD.MOV.U32 R48, RZ, RZ, R47 ;  /* 0x000000ffff307224 */ /* 0x000fe400078e002f */
[----:B------:R-:W-:Y:S02]  /*e85c0*/  IMAD.X R55, R8, 0x1, R4, P2 ;  /* 0x0000000108377824 */ /* 0x000fe400010e0604 */
[----:B------:R-:W-:-:S02]  /*e85d0*/  IMAD.MOV.U32 R47, RZ, RZ, R46 ;  /* 0x000000ffff2f7224 */ /* 0x000fc400078e002e */
[----:B------:R-:W-:Y:S02]  /*e85e0*/  IMAD.X R53, R8, 0x1, R5, P3 ;  /* 0x0000000108357824 */ /* 0x000fe400018e0605 */
[----:B------:R-:W-:Y:S02]  /*e85f0*/  IMAD.MOV.U32 R46, RZ, RZ, R44 ;  /* 0x000000ffff2e7224 */ /* 0x000fe400078e002c */
[----:B------:R-:W-:Y:S01]  /*e8600*/  IMAD.MOV.U32 R44, RZ, RZ, R45 ;  /* 0x000000ffff2c7224 */ /* 0x000fe200078e002d */
[----:B------:R0:W-:Y:S01]  /*e8610*/  STL.64 [R1+0x13c8], R58 ;  /* 0x0013c83a01007387 */ /* 0x0001e20000100a00 */
[----:B------:R-:W-:-:S03]  /*e8620*/  IMAD.MOV.U32 R45, RZ, RZ, R43 ;  /* 0x000000ffff2d7224 */ /* 0x000fc600078e002b */
[----:B------:R1:W-:Y:S01]  /*e8630*/  STL.64 [R1+0x13d8], R56 ;  /* 0x0013d83801007387 */ /* 0x0003e20000100a00 */
[----:B------:R-:W-:-:S03]  /*e8640*/  IMAD.MOV.U32 R43, RZ, RZ, R42 ;  /* 0x000000ffff2b7224 */ /* 0x000fc600078e002a */
[----:B------:R3:W-:Y:S04]  /*e8650*/  STL.64 [R1+0x13f8], R54 ;  /* 0x0013f83601007387 */ /* 0x0007e80000100a00 */
[----:B------:R0:W-:Y:S01]  /*e8660*/  STL.64 [R1+0x13f0], R52 ;  /* 0x0013f03401007387 */ /* 0x0001e20000100a00 */
[----:B--2---:R-:W-:Y:S02]  /*e8670*/  IMAD.MOV.U32 R42, RZ, RZ, R40 ;  /* 0x000000ffff2a7224 */ /* 0x004fe400078e0028 */
[----:B------:R-:W-:Y:S02]  /*e8680*/  IMAD.MOV.U32 R40, RZ, RZ, R41 ;  /* 0x000000ffff287224 */ /* 0x000fe400078e0029 */
[----:B------:R-:W2:Y:S01]  /*e8690*/  LDL.LU R41, [R1+0x10c0] ;  /* 0x0010c00001297983 */ /* 0x000ea20000300800 */
[----:B------:R-:W-:-:S02]  /*e86a0*/  SHF.R.S32.HI R9, RZ, 0x1f, R51 ;  /* 0x0000001fff097819 */ /* 0x000fc40000011433 */
[C---:B0-----:R-:W-:Y:S02]  /*e86b0*/  IADD3 R58, P0, PT, R51.reuse, R0, RZ ;  /* 0x00000000333a7210 */ /* 0x041fe40007f1e0ff */
[----:B-1----:R-:W-:Y:S01]  /*e86c0*/  IADD3 R56, P1, PT, R51, R3, RZ ;  /* 0x0000000333387210 */ /* 0x002fe20007f3e0ff */
        /* <DEDUP_REMOVED lines=10> */
[----:B------:R-:W-:-:S02]  /*e8770*/  IMAD.X R59, R9, 0x1, R4, P0 ;  /* 0x00000001093b7824 */ /* 0x000fc400000e0604 */
[----:B------:R-:W-:Y:S02]  /*e8780*/  IMAD.X R57, R9, 0x1, R5, P1 ;  /* 0x0000000109397824 */ /* 0x000fe400008e0605 */
[----:B--2---:R-:W-:Y:S02]  /*e8790*/  IMAD.MOV.U32 R40, RZ, RZ, R41 ;  /* 0x000000ffff287224 */ /* 0x004fe400078e0029 */
[----:B------:R-:W-:Y:S02]  /*e87a0*/  IMAD.MOV.U32 R41, RZ, RZ, R39 ;  /* 0x000000ffff297224 */ /* 0x000fe400078e0027 */
[----:B------:R-:W2:Y:S04]  /*e87b0*/  LDL.LU R39, [R1+0x10c4] ;  /* 0x0010c40001277983 */ /* 0x000ea80000300800 */
[----:B------:R-:W-:Y:S04]  /*e87c0*/  STL.64 [R1+0x13e8], R58 ;  /* 0x0013e83a01007387 */ /* 0x000fe80000100a00 */
[----:B------:R0:W-:Y:S01]  /*e87d0*/  STL.64 [R1+0x1400], R56 ;  /* 0x0014003801007387 */ /* 0x0001e20000100a00 */
[----:B------:R-:W-:-:S02]  /*e87e0*/  SHF.R.S32.HI R8, RZ, 0x1f, R51 ;  /* 0x0000001fff087819 */ /* 0x000fc40000011433 */
[C---:B---3--:R-:W-:Y:S02]  /*e87f0*/  IADD3 R54, P2, PT, R51.reuse, R0, RZ ;  /* 0x0000000033367210 */ /* 0x048fe40007f5e0ff */
[----:B------:R-:W-:-:S03]  /*e8800*/  IADD3 R52, P3, PT, R51, R3, RZ ;  /* 0x0000000333347210 */ /* 0x000fc60007f7e0ff */
[C---:B------:R-:W-:Y:S02]  /*e8810*/  IMAD.X R55, R8.reuse, 0x1, R4, P2 ;  /* 0x0000000108377824 */ /* 0x040fe400010e0604 */
[----:B------:R-:W-:Y:S02]  /*e8820*/  IMAD.X R53, R8, 0x1, R5, P3 ;  /* 0x0000000108357824 */ /* 0x000fe400018e0605 */
[----:B0-----:R-:W-:Y:S02]  /*e8830*/  IMAD.MOV.U32 R56, RZ, RZ, R50 ;  /* 0x000000ffff387224 */ /* 0x001fe400078e0032 */
        /* <DEDUP_REMOVED lines=10> */
[----:B------:R-:W-:Y:S04]  /*e88e0*/  STL.64 [R1+0x1418], R54 ;  /* 0x0014183601007387 */ /* 0x000fe80000100a00 */
[----:B------:R-:W-:Y:S01]  /*e88f0*/  STL.64 [R1+0x1410], R52 ;  /* 0x0014103401007387 */ /* 0x000fe20000100a00 */
[----:B--2---:R-:W-:Y:S02]  /*e8900*/  IMAD.MOV.U32 R41, RZ, RZ, R39 ;  /* 0x000000ffff297224 */ /* 0x004fe400078e0027 */
[----:B------:R-:W-:Y:S02]  /*e8910*/  IMAD.MOV.U32 R39, RZ, RZ, R35 ;  /* 0x000000ffff277224 */ /* 0x000fe400078e0023 */
[----:B------:R-:W2:Y:S01]  /*e8920*/  LDL.LU R35, [R1+0xe6c] ;  /* 0x000e6c0001237983 */ /* 0x000ea20000300800 */
[----:B------:R-:W-:-:S02]  /*e8930*/  IMAD.MOV.U32 R51, RZ, RZ, R50 ;  /* 0x000000ffff337224 */ /* 0x000fc400078e0032 */
[----:B------:R-:W-:Y:S02]  /*e8940*/  IMAD.MOV.U32 R50, RZ, RZ, R49 ;  /* 0x000000ffff327224 */ /* 0x000fe400078e0031 */
[----:B------:R-:W-:Y:S02]  /*e8950*/  IMAD.MOV.U32 R49, RZ, RZ, R48 ;  /* 0x000000ffff317224 */ /* 0x000fe400078e0030 */
[----:B------:R-:W-:Y:S02]  /*e8960*/  IMAD.MOV.U32 R48, RZ, RZ, R47 ;  /* 0x000000ffff307224 */ /* 0x000fe400078e002f */
[----:B------:R-:W-:Y:S02]  /*e8970*/  IMAD.MOV.U32 R47, RZ, RZ, R46 ;  /* 0x000000ffff2f7224 */ /* 0x000fe400078e002e */
[----:B------:R-:W-:Y:S02]  /*e8980*/  IMAD.MOV.U32 R46, RZ, RZ, R44 ;  /* 0x000000ffff2e7224 */ /* 0x000fe400078e002c */
[----:B------:R-:W-:-:S02]  /*e8990*/  IMAD.MOV.U32 R44, RZ, RZ, R45 ;  /* 0x000000ffff2c7224 */ /* 0x000fc400078e002d */
[----:B------:R-:W-:Y:S02]  /*e89a0*/  IMAD.U32 R8, RZ, RZ, UR4 ;  /* 0x00000004ff087e24 */ /* 0x000fe4000f8e00ff */
[----:B------:R-:W-:Y:S02]  /*e89b0*/  IMAD.MOV.U32 R45, RZ, RZ, R43 ;  /* 0x000000ffff2d7224 */ /* 0x000fe400078e002b */
[----:B------:R-:W-:Y:S02]  /*e89c0*/  IMAD.MOV.U32 R43, RZ, RZ, R42 ;  /* 0x000000ffff2b7224 */ /* 0x000fe400078e002a */
[----:B------:R-:W-:Y:S02]  /*e89d0*/  IMAD.MOV.U32 R42, RZ, RZ, R40 ;  /* 0x000000ffff2a7224 */ /* 0x000fe400078e0028 */
[----:B------:R-:W-:Y:S02]  /*e89e0*/  IMAD.MOV.U32 R40, RZ, RZ, R41 ;  /* 0x000000ffff287224 */ /* 0x000fe400078e0029 */
[----:B------:R-:W-:Y:S01]  /*e89f0*/  IMAD.MOV.U32 R41, RZ, RZ, R39 ;  /* 0x000000ffff297224 */ /* 0x000fe200078e0027 */
[----:B------:R0:W-:Y:S01]  /*e8a00*/  STL [R1+0x60], R8 ;  /* 0x0000600801007387 */ /* 0x0001e20000100800 */
[----:B--2---:R-:W-:-:S03]  /*e8a10*/  IMAD.MOV.U32 R39, RZ, RZ, R35 ;  /* 0x000000ffff277224 */ /* 0x004fc600078e0023 */
[----:B------:R-:W2:Y:S01]  /*e8a20*/  LDL.LU R35, [R1+0x15d8] ;  /* 0x0015d80001237983 */ /* 0x000ea20000300800 */
[----:B------:R-:W-:Y:S02]  /*e8a30*/  SHF.R.S32.HI R9, RZ, 0x1f, R51 ;  /* 0x0000001fff097819 */ /* 0x000fe40000011433 */
[C---:B------:R-:W-:Y:S02]  /*e8a40*/  IADD3 R60, P0, PT, R51.reuse, R0, RZ ;  /* 0x00000000333c7210 */ /* 0x040fe40007f1e0ff */
[----:B------:R-:W-:Y:S01]  /*e8a50*/  IADD3 R58, P1, PT, R51, R3, RZ ;  /* 0x00000003333a7210 */ /* 0x000fe20007f3e0ff */
        /* <DEDUP_REMOVED lines=9> */
[----:B------:R-:W-:Y:S02]  /*e8af0*/  IMAD.MOV.U32 R40, RZ, RZ, R41 ;  /* 0x000000ffff287224 */ /* 0x000fe400078e0029 */
[----:B------:R-:W-:Y:S01]  /*e8b00*/  IMAD.MOV.U32 R41, RZ, RZ, R39 ;  /* 0x000000ffff297224 */ /* 0x000fe200078e0027 */
[----:B------:R-:W-:Y:S01]  /*e8b10*/  UMOV UR4, UR5 ;  /* 0x0000000500047c82 */ /* 0x000fe20008000000 */
[----:B--2---:R-:W-:Y:S02]  /*e8b20*/  IMAD.MOV.U32 R39, RZ, RZ, R35 ;  /* 0x000000ffff277224 */ /* 0x004fe400078e0023 */
[----:B------:R-:W-:Y:S02]  /*e8b30*/  IMAD.MOV.U32 R35, RZ, RZ, R34 ;  /* 0x000000ffff237224 */ /* 0x000fe400078e0022 */
[----:B------:R-:W-:Y:S02]  /*e8b40*/  IMAD.MOV.U32 R34, RZ, RZ, R33 ;  /* 0x000000ffff227224 */ /* 0x000fe400078e0021 */
[----:B------:R-:W-:-:S02]  /*e8b50*/  IMAD.MOV.U32 R33, RZ, RZ, R11 ;  /* 0x000000ffff217224 */ /* 0x000fc400078e000b */
[----:B------:R-:W2:Y:S01]  /*e8b60*/  LDL.LU R11, [R1+0x14bc] ;  /* 0x0014bc00010b7983 */ /* 0x000ea20000300800 */
[----:B0-----:R-:W-:Y:S02]  /*e8b70*/  SHF.R.S32.HI R8, RZ, 0x1f, R51 ;  /* 0x0000001fff087819 */ /* 0x001fe40000011433 */
[C---:B------:R-:W-:Y:S02]  /*e8b80*/  IADD3 R54, P2, PT, R51.reuse, R0, RZ ;  /* 0x0000000033367210 */ /* 0x040fe40007f5e0ff */
[----:B------:R-:W-:Y:S01]  /*e8b90*/  IADD3 R52, P3, PT, R51, R3, RZ ;  /* 0x0000000333347210 */ /* 0x000fe20007f7e0ff */
[C---:B------:R-:W-:Y:S02]  /*e8ba0*/  IMAD.X R61, R9.reuse, 0x1, R4, P0 ;  /* 0x00000001093d7824 */ /* 0x040fe400000e0604 */
[----:B------:R-:W-:Y:S02]  /*e8bb0*/  IMAD.X R59, R9, 0x1, R5, P1 ;  /* 0x00000001093b7824 */ /* 0x000fe400008e0605 */
[----:B------:R-:W-:-:S02]  /*e8bc0*/  IMAD.MOV.U32 R51, RZ, RZ, R48 ;  /* 0x000000ffff337224 */ /* 0x000fc400078e0030 */
[C---:B------:R-:W-:Y:S02]  /*e8bd0*/  IMAD.X R55, R8.reuse, 0x1, R4, P2 ;  /* 0x0000000108377824 */ /* 0x040fe400010e0604 */
[----:B------:R-:W-:Y:S01]  /*e8be0*/  IMAD.X R53, R8, 0x1, R5, P3 ;  /* 0x0000000108357824 */ /* 0x000fe200018e0605 */
[----:B------:R-:W-:Y:S04]  /*e8bf0*/  STL.64 [R1+0x1408], R60 ;  /* 0x0014083c01007387 */ /* 0x000fe80000100a00 */
[----:B------:R-:W-:Y:S04]  /*e8c00*/  STL.64 [R1+0x1420], R58 ;  /* 0x0014203a01007387 */ /* 0x000fe80000100a00 */
[----:B------:R-:W-:Y:S01]  /*e8c10*/  STL.64 [R1+0x1428], R54 ;  /* 0x0014283601007387 */ /* 0x000fe20000100a00 */
[----:B------:R-:W-:-:S03]  /*e8c20*/  IMAD.MOV.U32 R48, RZ, RZ, R44 ;  /* 0x000000ffff307224 */ /* 0x000fc600078e002c */
[----:B------:R0:W-:Y:S01]  /*e8c30*/  STL.64 [R1+0x1438], R52 ;  /* 0x0014383401007387 */ /* 0x0001e20000100a00 */
[----:B------:R-:W-:Y:S02]  /*e8c40*/  IMAD.MOV.U32 R44, RZ, RZ, R35 ;  /* 0x000000ffff2c7224 */ /* 0x000fe400078e0023 */
[----:B------:R-:W-:Y:S02]  /*e8c50*/  IMAD.MOV.U32 R35, RZ, RZ, R33 ;  /* 0x000000ffff237224 */ /* 0x000fe400078e0021 */
[----:B------:R-:W-:Y:S02]  /*e8c60*/  IMAD.MOV.U32 R33, RZ, RZ, R15 ;  /* 0x000000ffff217224 */ /* 0x000fe400078e000f */
        /* <DEDUP_REMOVED lines=13> */
[----:B--2---:R-:W-:Y:S02]  /*e8d40*/  IMAD.MOV.U32 R39, RZ, RZ, R11 ;  /* 0x000000ffff277224 */ /* 0x004fe400078e000b */
[----:B------:R-:W2:Y:S04]  /*e8d50*/  LDL.LU R11, [R1+0x151c] ;  /* 0x00151c00010b7983 */ /* 0x000ea80000300800 */
[----:B------:R-:W3:Y:S01]  /*e8d60*/  LDL.LU R44, [R1+0x14dc] ;  /* 0x0014dc00012c7983 */ /* 0x000ee20000300800 */
[----:B------:R-:W-:-:S02]  /*e8d70*/  SHF.R.S32.HI R9, RZ, 0x1f, R53 ;  /* 0x0000001fff097819 */ /* 0x000fc40000011435 */
[C---:B------:R-:W-:Y:S02]  /*e8d80*/  IADD3 R14, P3, PT, R53.reuse, R0, RZ ;  /* 0x00000000350e7210 */ /* 0x040fe40007f7e0ff */
[----:B------:R-:W-:Y:S01]  /*e8d90*/  IADD3 R60, P0, PT, R53, R3, RZ ;  /* 0x00000003353c7210 */ /* 0x000fe20007f1e0ff */
[----:B------:R-:W-:Y:S02]  /*e8da0*/  IMAD.MOV.U32 R53, RZ, RZ, R52 ;  /* 0x000000ffff357224 */ /* 0x000fe400078e0034 */
[----:B------:R-:W-:Y:S02]  /*e8db0*/  IMAD.MOV.U32 R52, RZ, RZ, R50 ;  /* 0x000000ffff347224 */ /* 0x000fe400078e0032 */
[----:B------:R-:W-:Y:S02]  /*e8dc0*/  IMAD.MOV.U32 R50, RZ, RZ, R48 ;  /* 0x000000ffff327224 */ /* 0x000fe400078e0030 */
[----:B------:R-:W-:Y:S02]  /*e8dd0*/  IMAD.MOV.U32 R48, RZ, RZ, R46 ;  /* 0x000000ffff307224 */ /* 0x000fe400078e002e */
[----:B------:R-:W-:Y:S01]  /*e8de0*/  IMAD.MOV.U32 R46, RZ, RZ, R39 ;  /* 0x000000ffff2e7224 */ /* 0x000fe200078e0027 */
[----:B------:R-:W-:-:S02]  /*e8df0*/  SHF.R.S32.HI R8, RZ, 0x1f, R54 ;  /* 0x0000001fff087819 */ /* 0x000fc40000011436 */
[C---:B------:R-:W-:Y:S01]  /*e8e00*/  IADD3 R58, P1, PT, R54.reuse, R0, RZ ;  /* 0x00000000363a7210 */ /* 0x040fe20007f3e0ff */
[----:B------:R-:W-:Y:S01]  /*e8e10*/  IMAD.MOV.U32 R39, RZ, RZ, R33 ;  /* 0x000000ffff277224 */ /* 0x000fe200078e0021 */
[----:B------:R-:W-:Y:S01]  /*e8e20*/  IADD3 R54, P2, PT, R54, R3, RZ ;  /* 0x0000000336367210 */ /* 0x000fe20007f5e0ff */
[C---:B------:R-:W-:Y:S02]  /*e8e30*/  IMAD.X R15, R9.reuse, 0x1, R4, P3 ;  /* 0x00000001090f7824 */ /* 0x040fe400018e0604 */
[----:B------:R-:W-:Y:S02]  /*e8e40*/  IMAD.MOV.U32 R33, RZ, RZ, R29 ;  /* 0x000000ffff217224 */ /* 0x000fe400078e001d */
[----:B------:R-:W-:Y:S02]  /*e8e50*/  IMAD.MOV.U32 R29, RZ, RZ, R28 ;  /* 0x000000ffff1d7224 */ /* 0x000fe400078e001c */
[----:B------:R-:W-:Y:S02]  /*e8e60*/  IMAD.MOV.U32 R28, RZ, RZ, R7 ;  /* 0x000000ffff1c7224 */ /* 0x000fe400078e0007 */
[----:B------:R-:W-:Y:S01]  /*e8e70*/  IMAD.X R61, R9, 0x1, R5, P0 ;  /* 0x00000001093d7824 */ /* 0x000fe200000e0605 */
[----:B------:R-:W2:Y:S01]  /*e8e80*/  LDL.LU R7, [R1+0x4878] ;  /* 0x0048780001077983 */ /* 0x000ea20000300800 */
[----:B------:R-:W-:-:S03]  /*e8e90*/  IMAD.X R59, R8, 0x1, R4, P1 ;  /* 0x00000001083b7824 */ /* 0x000fc600008e0604 */
[----:B------:R0:W-:Y:S01]  /*e8ea0*/  STL.64 [R1+0x1430], R14 ;  /* 0x0014300e01007387 */ /* 0x0001e20000100a00 */
[----:B------:R-:W-:Y:S01]  /*e8eb0*/  IMAD.X R55, R8, 0x1, R5, P2 ;  /* 0x0000000108377824 */ /* 0x000fe200010e0605 */
[----:B------:R-:W-:Y:S02]  /*e8ec0*/  ISETP.GE.AND P3, PT, R2, UR4, PT ;  /* 0x0000000402007c0c */ /* 0x000fe4000bf66270 */
[----:B------:R-:W-:Y:S01]  /*e8ed0*/  SHF.R.S32.HI R9, RZ, 0x1f, R56 ;  /* 0x0000001fff097819 */ /* 0x000fe20000011438 */
[----:B------:R-:W1:Y:S01]  /*e8ee0*/  LDCU.64 UR4, c[0x0][0x398] ;  /* 0x00007300ff0477ac */ /* 0x000e620008000a00 */
[----:B0-----:R-:W2:Y:S04]  /*e8ef0*/  LDL.LU.64 R14, [R1+0x4870] ;  /* 0x00487000010e7983 */ /* 0x001ea80000300a00 */
[----:B------:R-:W2:Y:S04]  /*e8f00*/  LDL.LU R2, [R1+0x4868] ;  /* 0x0048680001027983 */ /* 0x000ea80000300800 */
        /* <DEDUP_REMOVED lines=9> */
[----:B------:R-:W-:Y:S02]  /*e8fa0*/  SHF.R.S32.HI R8, RZ, 0x1f, R54 ;  /* 0x0000001fff087819 */ /* 0x000fe40000011436 */
[----:B------:R-:W-:Y:S01]  /*e8fb0*/  IADD3 R60, P1, PT, R54, R0, RZ ;  /* 0x00000000363c7210 */ /* 0x000fe20007f3e0ff */
[----:B------:R-:W-:-:S02]  /*e8fc0*/  IMAD.MOV.U32 R57, RZ, RZ, R52 ;  /* 0x000000ffff397224 */ /* 0x000fc400078e0034 */
[----:B------:R-:W-:Y:S01]  /*e8fd0*/  IMAD.MOV.U32 R47, RZ, RZ, R46 ;  /* 0x000000ffff2f7224 */ /* 0x000fe200078e002e */
[----:B------:R-:W-:Y:S01]  /*e8fe0*/  IADD3 R58, P2, PT, R54, R3, RZ ;  /* 0x00000003363a7210 */ /* 0x000fe20007f5e0ff */
[----:B------:R-:W-:Y:S02]  /*e8ff0*/  IMAD.MOV.U32 R52, RZ, RZ, R51 ;  /* 0x000000ffff347224 */ /* 0x000fe400078e0033 */
[----:B------:R-:W-:Y:S01]  /*e9000*/  IMAD.MOV.U32 R51, RZ, RZ, R50 ;  /* 0x000000ffff337224 */ /* 0x000fe200078e0032 */
[----:B------:R-:W-:Y:S01]  /*e9010*/  IADD3 R54, P0, PT, R56, R0, RZ ;  /* 0x0000000038367210 */ /* 0x000fe20007f1e0ff */
[----:B------:R-:W-:Y:S02]  /*e9020*/  IMAD.MOV.U32 R50, RZ, RZ, R49 ;  /* 0x000000ffff327224 */ /* 0x000fe400078e0031 */
[----:B------:R-:W-:Y:S02]  /*e9030*/  IMAD.MOV.U32 R49, RZ, RZ, R48 ;  /* 0x000000ffff317224 */ /* 0x000fe400078e0030 */
[----:B------:R-:W-:-:S02]  /*e9040*/  IMAD.MOV.U32 R48, RZ, RZ, R47 ;  /* 0x000000ffff307224 */ /* 0x000fc400078e002f */
[C-C-:B------:R-:W-:Y:S02]  /*e9050*/  IMAD.X R61, R8.reuse, 0x1, R4.reuse, P1 ;  /* 0x00000001083d7824 */ /* 0x140fe400008e0604 */
[----:B------:R-:W-:Y:S02]  /*e9060*/  IMAD.X R59, R8, 0x1, R5, P2 ;  /* 0x00000001083b7824 */ /* 0x000fe400010e0605 */
[----:B------:R-:W-:Y:S02]  /*e9070*/  IMAD.X R55, R9, 0x1, R4, P0 ;  /* 0x0000000109377824 */ /* 0x000fe400000e0604 */
[----:B---3--:R-:W-:Y:S02]  /*e9080*/  IMAD.MOV.U32 R46, RZ, RZ, R44 ;  /* 0x000000ffff2e7224 */ /* 0x008fe400078e002c */
[----:B------:R-:W-:Y:S02]  /*e9090*/  IMAD.MOV.U32 R44, RZ, RZ, R30 ;  /* 0x000000ffff2c7224 */ /* 0x000fe400078e001e */
[----:B------:R-:W3:Y:S01]  /*e90a0*/  LDL.LU R30, [R1+0x15b4] ;  /* 0x0015b400011e7983 */ /* 0x000ee20000300800 */
[----:B------:R-:W-:-:S02]  /*e90b0*/  IMAD.MOV.U32 R47, RZ, RZ, R46 ;  /* 0x000000ffff2f7224 */ /* 0x000fc400078e002e */
[----:B------:R-:W-:Y:S02]  /*e90c0*/  IMAD.MOV.U32 R46, RZ, RZ, R44 ;  /* 0x000000ffff2e7224 */ /* 0x000fe400078e002c */
[----:B------:R-:W-:Y:S02]  /*e90d0*/  IMAD.MOV.U32 R44, RZ, RZ, R13 ;  /* 0x000000ffff2c7224 */ /* 0x000fe400078e000d */
        /* <DEDUP_REMOVED lines=13> */
[----:B------:R-:W2:Y:S01]  /*e91b0*/  LDL.LU R45, [R1+0x1518] ;  /* 0x00151800012d7983 */ /* 0x000ea20000300800 */
[-C--:B------:R-:W-:Y:S02]  /*e91c0*/  IADD3 R60, P1, PT, R56, R3.reuse, RZ ;  /* 0x00000003383c7210 */ /* 0x080fe40007f3e0ff */
[----:B------:R-:W-:Y:S02]  /*e91d0*/  SHF.R.S32.HI R8, RZ, 0x1f, R54 ;  /* 0x0000001fff087819 */ /* 0x000fe40000011436 */
[C---:B------:R-:W-:Y:S02]  /*e91e0*/  IADD3 R58, P0, PT, R54.reuse, R0, RZ ;  /* 0x00000000363a7210 */ /* 0x040fe40007f1e0ff */
[----:B------:R-:W-:Y:S01]  /*e91f0*/  IADD3 R54, P2, PT, R54, R3, RZ ;  /* 0x0000000336367210 */ /* 0x000fe20007f5e0ff */
[----:B------:R-:W-:-:S02]  /*e9200*/  IMAD.X R61, R9, 0x1, R5, P1 ;  /* 0x00000001093d7824 */ /* 0x000fc400008e0605 */
[C---:B------:R-:W-:Y:S02]  /*e9210*/  IMAD.X R59, R8.reuse, 0x1, R4, P0 ;  /* 0x00000001083b7824 */ /* 0x040fe400000e0604 */
[----:B------:R-:W-:Y:S01]  /*e9220*/  IMAD.X R55, R8, 0x1, R5, P2 ;  /* 0x0000000108377824 */ /* 0x000fe200010e0605 */
        /* <DEDUP_REMOVED lines=12> */
[----:B------:R-:W-:Y:S01]  /*e92f0*/  IMAD.MOV.U32 R46, RZ, RZ, R44 ;  /* 0x000000ffff2e7224 */ /* 0x000fe200078e002c */
[----:B------:R-:W-:Y:S02]  /*e9300*/  SHF.R.S32.HI R8, RZ, 0x1f, R54 ;  /* 0x0000001fff087819 */ /* 0x000fe40000011436 */
[----:B------:R-:W-:Y:S01]  /*e9310*/  IADD3 R60, P1, PT, R54, R0, RZ ;  /* 0x00000000363c7210 */ /* 0x000fe20007f3e0ff */
[----:B------:R-:W-:Y:S02]  /*e9320*/  IMAD.MOV.U32 R51, RZ, RZ, R50 ;  /* 0x000000ffff337224 */ /* 0x000fe400078e0032 */
[----:B------:R-:W-:-:S02]  /*e9330*/  IMAD.MOV.U32 R50, RZ, RZ, R49 ;  /* 0x000000ffff327224 */ /* 0x000fc400078e0031 */
[----:B------:R-:W-:Y:S02]  /*e9340*/  IMAD.MOV.U32 R49, RZ, RZ, R48 ;  /* 0x000000ffff317224 */ /* 0x000fe400078e0030 */
[----:B------:R-:W-:Y:S02]  /*e9350*/  IMAD.MOV.U32 R48, RZ, RZ, R47 ;  /* 0x000000ffff307224 */ /* 0x000fe400078e002f */
[----:B------:R-:W-:Y:S01]  /*e9360*/  IMAD.MOV.U32 R47, RZ, RZ, R46 ;  /* 0x000000ffff2f7224 */ /* 0x000fe200078e002e */
[----:B------:R-:W-:Y:S01]  /*e9370*/  IADD3 R58, P2, PT, R54, R3, RZ ;  /* 0x00000003363a7210 */ /* 0x000fe20007f5e0ff */
[C---:B------:R-:W-:Y:S01]  /*e9380*/  IMAD.X R61, R8.reuse, 0x1, R4, P1 ;  /* 0x00000001083d7824 */ /* 0x040fe200008e0604 */
[----:B------:R-:W-:Y:S02]  /*e9390*/  SHF.R.S32.HI R9, RZ, 0x1f, R53 ;  /* 0x0000001fff097819 */ /* 0x000fe40000011435 */
[----:B------:R-:W-:Y:S01]  /*e93a0*/  IADD3 R54, P0, PT, R53, R0, RZ ;  /* 0x0000000035367210 */ /* 0x000fe20007f1e0ff */
[----:B------:R-:W-:-:S04]  /*e93b0*/  IMAD.X R59, R8, 0x1, R5, P2 ;  /* 0x00000001083b7824 */ /* 0x000fc800010e0605 */
[----:B------:R-:W-:Y:S02]  /*e93c0*/  IMAD.X R55, R9, 0x1, R4, P0 ;  /* 0x0000000109377824 */ /* 0x000fe400000e0604 */
[----:B--2---:R-:W-:Y:S02]  /*e93d0*/  IMAD.MOV.U32 R44, RZ, RZ, R45 ;  /* 0x000000ffff2c7224 */ /* 0x004fe400078e002d */
[----:B------:R-:W-:Y:S02]  /*e93e0*/  IMAD.MOV.U32 R45, RZ, RZ, R43 ;  /* 0x000000ffff2d7224 */ /* 0x000fe400078e002b */
[----:B------:R-:W-:Y:S02]  /*e93f0*/  IMAD.MOV.U32 R43, RZ, RZ, R10 ;  /* 0x000000ffff2b7224 */ /* 0x000fe400078e000a */
[----:B------:R-:W-:Y:S02]  /*e9400*/  IMAD.MOV.U32 R46, RZ, RZ, R44 ;  /* 0x000000ffff2e7224 */ /* 0x000fe400078e002c */
[----:B------:R-:W-:-:S02]  /*e9410*/  IMAD.MOV.U32 R44, RZ, RZ, R45 ;  /* 0x000000ffff2c7224 */ /* 0x000fc400078e002d */
[----:B------:R-:W-:Y:S01]  /*e9420*/  IMAD.MOV.U32 R45, RZ, RZ, R43 ;  /* 0x000000ffff2d7224 */ /* 0x000fe200078e002b */
[----:B------:R-:W2:Y:S01]  /*e9430*/  LDL.LU R10, [R1+0x1544] ;  /* 0x00154400010a7983 */ /* 0x000ea20000300800 */
[----:B------:R-:W-:-:S03]  /*e9440*/  IMAD.MOV.U32 R43, RZ, RZ, R38 ;  /* 0x000000ffff2b7224 */ /* 0x000fc600078e0026 */
[----:B------:R-:W2:Y:S04]  /*e9450*/  LDL.LU R38, [R1+0x1d4] ;  /* 0x0001d40001267983 */ /* 0x000ea80000300800 */
[----:B------:R0:W-:Y:S04]  /*e9460*/  STL.64 [R1+0x1490], R60 ;  /* 0x0014903c01007387 */ /* 0x0001e80000100a00 */
[----:B------:R1:W-:Y:S04]  /*e9470*/  STL.64 [R1+0x1488], R58 ;  /* 0x0014883a01007387 */ /* 0x0003e80000100a00 */
[----:B------:R1:W-:Y:S01]  /*e9480*/  STL.64 [R1+0x14a8], R54 ;  /* 0x0014a83601007387 */ /* 0x0003e20000100a00 */
[----:B0-----:R-:W-:Y:S01]  /*e9490*/  IADD3 R60, P1, PT, R53, R3, RZ ;  /* 0x00000003353c7210 */ /* 0x001fe20007f3e0ff */
[----:B------:R-:W-:-:S02]  /*e94a0*/  IMAD.MOV.U32 R53, RZ, RZ, R52 ;  /* 0x000000ffff357224 */ /* 0x000fc400078e0034 */
[----:B------:R-:W-:Y:S02]  /*e94b0*/  IMAD.MOV.U32 R52, RZ, RZ, R51 ;  /* 0x000000ffff347224 */ /* 0x000fe400078e0033 */
[----:B------:R-:W-:Y:S02]  /*e94c0*/  IMAD.MOV.U32 R51, RZ, RZ, R50 ;  /* 0x000000ffff337224 */ /* 0x000fe400078e0032 */
[----:B------:R-:W-:Y:S02]  /*e94d0*/  IMAD.MOV.U32 R50, RZ, RZ, R49 ;  /* 0x000000ffff327224 */ /* 0x000fe400078e0031 */
[----:B------:R-:W-:Y:S01]  /*e94e0*/  IMAD.MOV.U32 R49, RZ, RZ, R48 ;  /* 0x000000ffff317224 */ /* 0x000fe200078e0030 */
[----:B------:R-:W-:Y:S02]  /*e94f0*/  SHF.R.S32.HI R8, RZ, 0x1f, R53 ;  /* 0x0000001fff087819 */ /* 0x000fe40000011435 */
[C---:B-1----:R-:W-:Y:S02]  /*e9500*/  IADD3 R58, P0, PT, R53.reuse, R0, RZ ;  /* 0x00000000353a7210 */ /* 0x042fe40007f1e0ff */
[----:B------:R-:W-:Y:S01]  /*e9510*/  IADD3 R54, P2, PT, R53, R3, RZ ;  /* 0x0000000335367210 */ /* 0x000fe20007f5e0ff */
[----:B------:R-:W-:-:S02]  /*e9520*/  IMAD.MOV.U32 R48, RZ, RZ, R47 ;  /* 0x000000ffff307224 */ /* 0x000fc400078e002f */
[----:B------:R-:W-:Y:S02]  /*e9530*/  IMAD.MOV.U32 R53, RZ, RZ, R52 ;  /* 0x000000ffff357224 */ /* 0x000fe400078e0034 */
[----:B------:R-:W-:Y:S02]  /*e9540*/  IMAD.MOV.U32 R47, RZ, RZ, R46 ;  /* 0x000000ffff2f7224 */ /* 0x000fe400078e002e */
[----:B------:R-:W-:Y:S02]  /*e9550*/  IMAD.MOV.U32 R52, RZ, RZ, R51 ;  /* 0x000000ffff347224 */ /* 0x000fe400078e0033 */
[----:B------:R-:W-:Y:S02]  /*e9560*/  IMAD.MOV.U32 R46, RZ, RZ, R45 ;  /* 0x000000ffff2e7224 */ /* 0x000fe400078e002d */
[----:B------:R-:W-:Y:S02]  /*e9570*/  IMAD.MOV.U32 R51, RZ, RZ, R50 ;  /* 0x000000ffff337224 */ /* 0x000fe400078e0032 */
[----:B------:R-:W-:-:S02]  /*e9580*/  IMAD.MOV.U32 R45, RZ, RZ, R43 ;  /* 0x000000ffff2d7224 */ /* 0x000fc400078e002b */
[----:B------:R-:W-:Y:S02]  /*e9590*/  IMAD.X R61, R9, 0x1, R5, P1 ;  /* 0x00000001093d7824 */ /* 0x000fe400008e0605 */
[----:B------:R-:W-:Y:S02]  /*e95a0*/  IMAD.MOV.U32 R50, RZ, RZ, R49 ;  /* 0x000000ffff327224 */ /* 0x000fe400078e0031 */
[----:B------:R-:W-:Y:S02]  /*e95b0*/  IMAD.MOV.U32 R43, RZ, RZ, R42 ;  /* 0x000000ffff2b7224 */ /* 0x000fe400078e002a */
[----:B------:R-:W-:Y:S02]  /*e95c0*/  IMAD.X R59, R8, 0x1, R4, P0 ;  /* 0x00000001083b7824 */ /* 0x000fe400000e0604 */
[----:B------:R-:W-:Y:S02]  /*e95d0*/  IMAD.MOV.U32 R49, RZ, RZ, R48 ;  /* 0x000000ffff317224 */ /* 0x000fe400078e0030 */
[----:B------:R-:W-:-:S02]  /*e95e0*/  IMAD.MOV.U32 R42, RZ, RZ, R32 ;  /* 0x000000ffff2a7224 */ /* 0x000fc400078e0020 */
[----:B------:R-:W-:Y:S02]  /*e95f0*/  IMAD.X R55, R8, 0x1, R5, P2 ;  /* 0x0000000108377824 */ /* 0x000fe400010e0605 */
[----:B------:R-:W-:Y:S02]  /*e9600*/  IMAD.MOV.U32 R48, RZ, RZ, R47 ;  /* 0x000000ffff307224 */ /* 0x000fe400078e002f */
[----:B------:R-:W-:Y:S01]  /*e9610*/  IMAD.MOV.U32 R47, RZ, RZ, R46 ;  /* 0x000000ffff2f7224 */ /* 0x000fe200078e002e */
[----:B------:R-:W2:Y:S01]  /*e9620*/  LDL.LU R32, [R1+0x19c] ;  /* 0x00019c0001207983 */ /* 0x000ea20000300800 */
[----:B------:R-:W-:-:S03]  /*e9630*/  IMAD.MOV.U32 R46, RZ, RZ, R45 ;  /* 0x000000ffff2e7224 */ /* 0x000fc600078e002d */
[----:B------:R0:W-:Y:S01]  /*e9640*/  STL.64 [R1+0x14a0], R60 ;  /* 0x0014a03c01007387 */ /* 0x0001e20000100a00 */
[----:B------:R-:W-:-:S03]  /*e9650*/  IMAD.MOV.U32 R45, RZ, RZ, R43 ;  /* 0x000000ffff2d7224 */ /* 0x000fc600078e002b */
        /* <DEDUP_REMOVED lines=16> */
[----:B------:R-:W-:Y:S01]  /*e9760*/  IMAD.MOV.U32 R43, RZ, RZ, R42 ;  /* 0x000000ffff2b7224 */ /* 0x000fe200078e002a */
[----:B------:R-:W-:-:S02]  /*e9770*/  SHF.R.S32.HI R9, RZ, 0x1f, R57 ;  /* 0x0000001fff097819 */ /* 0x000fc40000011439 */
[----:B---3--:R-:W-:Y:S01]  /*e9780*/  IADD3 R54, P0, PT, R57, R0, RZ ;  /* 0x0000000039367210 */ /* 0x008fe20007f1e0ff */
[----:B--2---:R-:W-:Y:S02]  /*e9790*/  IMAD.MOV.U32 R42, RZ, RZ, R41 ;  /* 0x000000ffff2a7224 */ /* 0x004fe400078e0029 */
[----:B------:R-:W-:Y:S02]  /*e97a0*/  IMAD.MOV.U32 R41, RZ, RZ, R39 ;  /* 0x000000ffff297224 */ /* 0x000fe400078e0027 */
[----:B------:R-:W-:Y:S02]  /*e97b0*/  IMAD.MOV.U32 R39, RZ, RZ, R34 ;  /* 0x000000ffff277224 */ /* 0x000fe400078e0022 */
[----:B------:R-:W2:Y:S01]  /*e97c0*/  LDL.LU R34, [R1+0x16b4] ;  /* 0x0016b40001227983 */ /* 0x000ea20000300800 */
[C---:B------:R-:W-:Y:S02]  /*e97d0*/  IMAD.X R61, R8.reuse, 0x1, R4, P1 ;  /* 0x00000001083d7824 */ /* 0x040fe400008e0604 */
[----:B------:R-:W-:-:S02]  /*e97e0*/  IMAD.X R59, R8, 0x1, R5, P2 ;  /* 0x00000001083b7824 */ /* 0x000fc400010e0605 */
        /* <DEDUP_REMOVED lines=16> */
[----:B------:R-:W-:-:S02]  /*e98f0*/  IMAD.MOV.U32 R34, RZ, RZ, R33 ;  /* 0x000000ffff227224 */ /* 0x000fc400078e0021 */
[----:B------:R-:W2:Y:S01]  /*e9900*/  LDL.LU R33, [R1+0x15dc] ;  /* 0x0015dc0001217983 */ /* 0x000ea20000300800 */
[-C--:B------:R-:W-:Y:S02]  /*e9910*/  IADD3 R60, P1, PT, R57, R3.reuse, RZ ;  /* 0x00000003393c7210 */ /* 0x080fe40007f3e0ff */
[----:B------:R-:W-:Y:S02]  /*e9920*/  SHF.R.S32.HI R8, RZ, 0x1f, R54 ;  /* 0x0000001fff087819 */ /* 0x000fe40000011436 */
[C---:B------:R-:W-:Y:S02]  /*e9930*/  IADD3 R58, P0, PT, R54.reuse, R0, RZ ;  /* 0x00000000363a7210 */ /* 0x040fe40007f1e0ff */
[----:B------:R-:W-:Y:S01]  /*e9940*/  IADD3 R54, P2, PT, R54, R3, RZ ;  /* 0x0000000336367210 */ /* 0x000fe20007f5e0ff */
[----:B------:R-:W-:Y:S02]  /*e9950*/  IMAD.X R61, R9, 0x1, R5, P1 ;  /* 0x00000001093d7824 */ /* 0x000fe400008e0605 */
        /* <DEDUP_REMOVED lines=15> */
[----:B--2---:R-:W-:Y:S02]  /*e9a50*/  IMAD.MOV.U32 R39, RZ, RZ, R33 ;  /* 0x000000ffff277224 */ /* 0x004fe400078e0021 */
[----:B------:R-:W-:Y:S02]  /*e9a60*/  IMAD.MOV.U32 R33, RZ, RZ, R31 ;  /* 0x000000ffff217224 */ /* 0x000fe400078e001f */
[----:B------:R-:W2:Y:S01]  /*e9a70*/  LDL.LU R31, [R1+0x1b8] ;  /* 0x0001b800011f7983 */ /* 0x000ea20000300800 */
[----:B------:R-:W-:-:S02]  /*e9a80*/  SHF.R.S32.HI R8, RZ, 0x1f, R54 ;  /* 0x0000001fff087819 */ /* 0x000fc40000011436 */
[CC--:B------:R-:W-:Y:S02]  /*e9a90*/  IADD3 R60, P1, PT, R54.reuse, R0.reuse, RZ ;  /* 0x00000000363c7210 */ /* 0x0c0fe40007f3e0ff */
[-C--:B------:R-:W-:Y:S02]  /*e9aa0*/  IADD3 R58, P2, PT, R54, R3.reuse, RZ ;  /* 0x00000003363a7210 */ /* 0x080fe40007f5e0ff */
[----:B------:R-:W-:Y:S02]  /*e9ab0*/  SHF.R.S32.HI R9, RZ, 0x1f, R56 ;  /* 0x0000001fff097819 */ /* 0x000fe40000011438 */
[----:B------:R-:W-:Y:S01]  /*e9ac0*/  IADD3 R54, P0, PT, R56, R0, RZ ;  /* 0x0000000038367210 */ /* 0x000fe20007f1e0ff */
[C-C-:B------:R-:W-:Y:S02]  /*e9ad0*/  IMAD.X R61, R8.reuse, 0x1, R4.reuse, P1 ;  /* 0x00000001083d7824 */ /* 0x140fe400008e0604 */
[----:B------:R-:W-:Y:S02]  /*e9ae0*/  IMAD.X R59, R8, 0x1, R5, P2 ;  /* 0x00000001083b7824 */ /* 0x000fe400010e0605 */
[----:B------:R-:W-:Y:S01]  /*e9af0*/  IMAD.X R55, R9, 0x1, R4, P0 ;  /* 0x0000000109377824 */ /* 0x000fe200000e0604 */
[----:B------:R-:W-:Y:S04]  /*e9b00*/  STL.64 [R1+0x1500], R60 ;  /* 0x0015003c01007387 */ /* 0x000fe80000100a00 */
[----:B------:R0:W-:Y:S04]  /*e9b10*/  STL.64 [R1+0x14f8], R58 ;  /* 0x0014f83a01007387 */ /* 0x0001e80000100a00 */
[----:B------:R1:W-:Y:S01]  /*e9b20*/  STL.64 [R1+0x1508], R54 ;  /* 0x0015083601007387 */ /* 0x0003e20000100a00 */
[----:B0-----:R-:W-:Y:S01]  /*e9b30*/  IADD3 R58, P1, PT, R56, R3, RZ ;  /* 0x00000003383a7210 */ /* 0x001fe20007f3e0ff */
[----:B------:R-:W-:-:S02]  /*e9b40*/  IMAD.MOV.U32 R56, RZ, RZ, R53 ;  /* 0x000000ffff387224 */ /* 0x000fc400078e0035 */
[----:B------:R-:W-:Y:S02]  /*e9b50*/  IMAD.MOV.U32 R53, RZ, RZ, R52 ;  /* 0x000000ffff357224 */ /* 0x000fe400078e0034 */
[----:B------:R-:W-:Y:S02]  /*e9b60*/  IMAD.MOV.U32 R52, RZ, RZ, R51 ;  /* 0x000000ffff347224 */ /* 0x000fe400078e0033 */
[----:B------:R-:W-:Y:S01]  /*e9b70*/  IMAD.MOV.U32 R51, RZ, RZ, R50 ;  /* 0x000000ffff337224 */ /* 0x000fe200078e0032 */
[----:B------:R-:W-:Y:S02]  /*e9b80*/  SHF.R.S32.HI R8, RZ, 0x1f, R56 ;  /* 0x0000001fff087819 */ /* 0x000fe40000011438 */
[----:B-1----:R-:W-:Y:S01]  /*e9b90*/  IADD3 R54, P0, PT, R56, R0, RZ ;  /* 0x0000000038367210 */ /* 0x002fe20007f1e0ff */
[----:B------:R-:W-:Y:S02]  /*e9ba0*/  IMAD.MOV.U32 R50, RZ, RZ, R49 ;  /* 0x000000ffff327224 */ /* 0x000fe400078e0031 */
[----:B------:R-:W-:-:S02]  /*e9bb0*/  IMAD.MOV.U32 R49, RZ, RZ, R39 ;  /* 0x000000ffff317224 */ /* 0x000fc400078e0027 */
[----:B------:R-:W-:Y:S02]  /*e9bc0*/  IMAD.X R59, R9, 0x1, R5, P1 ;  /* 0x00000001093b7824 */ /* 0x000fe400008e0605 */
[----:B------:R-:W-:Y:S02]  /*e9bd0*/  IMAD.MOV.U32 R39, RZ, RZ, R33 ;  /* 0x000000ffff277224 */ /* 0x000fe400078e0021 */
[----:B------:R-:W-:Y:S01]  /*e9be0*/  IMAD.X R55, R8, 0x1, R4, P0 ;  /* 0x0000000108377824 */ /* 0x000fe200000e0604 */
[----:B------:R-:W-:-:S05]  /*e9bf0*/  IADD3 R56, P2, PT, R56, R3, RZ ;  /* 0x0000000338387210 */ /* 0x000fca0007f5e0ff */
[----:B------:R-:W-:Y:S02]  /*e9c00*/  IMAD.X R57, R8, 0x1, R5, P2 ;  /* 0x0000000108397824 */ /* 0x000fe400010e0605 */
[----:B--2---:R-:W-:Y:S02]  /*e9c10*/  IMAD.MOV.U32 R33, RZ, RZ, R31 ;  /* 0x000000ffff217224 */ /* 0x004fe400078e001f */
[----:B------:R-:W-:Y:S02]  /*e9c20*/  IMAD.MOV.U32 R31, RZ, RZ, R30 ;  /* 0x000000ffff1f7224 */ /* 0x000fe400078e001e */
[----:B------:R-:W2:Y:S04]  /*e9c30*/  LDL.LU R30, [R1+0x1b0] ;  /* 0x0001b000011e7983 */ /* 0x000ea80000300800 */
        /* <DEDUP_REMOVED lines=11> */
[----:B------:R-:W3:Y:S04]  /*e9cf0*/  LDL.LU R13, [R1+0x1b4] ;  /* 0x0001b400010d7983 */ /* 0x000ee80000300800 */
[----:B------:R0:W-:Y:S02]  /*e9d00*/  STL.64 [R1+0x1528], R56 ;  /* 0x0015283801007387 */ /* 0x0001e40000100a00 */
[----:B0-----:R-:W-:-:S02]  /*e9d10*/  IMAD.MOV.U32 R57, RZ, RZ, R53 ;  /* 0x000000ffff397224 */ /* 0x001fc400078e0035 */
[----:B------:R-:W-:Y:S02]  /*e9d20*/  IMAD.MOV.U32 R53, RZ, RZ, R39 ;  /* 0x000000ffff357224 */ /* 0x000fe400078e0027 */
[----:B------:R-:W2:Y:S01]  /*e9d30*/  LDL.LU R39, [R1+0x16b0] ;  /* 0x0016b00001277983 */ /* 0x000ea20000300800 */
[----:B------:R-:W-:Y:S02]  /*e9d40*/  IMAD.MOV.U32 R54, RZ, RZ, R51 ;  /* 0x000000ffff367224 */ /* 0x000fe400078e0033 */
[----:B------:R-:W-:Y:S02]  /*e9d50*/  IMAD.MOV.U32 R51, RZ, RZ, R50 ;  /* 0x000000ffff337224 */ /* 0x000fe400078e0032 */
[----:B------:R-:W-:Y:S01]  /*e9d60*/  IMAD.MOV.U32 R50, RZ, RZ, R12 ;  /* 0x000000ffff327224 */ /* 0x000fe200078e000c */
[----:B------:R-:W-:Y:S02]  /*e9d70*/  SHF.R.S32.HI R8, RZ, 0x1f, R57 ;  /* 0x0000001fff087819 */ /* 0x000fe40000011439 */
[C---:B------:R-:W-:Y:S01]  /*e9d80*/  IADD3 R12, P1, PT, R57.reuse, R0, RZ ;  /* 0x00000000390c7210 */ /* 0x040fe20007f3e0ff */
[----:B------:R-:W-:Y:S01]  /*e9d90*/  IMAD.MOV.U32 R56, RZ, RZ, R52 ;  /* 0x000000ffff387224 */ /* 0x000fe200078e0034 */
[----:B------:R-:W-:Y:S01]  /*e9da0*/  IADD3 R60, P2, PT, R57, R3, RZ ;  /* 0x00000003393c7210 */ /* 0x000fe20007f5e0ff */
[----:B------:R-:W-:Y:S01]  /*e9db0*/  IMAD.MOV.U32 R52, RZ, RZ, R31 ;  /* 0x000000ffff347224 */ /* 0x000fe200078e001f */
[----:B------:R-:W-:-:S02]  /*e9dc0*/  SHF.R.S32.HI R9, RZ, 0x1f, R11 ;  /* 0x0000001fff097819 */ /* 0x000fc4000001140b */
[----:B------:R-:W-:Y:S01]  /*e9dd0*/  IADD3 R58, P0, PT, R11, R0, RZ ;  /* 0x000000000b3a7210 */ /* 0x000fe20007f1e0ff */
[----:B------:R-:W-:Y:S02]  /*e9de0*/  IMAD.MOV.U32 R57, RZ, RZ, R10 ;  /* 0x000000ffff397224 */ /* 0x000fe400078e000a */
[C---:B------:R-:W-:Y:S02]  /*e9df0*/  IMAD.X R61, R8.reuse, 0x1, R5, P2 ;  /* 0x00000001083d7824 */ /* 0x040fe400010e0605 */
[--C-:B------:R-:W-:Y:S02]  /*e9e00*/  IMAD.X R59, R9, 0x1, R4.reuse, P0 ;  /* 0x00000001093b7824 */ /* 0x100fe400000e0604 */
[----:B---3--:R-:W-:Y:S02]  /*e9e10*/  IMAD.MOV.U32 R31, RZ, RZ, R13 ;  /* 0x000000ffff1f7224 */ /* 0x008fe400078e000d */
[----:B------:R-:W-:Y:S01]  /*e9e20*/  IMAD.X R13, R8, 0x1, R4, P1 ;  /* 0x00000001080d7824 */ /* 0x000fe200008e0604 */
[----:B------:R-:W-:-:S02]  /*e9e30*/  IADD3 R10, P1, PT, R11, R3, RZ ;  /* 0x000000030b0a7210 */ /* 0x000fc40007f3e0ff */
[----:B------:R-:W-:Y:S02]  /*e9e40*/  SHF.R.S32.HI R8, RZ, 0x1f, R57 ;  /* 0x0000001fff087819 */ /* 0x000fe40000011439 */
[----:B------:R0:W-:Y:S01]  /*e9e50*/  STL.64 [R1+0x1520], R12 ;  /* 0x0015200c01007387 */ /* 0x0001e20000100a00 */
[----:B------:R-:W-:-:S03]  /*e9e60*/  IMAD.X R11, R9, 0x1, R5, P1 ;  /* 0x00000001090b7824 */ /* 0x000fc600008e0605 */
[----:B0-----:R-:W3:Y:S04]  /*e9e70*/  LDL.LU.64 R12, [R1+0x4860] ;  /* 0x00486000010c7983 */ /* 0x001ee80000300a00 */
[----:B------:R0:W-:Y:S04]  /*e9e80*/  STL.64 [R1+0x1538], R60 ;  /* 0x0015383c01007387 */ /* 0x0001e80000100a00 */
[----:B------:R1:W-:Y:S04]  /*e9e90*/  STL.64 [R1+0x1548], R58 ;  /* 0x0015483a01007387 */ /* 0x0003e80000100a00 */
[----:B------:R2:W-:Y:S01]  /*e9ea0*/  STL.64 [R1+0x1540], R10 ;  /* 0x0015400a01007387 */ /* 0x0005e20000100a00 */
[----:B0-----:R-:W-:-:S02]  /*e9eb0*/  IADD3 R60, P0, PT, R57, R0, RZ ;  /* 0x00000000393c7210 */ /* 0x001fc40007f1e0ff */
[----:B-1----:R-:W-:Y:S01]  /*e9ec0*/  IADD3 R58, P2, PT, R57, R3, RZ ;  /* 0x00000003393a7210 */ /* 0x002fe20007f5e0ff */
[----:B--2---:R-:W2:Y:S02]  /*e9ed0*/  LDL.LU.64 R10, [R1+0x4858] ;  /* 0x00485800010a7983 */ /* 0x004ea40000300a00 */
[C---:B------:R-:W-:Y:S02]  /*e9ee0*/  IMAD.X R61, R8.reuse, 0x1, R4, P0 ;  /* 0x00000001083d7824 */ /* 0x040fe400000e0604 */
[----:B------:R-:W-:Y:S01]  /*e9ef0*/  IMAD.X R59, R8, 0x1, R5, P2 ;  /* 0x00000001083b7824 */ /* 0x000fe200010e0605 */
[----:B------:R-:W-:Y:S02]  /*e9f00*/  SHF.R.S32.HI R8, RZ, 0x1f, R56 ;  /* 0x0000001fff087819 */ /* 0x000fe40000011438 */
[----:B------:R0:W-:Y:S04]  /*e9f10*/  STL.64 [R1+0x1550], R60 ;  /* 0x0015503c01007387 */ /* 0x0001e80000100a00 */
[----:B------:R1:W-:Y:S01]  /*e9f20*/  STL.64 [R1+0x15a0], R58 ;  /* 0x0015a03a01007387 */ /* 0x0003e20000100a00 */
[----:B------:R-:W-:-:S02]  /*e9f30*/  SHF.R.S32.HI R9, RZ, 0x1f, R55 ;  /* 0x0000001fff097819 */ /* 0x000fc40000011437 */
[CC--:B0-----:R-:W-:Y:S02]  /*e9f40*/  IADD3 R60, P1, PT, R56.reuse, R0.reuse, RZ ;  /* 0x00000000383c7210 */ /* 0x0c1fe40007f3e0ff */
[-C--:B-1----:R-:W-:Y:S02]  /*e9f50*/  IADD3 R58, P2, PT, R56, R3.reuse, RZ ;  /* 0x00000003383a7210 */ /* 0x082fe40007f5e0ff */
[----:B------:R-:W-:Y:S01]  /*e9f60*/  IADD3 R56, P0, PT, R55, R0, RZ ;  /* 0x0000000037387210 */ /* 0x000fe20007f1e0ff */
[C-C-:B------:R-:W-:Y:S02]  /*e9f70*/  IMAD.X R61, R8.reuse, 0x1, R4.reuse, P1 ;  /* 0x00000001083d7824 */ /* 0x140fe400008e0604 */
[----:B------:R-:W-:Y:S02]  /*e9f80*/  IMAD.X R59, R8, 0x1, R5, P2 ;  /* 0x00000001083b7824 */ /* 0x000fe400010e0605 */
[----:B------:R-:W-:Y:S01]  /*e9f90*/  IMAD.X R57, R9, 0x1, R4, P0 ;  /* 0x0000000109397824 */ /* 0x000fe200000e0604 */
[----:B------:R-:W-:Y:S01]  /*e9fa0*/  SHF.R.S32.HI R8, RZ, 0x1f, R53 ;  /* 0x0000001fff087819 */ /* 0x000fe20000011435 */
[----:B------:R0:W-:Y:S04]  /*e9fb0*/  STL.64 [R1+0x1558], R60 ;  /* 0x0015583c01007387 */ /* 0x0001e80000100a00 */
[----:B------:R1:W-:Y:S04]  /*e9fc0*/  STL.64 [R1+0x15a8], R58 ;  /* 0x0015a83a01007387 */ /* 0x0003e80000100a00 */
[----:B------:R4:W-:Y:S01]  /*e9fd0*/  STL.64 [R1+0x15b8], R56 ;  /* 0x0015b83801007387 */ /* 0x0009e20000100a00 */
[----:B0-----:R-:W-:-:S02]  /*e9fe0*/  IADD3 R60, P1, PT, R55, R3, RZ ;  /* 0x00000003373c7210 */ /* 0x001fc40007f3e0ff */
[C---:B-1----:R-:W-:Y:S02]  /*e9ff0*/  IADD3 R58, P0, PT, R53.reuse, R0, RZ ;  /* 0x00000000353a7210 */ /* 0x042fe40007f1e0ff */
[----:B----4-:R-:W-:Y:S01]  /*ea000*/  IADD3 R56, P2, PT, R53, R3, RZ ;  /* 0x0000000335387210 */ /* 0x010fe20007f5e0ff */
[--C-:B------:R-:W-:Y:S02]  /*ea010*/  IMAD.X R61, R9, 0x1, R5.reuse, P1 ;  /* 0x00000001093d7824 */ /* 0x100fe400008e0605 */
[C---:B------:R-:W-:Y:S02]  /*ea020*/  IMAD.X R59, R8.reuse, 0x1, R4, P0 ;  /* 0x00000001083b7824 */ /* 0x040fe400000e0604 */
[----:B------:R-:W-:Y:S01]  /*ea030*/  IMAD.X R57, R8, 0x1, R5, P2 ;  /* 0x0000000108397824 */ /* 0x000fe200010e0605 */
[----:B------:R-:W-:Y:S01]  /*ea040*/  SHF.R.S32.HI R8, RZ, 0x1f, R52 ;  /* 0x0000001fff087819 */ /* 0x000fe20000011434 */
[----:B------:R-:W-:Y:S04]  /*ea050*/  STL.64 [R1+0x15b0], R60 ;  /* 0x0015b03c01007387 */ /* 0x000fe80000100a00 */
[----:B------:R0:W-:Y:S04]  /*ea060*/  STL.64 [R1+0x15d0], R58 ;  /* 0x0015d03a01007387 */ /* 0x0001e80000100a00 */
[----:B------:R1:W-:Y:S01]  /*ea070*/  STL.64 [R1+0x15c8], R56 ;  /* 0x0015c83801007387 */ /* 0x0003e20000100a00 */
[----:B------:R-:W-:-:S02]  /*ea080*/  SHF.R.S32.HI R9, RZ, 0x1f, R54 ;  /* 0x0000001fff097819 */ /* 0x000fc40000011436 */
[CC--:B0-----:R-:W-:Y:S02]  /*ea090*/  IADD3 R58, P1, PT, R52.reuse, R0.reuse, RZ ;  /* 0x00000000343a7210 */ /* 0x0c1fe40007f3e0ff */
[----:B-1----:R-:W-:Y:S02]  /*ea0a0*/  IADD3 R56, P2, PT, R52, R3, RZ ;  /* 0x0000000334387210 */ /* 0x002fe40007f5e0ff */
[----:B------:R-:W-:Y:S01]  /*ea0b0*/  IADD3 R52, P0, PT, R54, R0, RZ ;  /* 0x0000000036347210 */ /* 0x000fe20007f1e0ff */
[C-C-:B------:R-:W-:Y:S02]  /*ea0c0*/  IMAD.X R59, R8.reuse, 0x1, R4.reuse, P1 ;  /* 0x00000001083b7824 */ /* 0x140fe400008e0604 */
[----:B------:R-:W-:Y:S02]  /*ea0d0*/  IMAD.X R57, R8, 0x1, R5, P2 ;  /* 0x0000000108397824 */ /* 0x000fe400010e0605 */
[----:B------:R-:W-:Y:S01]  /*ea0e0*/  IMAD.X R53, R9, 0x1, R4, P0 ;  /* 0x0000000109357824 */ /* 0x000fe200000e0604 */
[----:B------:R-:W-:Y:S04]  /*ea0f0*/  STL.64 [R1+0x15c0], R58 ;  /* 0x0015c03a01007387 */ /* 0x000fe80000100a00 */
[----:B------:R0:W-:Y:S04]  /*ea100*/  STL.64 [R1+0x15e8], R56 ;  /* 0x0015e83801007387 */ /* 0x0001e80000100a00 */
[----:B------:R1:W-:Y:S01]  /*ea110*/  STL.64 [R1+0x15f0], R52 ;  /* 0x0015f03401007387 */ /* 0x0003e20000100a00 */
[----:B------:R-:W-:-:S02]  /*ea120*/  SHF.R.S32.HI R8, RZ, 0x1f, R51 ;  /* 0x0000001fff087819 */ /* 0x000fc40000011433 */
[-C--:B0-----:R-:W-:Y:S02]  /*ea130*/  IADD3 R56, P1, PT, R54, R3.reuse, RZ ;  /* 0x0000000336387210 */ /* 0x081fe40007f3e0ff */
[C---:B------:R-:W-:Y:S02]  /*ea140*/  IADD3 R54, P0, PT, R51.reuse, R0, RZ ;  /* 0x0000000033367210 */ /* 0x040fe40007f1e0ff */
[----:B-1----:R-:W-:Y:S01]  /*ea150*/  IADD3 R52, P2, PT, R51, R3, RZ ;  /* 0x0000000333347210 */ /* 0x002fe20007f5e0ff */
        /* <DEDUP_REMOVED lines=50> */
[-C--:B------:R-:W-:Y:S02]  /*ea480*/  IADD3 R44, P0, PT, R43, R0.reuse, RZ ;  /* 0x000000002b2c7210 */ /* 0x080fe40007f1e0ff */
[C---:B0-----:R-:W-:Y:S02]  /*ea490*/  IADD3 R48, P1, PT, R45.reuse, R0, RZ ;  /* 0x000000002d307210 */ /* 0x041fe40007f3e0ff */
[----:B-1----:R-:W-:Y:S01]  /*ea4a0*/  IADD3 R46, P2, PT, R45, R3, RZ ;  /* 0x000000032d2e7210 */ /* 0x002fe20007f5e0ff */
[--C-:B------:R-:W-:Y:S02]  /*ea4b0*/  IMAD.X R45, R9, 0x1, R4.reuse, P0 ;  /* 0x00000001092d7824 */ /* 0x100fe400000e0604 */
[C---:B------:R-:W-:Y:S02]  /*ea4c0*/  IMAD.X R49, R8.reuse, 0x1, R4, P1 ;  /* 0x0000000108317824 */ /* 0x040fe400008e0604 */
[----:B------:R-:W-:Y:S01]  /*ea4d0*/  IMAD.X R47, R8, 0x1, R5, P2 ;  /* 0x00000001082f7824 */ /* 0x000fe200010e0605 */
[----:B------:R-:W-:-:S02]  /*ea4e0*/  SHF.R.S32.HI R8, RZ, 0x1f, R40 ;  /* 0x0000001fff087819 */ /* 0x000fc40000011428 */
[----:B------:R0:W-:Y:S04]  /*ea4f0*/  STL.64 [R1+0x1670], R48 ;  /* 0x0016703001007387 */ /* 0x0001e80000100a00 */
[----:B------:R1:W-:Y:S04]  /*ea500*/  STL.64 [R1+0x1668], R46 ;  /* 0x0016682e01007387 */ /* 0x0003e80000100a00 */
[----:B------:R4:W-:Y:S01]  /*ea510*/  STL.64 [R1+0x1688], R44 ;  /* 0x0016882c01007387 */ /* 0x0009e20000100a00 */
[----:B0-----:R-:W-:Y:S02]  /*ea520*/  IADD3 R48, P1, PT, R43, R3, RZ ;  /* 0x000000032b307210 */ /* 0x001fe40007f3e0ff */
[----:B-1----:R-:W-:-:S02]  /*ea530*/  IADD3 R46, P0, PT, R40, R0, RZ ;  /* 0x00000000282e7210 */ /* 0x002fc40007f1e0ff */
[----:B----4-:R-:W-:Y:S01]  /*ea540*/  IADD3 R44, P2, PT, R40, R3, RZ ;  /* 0x00000003282c7210 */ /* 0x010fe20007f5e0ff */
[--C-:B------:R-:W-:Y:S02]  /*ea550*/  IMAD.X R49, R9, 0x1, R5.reuse, P1 ;  /* 0x0000000109317824 */ /* 0x100fe400008e0605 */
[C---:B------:R-:W-:Y:S02]  /*ea560*/  IMAD.X R47, R8.reuse, 0x1, R4, P0 ;  /* 0x00000001082f7824 */ /* 0x040fe400000e0604 */
[----:B------:R-:W-:Y:S01]  /*ea570*/  IMAD.X R45, R8, 0x1, R5, P2 ;  /* 0x00000001082d7824 */ /* 0x000fe200010e0605 */
[----:B------:R-:W-:Y:S04]  /*ea580*/  STL.64 [R1+0x1680], R48 ;  /* 0x0016803001007387 */ /* 0x000fe80000100a00 */
[----:B------:R0:W-:Y:S04]  /*ea590*/  STL.64 [R1+0x1690], R46 ;  /* 0x0016902e01007387 */ /* 0x0001e80000100a00 */
[----:B------:R1:W-:Y:S01]  /*ea5a0*/  STL.64 [R1+0x16a0], R44 ;  /* 0x0016a02c01007387 */ /* 0x0003e20000100a00 */
[----:B------:R-:W-:-:S02]  /*ea5b0*/  SHF.R.S32.HI R8, RZ, 0x1f, R41 ;  /* 0x0000001fff087819 */ /* 0x000fc40000011429 */
[----:B------:R-:W-:Y:S02]  /*ea5c0*/  SHF.R.S32.HI R9, RZ, 0x1f, R42 ;  /* 0x0000001fff097819 */ /* 0x000fe4000001142a */
[-C--:B------:R-:W-:Y:S02]  /*ea5d0*/  IADD3 R40, P0, PT, R42, R0.reuse, RZ ;  /* 0x000000002a287210 */ /* 0x080fe40007f1e0ff */
[C---:B0-----:R-:W-:Y:S02]  /*ea5e0*/  IADD3 R46, P1, PT, R41.reuse, R0, RZ ;  /* 0x00000000292e7210 */ /* 0x041fe40007f3e0ff */
[----:B-1----:R-:W-:Y:S01]  /*ea5f0*/  IADD3 R44, P2, PT, R41, R3, RZ ;  /* 0x00000003292c7210 */ /* 0x002fe20007f5e0ff */
[--C-:B------:R-:W-:Y:S02]  /*ea600*/  IMAD.X R41, R9, 0x1, R4.reuse, P0 ;  /* 0x0000000109297824 */ /* 0x100fe400000e0604 */
[C---:B------:R-:W-:Y:S02]  /*ea610*/  IMAD.X R47, R8.reuse, 0x1, R4, P1 ;  /* 0x00000001082f7824 */ /* 0x040fe400008e0604 */
[----:B------:R-:W-:Y:S01]  /*ea620*/  IMAD.X R45, R8, 0x1, R5, P2 ;  /* 0x00000001082d7824 */ /* 0x000fe200010e0605 */
[----:B------:R-:W-:-:S04]  /*ea630*/  SHF.R.S32.HI R8, RZ, 0x1f, R39 ;  /* 0x0000001fff087819 */ /* 0x000fc80000011427 */
[----:B------:R0:W-:Y:S04]  /*ea640*/  STL.64 [R1+0x16a8], R44 ;  /* 0x0016a82c01007387 */ /* 0x0001e80000100a00 */
[----:B------:R-:W-:Y:S04]  /*ea650*/  STL.64 [R1+0x1698], R46 ;  /* 0x0016982e01007387 */ /* 0x000fe80000100a00 */
[----:B------:R1:W-:Y:S01]  /*ea660*/  STL.64 [R1+0x16c0], R40 ;  /* 0x0016c02801007387 */ /* 0x0003e20000100a00 */
[----:B0-----:R-:W-:Y:S02]  /*ea670*/  IADD3 R44, P1, PT, R42, R3, RZ ;  /* 0x000000032a2c7210 */ /* 0x001fe40007f3e0ff */
[----:B------:R-:W-:-:S02]  /*ea680*/  IADD3 R42, P0, PT, R39, R0, RZ ;  /* 0x00000000272a7210 */ /* 0x000fc40007f1e0ff */
[----:B-1----:R-:W-:Y:S01]  /*ea690*/  IADD3 R40, P2, PT, R39, R3, RZ ;  /* 0x0000000327287210 */ /* 0x002fe20007f5e0ff */
        /* <DEDUP_REMOVED lines=8> */
[CC--:B0-----:R-:W-:Y:S02]  /*ea720*/  IADD3 R42, P1, PT, R38.reuse, R0.reuse, RZ ;  /* 0x00000000262a7210 */ /* 0x0c1fe40007f3e0ff */
[----:B-1----:R-:W-:Y:S02]  /*ea730*/  IADD3 R40, P2, PT, R38, R3, RZ ;  /* 0x0000000326287210 */ /* 0x002fe40007f5e0ff */
[----:B------:R-:W-:Y:S01]  /*ea740*/  IADD3 R38, P0, PT, R35, R0, RZ ;  /* 0x0000000023267210 */ /* 0x000fe20007f1e0ff */
[C-C-:B------:R-:W-:Y:S02]  /*ea750*/  IMAD.X R43, R8.reuse, 0x1, R4.reuse, P1 ;  /* 0x00000001082b7824 */ /* 0x140fe400008e0604 */
[----:B------:R-:W-:Y:S02]  /*ea760*/  IMAD.X R41, R8, 0x1, R5, P2 ;  /* 0x0000000108297824 */ /* 0x000fe400010e0605 */
[----:B------:R-:W-:Y:S01]  /*ea770*/  IMAD.X R39, R9, 0x1, R4, P0 ;  /* 0x0000000109277824 */ /* 0x000fe200000e0604 */
[----:B------:R-:W-:-:S02]  /*ea780*/  SHF.R.S32.HI R8, RZ, 0x1f, R34 ;  /* 0x0000001fff087819 */ /* 0x000fc40000011422 */
[----:B------:R0:W-:Y:S04]  /*ea790*/  STL.64 [R1+0x16c8], R40 ;  /* 0x0016c82801007387 */ /* 0x0001e80000100a00 */
[----:B------:R-:W-:Y:S04]  /*ea7a0*/  STL.64 [R1+0x16f0], R42 ;  /* 0x0016f02a01007387 */ /* 0x000fe80000100a00 */
[----:B------:R1:W-:Y:S01]  /*ea7b0*/  STL.64 [R1+0x1700], R38 ;  /* 0x0017002601007387 */ /* 0x0003e20000100a00 */
[----:B0-----:R-:W-:Y:S02]  /*ea7c0*/  IADD3 R40, P1, PT, R35, R3, RZ ;  /* 0x0000000323287210 */ /* 0x001fe40007f3e0ff */
[----:B-1----:R-:W-:-:S02]  /*ea7d0*/  IADD3 R38, P0, PT, R34, R0, RZ ;  /* 0x0000000022267210 */ /* 0x002fc40007f1e0ff */
[----:B------:R-:W-:Y:S01]  /*ea7e0*/  IADD3 R34, P2, PT, R34, R3, RZ ;  /* 0x0000000322227210 */ /* 0x000fe20007f5e0ff */
[--C-:B------:R-:W-:Y:S02]  /*ea7f0*/  IMAD.X R41, R9, 0x1, R5.reuse, P1 ;  /* 0x0000000109297824 */ /* 0x100fe400008e0605 */
[C---:B------:R-:W-:Y:S02]  /*ea800*/  IMAD.X R39, R8.reuse, 0x1, R4, P0 ;  /* 0x0000000108277824 */ /* 0x040fe400000e0604 */
[----:B------:R-:W-:Y:S01]  /*ea810*/  IMAD.X R35, R8, 0x1, R5, P2 ;  /* 0x0000000108237824 */ /* 0x000fe200010e0605 */
[----:B------:R0:W-:Y:S04]  /*ea820*/  STL.64 [R1+0x1720], R40 ;  /* 0x0017202801007387 */ /* 0x0001e80000100a00 */
[----:B------:R1:W-:Y:S01]  /*ea830*/  STL.64 [R1+0x1738], R38 ;  /* 0x0017382601007387 */ /* 0x0003e20000100a00 */
[----:B------:R-:W-:-:S03]  /*ea840*/  SHF.R.S32.HI R8, RZ, 0x1f, R33 ;  /* 0x0000001fff087819 */ /* 0x000fc60000011421 */
[----:B------:R4:W-:Y:S01]  /*ea850*/  STL.64 [R1+0x1718], R34 ;  /* 0x0017182201007387 */ /* 0x0009e20000100a00 */
[----:B------:R-:W-:Y:S02]  /*ea860*/  SHF.R.S32.HI R9, RZ, 0x1f, R31 ;  /* 0x0000001fff097819 */ /* 0x000fe4000001141f */
[CC--:B0-----:R-:W-:Y:S02]  /*ea870*/  IADD3 R40, P1, PT, R33.reuse, R0.reuse, RZ ;  /* 0x0000000021287210 */ /* 0x0c1fe40007f3e0ff */
[----:B-1----:R-:W-:Y:S02]  /*ea880*/  IADD3 R38, P2, PT, R33, R3, RZ ;  /* 0x0000000321267210 */ /* 0x002fe40007f5e0ff */
[----:B----4-:R-:W-:Y:S01]  /*ea890*/  IADD3 R34, P0, PT, R31, R0, RZ ;  /* 0x000000001f227210 */ /* 0x010fe20007f1e0ff */
[C---:B------:R-:W-:Y:S02]  /*ea8a0*/  IMAD.X R41, R8.reuse, 0x1, R4, P1 ;  /* 0x0000000108297824 */ /* 0x040fe400008e0604 */
[----:B------:R-:W-:-:S02]  /*ea8b0*/  IMAD.X R39, R8, 0x1, R5, P2 ;  /* 0x0000000108277824 */ /* 0x000fc400010e0605 */
[----:B------:R-:W-:-:S03]  /*ea8c0*/  IMAD.X R35, R9, 0x1, R4, P0 ;  /* 0x0000000109237824 */ /* 0x000fc600000e0604 */
[----:B------:R0:W-:Y:S04]  /*ea8d0*/  STL.64 [R1+0x1708], R38 ;  /* 0x0017082601007387 */ /* 0x0001e80000100a00 */
[----:B------:R-:W-:Y:S04]  /*ea8e0*/  STL.64 [R1+0x1710], R40 ;  /* 0x0017102801007387 */ /* 0x000fe80000100a00 */
[----:B------:R1:W-:Y:S01]  /*ea8f0*/  STL.64 [R1+0x1750], R34 ;  /* 0x0017502201007387 */ /* 0x0003e20000100a00 */
[----:B------:R-:W-:Y:S02]  /*ea900*/  SHF.R.S32.HI R8, RZ, 0x1f, R30 ;  /* 0x0000001fff087819 */ /* 0x000fe4000001141e */
[----:B0-----:R-:W-:-:S02]  /*ea910*/  IADD3 R38, P1, PT, R31, R3, RZ ;  /* 0x000000031f267210 */ /* 0x001fc40007f3e0ff */
[C---:B-1----:R-:W-:Y:S02]  /*ea920*/  IADD3 R34, P0, PT, R30.reuse, R0, RZ ;  /* 0x000000001e227210 */ /* 0x042fe40007f1e0ff */
[----:B------:R-:W-:Y:S01]  /*ea930*/  IADD3 R30, P2, PT, R30, R3, RZ ;  /* 0x000000031e1e7210 */ /* 0x000fe20007f5e0ff */
[----:B------:R-:W-:-:S04]  /*ea940*/  IMAD.X R39, R9, 0x1, R5, P1 ;  /* 0x0000000109277824 */ /* 0x000fc800008e0605 */
[C---:B------:R-:W-:Y:S01]  /*ea950*/  IMAD.X R31, R8.reuse, 0x1, R5, P2 ;  /* 0x00000001081f7824 */ /* 0x040fe200010e0605 */
[----:B------:R-:W-:Y:S04]  /*ea960*/  STL.64 [R1+0x1730], R38 ;  /* 0x0017302601007387 */ /* 0x000fe80000100a00 */
[----:B------:R0:W-:Y:S01]  /*ea970*/  STL.64 [R1+0x1770], R30 ;  /* 0x0017701e01007387 */ /* 0x0001e20000100a00 */
[----:B------:R-:W-:Y:S01]  /*ea980*/  SHF.R.S32.HI R9, RZ, 0x1f, R32 ;  /* 0x0000001fff097819 */ /* 0x000fe20000011420 */
[----:B------:R-:W-:Y:S02]  /*ea990*/  IMAD.X R35, R8, 0x1, R4, P0 ;  /* 0x0000000108237824 */ /* 0x000fe400000e0604 */
[----:B------:R-:W-:Y:S01]  /*ea9a0*/  IMAD.U32 R8, RZ, RZ, UR4 ;  /* 0x00000004ff087e24 */ /* 0x000fe2000f8e00ff */
[----:B0-----:R-:W-:-:S02]  /*ea9b0*/  IADD3 R30, P1, PT, R32, R0, RZ ;  /* 0x00000000201e7210 */ /* 0x001fc40007f3e0ff */
[----:B------:R0:W-:Y:S03]  /*ea9c0*/  STL.64 [R1+0x1778], R34 ;  /* 0x0017782201007387 */ /* 0x0001e60000100a00 */
[----:B------:R-:W-:Y:S01]  /*ea9d0*/  IMAD.X R31, R9, 0x1, R4, P1 ;  /* 0x00000001091f7824 */ /* 0x000fe200008e0604 */
[----:B------:R1:W-:Y:S04]  /*ea9e0*/  STL [R1+0x58], R8 ;  /* 0x0000580801007387 */ /* 0x0003e80000100800 */
[----:B------:R4:W-:Y:S01]  /*ea9f0*/  STL.64 [R1+0x1768], R30 ;  /* 0x0017681e01007387 */ /* 0x0009e20000100a00 */
[----:B0-----:R-:W-:Y:S02]  /*eaa00*/  IADD3 R34, P0, PT, R32, R3, RZ ;  /* 0x0000000320227210 */ /* 0x001fe40007f1e0ff */
[----:B------:R-:W-:-:S02]  /*eaa10*/  IADD3 R32, P1, PT, R29, R0, RZ ;  /* 0x000000001d207210 */ /* 0x000fc40007f3e0ff */
[----:B-1----:R-:W-:Y:S01]  /*eaa20*/  SHF.R.S32.HI R8, RZ, 0x1f, R29 ;  /* 0x0000001fff087819 */ /* 0x002fe2000001141d */
[----:B------:R-:W-:Y:S01]  /*eaa30*/  IMAD.X R35, R9, 0x1, R5, P0 ;  /* 0x0000000109237824 */ /* 0x000fe200000e0605 */
[----:B----4-:R-:W-:-:S03]  /*eaa40*/  IADD3 R30, P2, PT, R29, R3, RZ ;  /* 0x000000031d1e7210 */ /* 0x010fc60007f5e0ff */
[C---:B------:R-:W-:Y:S01]  /*eaa50*/  IMAD.X R33, R8.reuse, 0x1, R4, P1 ;  /* 0x0000000108217824 */ /* 0x040fe200008e0604 */
[----:B------:R0:W-:Y:S01]  /*eaa60*/  STL.64 [R1+0x1760], R34 ;  /* 0x0017602201007387 */ /* 0x0001e20000100a00 */
[----:B------:R-:W-:-:S03]  /*eaa70*/  IMAD.X R31, R8, 0x1, R5, P2 ;  /* 0x00000001081f7824 */ /* 0x000fc600010e0605 */
[----:B------:R-:W-:Y:S01]  /*eaa80*/  STL.64 [R1+0x17a0], R32 ;  /* 0x0017a02001007387 */ /* 0x000fe20000100a00 */
[----:B------:R-:W-:-:S03]  /*eaa90*/  SHF.R.S32.HI R9, RZ, 0x1f, R25 ;  /* 0x0000001fff097819 */ /* 0x000fc60000011419 */
[----:B------:R1:W-:Y:S01]  /*eaaa0*/  STL.64 [R1+0x1798], R30 ;  /* 0x0017981e01007387 */ /* 0x0003e20000100a00 */
[----:B------:R-:W-:Y:S01]  /*eaab0*/  UMOV UR4, UR5 ;  /* 0x0000000500047c82 */ /* 0x000fe20008000000 */
[C---:B0-----:R-:W-:Y:S02]  /*eaac0*/  IADD3 R34, P2, PT, R25.reuse, R3, RZ ;  /* 0x0000000319227210 */ /* 0x041fe40007f5e0ff */
[----:B-1----:R-:W-:Y:S01]  /*eaad0*/  IADD3 R30, P0, PT, R25, R0, RZ ;  /* 0x00000000191e7210 */ /* 0x002fe20007f1e0ff */
[----:B------:R-:W-:Y:S02]  /*eaae0*/  VIADD R25, R28, 0x153 ;  /* 0x000001531c197836 */ /* 0x000fe40000000000 */
[----:B------:R-:W-:-:S03]  /*eaaf0*/  IMAD.X R35, R9, 0x1, R5, P2 ;  /* 0x0000000109237824 */ /* 0x000fc600010e0605 */
[----:B------:R-:W-:Y:S01]  /*eab00*/  ISETP.GE.AND P2, PT, R25, UR4, PT ;  /* 0x0000000419007c0c */ /* 0x000fe2000bf46270 */
[----:B------:R-:W0:Y:S01]  /*eab10*/  LDCU.64 UR4, c[0x0][0x398] ;  /* 0x00007300ff0477ac */ /* 0x000e220008000a00 */
[----:B------:R-:W-:Y:S02]  /*eab20*/  IMAD.X R31, R9, 0x1, R4, P0 ;  /* 0x00000001091f7824 */ /* 0x000fe400000e0604 */
[----:B0-----:R-:W-:Y:S01]  /*eab30*/  IMAD.U32 R46, RZ, RZ, UR4 ;  /* 0x00000004ff2e7e24 */ /* 0x001fe2000f8e00ff */
[----:B------:R-:W-:Y:S01]  /*eab40*/  UMOV UR26, UR5 ;  /* 0x00000005001a7c82 */ /* 0x000fe20008000000 */
[----:B------:R-:W0:Y:S01]  /*eab50*/  LDCU.64 UR4, c[0x0][0x398] ;  /* 0x00007300ff0477ac */ /* 0x000e220008000a00 */
[----:B------:R-:W-:Y:S02]  /*eab60*/  SHF.R.S32.HI R8, RZ, 0x1f, R24 ;  /* 0x0000001fff087819 */ /* 0x000fe40000011418 */
[----:B------:R-:W-:Y:S01]  /*eab70*/  IADD3 R32, P0, PT, R24, R0, RZ ;  /* 0x0000000018207210 */ /* 0x000fe20007f1e0ff */
[----:B------:R1:W-:Y:S04]  /*eab80*/  STL.64 [R1+0x17b8], R30 ;  /* 0x0017b81e01007387 */ /* 0x0003e80000100a00 */
[----:B------:R-:W-:Y:S01]  /*eab90*/  IMAD.X R33, R8, 0x1, R4, P0 ;  /* 0x0000000108217824 */ /* 0x000fe200000e0604 */
[----:B-1----:R-:W-:Y:S01]  /*eaba0*/  IADD3 R30, P1, PT, R24, R3, RZ ;  /* 0x00000003181e7210 */ /* 0x002fe20007f3e0ff */
[----:B0-----:R-:W-:Y:S01]  /*eabb0*/  IMAD.U32 R9, RZ, RZ, UR4 ;  /* 0x00000004ff097e24 */ /* 0x001fe2000f8e00ff */
[----:B------:R-:W-:Y:S01]  /*eabc0*/  UMOV UR32, UR5 ;  /* 0x0000000500207c82 */ /* 0x000fe20008000000 */
[----:B------:R-:W0:Y:S02]  /*eabd0*/  LDCU.64 UR4, c[0x0][0x398] ;  /* 0x00007300ff0477ac */ /* 0x000e240008000a00 */
[----:B------:R-:W-:Y:S01]  /*eabe0*/  IMAD.X R31, R8, 0x1, R5, P1 ;  /* 0x00000001081f7824 */ /* 0x000fe200008e0605 */
[----:B------:R-:W-:Y:S04]  /*eabf0*/  STL.64 [R1+0x1790], R34 ;  /* 0x0017902201007387 */ /* 0x000fe80000100a00 */
[----:B------:R-:W-:Y:S01]  /*eac00*/  STL.64 [R1+0x17d0], R32 ;  /* 0x0017d02001007387 */ /* 0x000fe20000100a00 */
[----:B------:R-:W-:-:S02]  /*eac10*/  SHF.R.S32.HI R8, RZ, 0x1f, R23 ;  /* 0x0000001fff087819 */ /* 0x000fc40000011417 */
[C---:B------:R-:W-:Y:S01]  /*eac20*/  IADD3 R24, P1, PT, R23.reuse, R3, RZ ;  /* 0x0000000317187210 */ /* 0x040fe20007f3e0ff */
[----:B------:R1:W-:Y:S04]  /*eac30*/  STL.64 [R1+0x1808], R30 ;  /* 0x0018081e01007387 */ /* 0x0003e80000100a00 */
[----:B------:R-:W-:Y:S01]  /*eac40*/  IMAD.X R25, R8, 0x1, R5, P1 ;  /* 0x0000000108197824 */ /* 0x000fe200008e0605 */
[----:B-1----:R-:W-:Y:S01]  /*eac50*/  IADD3 R30, P0, PT, R23, R0, RZ ;  /* 0x00000000171e7210 */ /* 0x002fe20007f1e0ff */
[----:B0-----:R-:W-:-:S04]  /*eac60*/  UMOV UR37, UR5 ;  /* 0x0000000500257c82 */ /* 0x001fc80008000000 */
[----:B------:R-:W-:Y:S02]  /*eac70*/  IMAD.X R31, R8, 0x1, R4, P0 ;  /* 0x00000001081f7824 */ /* 0x000fe400000e0604 */
[----:B------:R-:W-:Y:S01]  /*eac80*/  IMAD.U32 R8, RZ, RZ, UR4 ;  /* 0x00000004ff087e24 */ /* 0x000fe2000f8e00ff */
[----:B------:R-:W0:Y:S01]  /*eac90*/  LDCU.64 UR4, c[0x0][0x398] ;  /* 0x00007300ff0477ac */ /* 0x000e220008000a00 */
[----:B------:R-:W-:Y:S04]  /*eaca0*/  STL [R1+0x4830], R46 ;  /* 0x0048302e01007387 */ /* 0x000fe80000100800 */
[----:B------:R0:W-:Y:S04]  /*eacb0*/  STL [R1+0x54], R9 ;  /* 0x0000540901007387 */ /* 0x0001e80000100800 */
[----:B------:R1:W-:Y:S01]  /*eacc0*/  STL.64 [R1+0x17e8], R30 ;  /* 0x0017e81e01007387 */ /* 0x0003e20000100a00 */
[----:B0-----:R-:W-:Y:S01]  /*eacd0*/  IMAD.U32 R9, RZ, RZ, UR4 ;  /* 0x00000004ff097e24 */ /* 0x001fe2000f8e00ff */
[----:B------:R-:W-:Y:S01]  /*eace0*/  UMOV UR36, UR5 ;  /* 0x0000000500247c82 */ /* 0x000fe20008000000 */
[----:B------:R-:W0:Y:S01]  /*eacf0*/  LDCU.64 UR4, c[0x0][0x398] ;  /* 0x00007300ff0477ac */ /* 0x000e220008000a00 */
[----:B------:R-:W-:Y:S04]  /*ead00*/  STL.64 [R1+0x17c8], R24 ;  /* 0x0017c81801007387 */ /* 0x000fe80000100a00 */
[----:B------:R4:W-:Y:S04]  /*ead10*/  STL [R1+0x50], R8 ;  /* 0x0000500801007387 */ /* 0x0009e80000100800 */
[----:B------:R0:W-:Y:S01]  /*ead20*/  STL [R1+0x4c], R9 ;  /* 0x00004c0901007387 */ /* 0x0001e20000100800 */
[----:B-1----:R-:W-:-:S02]  /*ead30*/  IADD3 R30, P0, PT, R22, R0, RZ ;  /* 0x00000000161e7210 */ /* 0x002fc40007f1e0ff */
[----:B----4-:R-:W-:Y:S01]  /*ead40*/  SHF.R.S32.HI R8, RZ, 0x1f, R22 ;  /* 0x0000001fff087819 */ /* 0x010fe20000011416 */
[----:B0-----:R-:W-:Y:S01]  /*ead50*/  IMAD.U32 R9, RZ, RZ, UR4 ;  /* 0x00000004ff097e24 */ /* 0x001fe2000f8e00ff */
[----:B------:R-:W-:Y:S01]  /*ead60*/  UMOV UR39, UR5 ;  /* 0x0000000500277c82 */ /* 0x000fe20008000000 */
[----:B------:R-:W0:Y:S01]  /*ead70*/  LDCU.64 UR4, c[0x0][0x398] ;  /* 0x00007300ff0477ac */ /* 0x000e220008000a00 */
[----:B------:R-:W-:Y:S01]  /*ead80*/  IADD3 R24, P1, PT, R22, R3, RZ ;  /* 0x0000000316187210 */ /* 0x000fe20007f3e0ff */
[----:B------:R-:W-:-:S04]  /*ead90*/  IMAD.X R31, R8, 0x1, R4, P0 ;  /* 0x00000001081f7824 */ /* 0x000fc800000e0604 */
[----:B------:R-:W-:Y:S01]  /*eada0*/  IMAD.X R25, R8, 0x1, R5, P1 ;  /* 0x0000000108197824 */ /* 0x000fe200008e0605 */
[----:B------:R-:W-:Y:S04]  /*eadb0*/  STL.64 [R1+0x17e0], R30 ;  /* 0x0017e01e01007387 */ /* 0x000fe80000100a00 */
[----:B------:R-:W-:Y:S04]  /*eadc0*/  STL.64 [R1+0x17d8], R24 ;  /* 0x0017d81801007387 */ /* 0x000fe80000100a00 */
[----:B------:R1:W-:Y:S01]  /*eadd0*/  STL [R1+0x48], R9 ;  /* 0x0000480901007387 */ /* 0x0003e20000100800 */
[----:B0-----:R-:W-:Y:S01]  /*eade0*/  UMOV UR38, UR5 ;  /* 0x0000000500267c82 */ /* 0x001fe20008000000 */
[----:B-1----:R-:W-:Y:S01]  /*eadf0*/  IMAD.U32 R9, RZ, RZ, UR4 ;  /* 0x00000004ff097e24 */ /* 0x002fe2000f8e00ff */
[----:B------:R-:W0:Y:S04]  /*eae00*/  LDCU.64 UR4, c[0x0][0x398] ;  /* 0x00007300ff0477ac */ /* 0x000e280008000a00 */
[----:B------:R0:W-:Y:S02]  /*eae10*/  STL [R1+0x44], R9 ;  /* 0x0000440901007387 */ /* 0x0001e40000100800 */
[----:B0-----:R-:W-:Y:S01]  /*eae20*/  IMAD.U32 R9, RZ, RZ, UR4 ;  /* 0x00000004ff097e24 */ /* 0x001fe2000f8e00ff */
[----:B------:R-:W-:Y:S01]  /*eae30*/  UMOV UR41, UR5 ;  /* 0x0000000500297c82 */ /* 0x000fe20008000000 */
[----:B------:R-:W0:Y:S01]  /*eae40*/  LDCU.64 UR4, c[0x0][0x398] ;  /* 0x00007300ff0477ac */ /* 0x000e220008000a00 */
[----:B-----5:R-:W-:-:S02]  /*eae50*/  SHF.R.S32.HI R8, RZ, 0x1f, R21 ;  /* 0x0000001fff087819 */ /* 0x020fc40000011415 */
[C---:B------:R-:W-:Y:S02]  /*eae60*/  IADD3 R24, P0, PT, R21.reuse, R0, RZ ;  /* 0x0000000015187210 */ /* 0x040fe40007f1e0ff */
[----:B------:R-:W-:-:S03]  /*eae70*/  IADD3 R22, P1, PT, R21, R3, RZ ;  /* 0x0000000315167210 */ /* 0x000fc60007f3e0ff */
[C---:B------:R-:W-:Y:S02]  /*eae80*/  IMAD.X R25, R8.reuse, 0x1, R4, P0 ;  /* 0x0000000108197824 */ /* 0x040fe400000e0604 */
[----:B------:R-:W-:Y:S02]  /*eae90*/  IMAD.X R23, R8, 0x1, R5, P1 ;  /* 0x0000000108177824 */ /* 0x000fe400008e0605 */
[----:B0-----:R-:W-:Y:S01]  /*eaea0*/  IMAD.U32 R43, RZ, RZ, UR4 ;  /* 0x00000004ff2b7e24 */ /* 0x001fe2000f8e00ff */
[----:B------:R-:W-:Y:S01]  /*eaeb0*/  UMOV UR40, UR5 ;  /* 0x0000000500287c82 */ /* 0x000fe20008000000 */
[----:B------:R-:W0:Y:S01]  /*eaec0*/  LDCU.64 UR4, c[0x0][0x398] ;  /* 0x00007300ff0477ac */ /* 0x000e220008000a00 */
[----:B------:R1:W-:Y:S04]  /*eaed0*/  STL.64 [R1+0x1800], R24 ;  /* 0x0018001801007387 */ /* 0x0003e80000100a00 */
[----:B------:R4:W-:Y:S01]  /*eaee0*/  STL.64 [R1+0x17f8], R22 ;  /* 0x0017f81601007387 */ /* 0x0009e20000100a00 */
[----:B------:R-:W-:-:S02]  /*eaef0*/  SHF.R.S32.HI R8, RZ, 0x1f, R20 ;  /* 0x0000001fff087819 */ /* 0x000fc40000011414 */
[C---:B-1----:R-:W-:Y:S02]  /*eaf00*/  IADD3 R24, P0, PT, R20.reuse, R0, RZ ;  /* 0x0000000014187210 */ /* 0x042fe40007f1e0ff */
[----:B----4-:R-:W-:-:S03]  /*eaf10*/  IADD3 R22, P1, PT, R20, R3, RZ ;  /* 0x0000000314167210 */ /* 0x010fc60007f3e0ff */
[C---:B------:R-:W-:Y:S02]  /*eaf20*/  IMAD.X R25, R8.reuse, 0x1, R4, P0 ;  /* 0x0000000108197824 */ /* 0x040fe400000e0604 */
[----:B------:R-:W-:Y:S02]  /*eaf30*/  IMAD.X R23, R8, 0x1, R5, P1 ;  /* 0x0000000108177824 */ /* 0x000fe400008e0605 */
[----:B0-----:R-:W-:Y:S01]  /*eaf40*/  IMAD.U32 R8, RZ, RZ, UR4 ;  /* 0x00000004ff087e24 */ /* 0x001fe2000f8e00ff */
[----:B------:R-:W-:Y:S01]  /*eaf50*/  UMOV UR43, UR5 ;  /* 0x00000005002b7c82 */ /* 0x000fe20008000000 */
[----:B------:R-:W0:Y:S02]  /*eaf60*/  LDCU.64 UR4, c[0x0][0x398] ;  /* 0x00007300ff0477ac */ /* 0x000e240008000a00 */
        /* <DEDUP_REMOVED lines=11> */
[----:B------:R-:W0:Y:S01]  /*eb020*/  LDCU.64 UR4, c[0x0][0x398] ;  /* 0x00007300ff0477ac */ /* 0x000e220008000a00 */
[----:B------:R-:W-:Y:S04]  /*eb030*/  STL [R1+0x40], R9 ;  /* 0x0000400901007387 */ /* 0x000fe80000100800 */
[----:B------:R-:W-:Y:S04]  /*eb040*/  STL [R1+0x4834], R43 ;  /* 0x0048342b01007387 */ /* 0x000fe80000100800 */
[----:B------:R-:W-:Y:S04]  /*eb050*/  STL.64 [R1+0x1828], R24 ;  /* 0x0018281801007387 */ /* 0x000fe80000100a00 */
[----:B------:R1:W-:Y:S01]  /*eb060*/  STL.64 [R1+0x1820], R22 ;  /* 0x0018201601007387 */ /* 0x0003e20000100a00 */
[----:B0-----:R-:W-:Y:S01]  /*eb070*/  IMAD.U32 R44, RZ, RZ, UR4 ;  /* 0x00000004ff2c7e24 */ /* 0x001fe2000f8e00ff */
[----:B------:R-:W-:Y:S01]  /*eb080*/  UMOV UR46, UR5 ;  /* 0x00000005002e7c82 */ /* 0x000fe20008000000 */
[----:B------:R-:W0:Y:S01]  /*eb090*/  LDCU.64 UR4, c[0x0][0x398] ;  /* 0x00007300ff0477ac */ /* 0x000e220008000a00 */
[----:B------:R4:W-:Y:S01]  /*eb0a0*/  STL [R1+0x38], R8 ;  /* 0x0000380801007387 */ /* 0x0009e20000100800 */
[----:B-1----:R-:W-:-:S02]  /*eb0b0*/  IADD3 R22, P0, PT, R19, R0, RZ ;  /* 0x0000000013167210 */ /* 0x002fc40007f1e0ff */
[----:B------:R-:W-:Y:S02]  /*eb0c0*/  IADD3 R20, P1, PT, R19, R3, RZ ;  /* 0x0000000313147210 */ /* 0x000fe40007f3e0ff */
[----:B----4-:R-:W-:Y:S01]  /*eb0d0*/  SHF.R.S32.HI R8, RZ, 0x1f, R19 ;  /* 0x0000001fff087819 */ /* 0x010fe20000011413 */
[----:B------:R-:W-:Y:S04]  /*eb0e0*/  STL [R1+0x4838], R46 ;  /* 0x0048382e01007387 */ /* 0x000fe80000100800 */
[C---:B------:R-:W-:Y:S02]  /*eb0f0*/  IMAD.X R23, R8.reuse, 0x1, R4, P0 ;  /* 0x0000000108177824 */ /* 0x040fe400000e0604 */
[----:B0-----:R-:W-:Y:S01]  /*eb100*/  IMAD.U32 R40, RZ, RZ, UR4 ;  /* 0x00000004ff287e24 */ /* 0x001fe2000f8e00ff */
[----:B------:R-:W-:Y:S01]  /*eb110*/  UMOV UR49, UR5 ;  /* 0x0000000500317c82 */ /* 0x000fe20008000000 */
[----:B------:R-:W0:Y:S01]  /*eb120*/  LDCU.64 UR4, c[0x0][0x398] ;  /* 0x00007300ff0477ac */ /* 0x000e220008000a00 */
[----:B------:R-:W-:Y:S01]  /*eb130*/  IMAD.X R21, R8, 0x1, R5, P1 ;  /* 0x0000000108157824 */ /* 0x000fe200008e0605 */
[----:B------:R1:W-:Y:S04]  /*eb140*/  STL.64 [R1+0x1788], R22 ;  /* 0x0017881601007387 */ /* 0x0003e80000100a00 */
[----:B------:R-:W-:Y:S01]  /*eb150*/  STL [R1+0x483c], R42 ;  /* 0x00483c2a01007387 */ /* 0x000fe20000100800 */
[----:B------:R-:W-:-:S03]  /*eb160*/  SHF.R.S32.HI R8, RZ, 0x1f, R18 ;  /* 0x0000001fff087819 */ /* 0x000fc60000011412 */
[----:B------:R4:W-:Y:S01]  /*eb170*/  STL.64 [R1+0x16b0], R20 ;  /* 0x0016b01401007387 */ /* 0x0009e20000100a00 */
[C---:B-1----:R-:W-:Y:S02]  /*eb180*/  IADD3 R22, P0, PT, R18.reuse, R0, RZ ;  /* 0x0000000012167210 */ /* 0x042fe40007f1e0ff */
[----:B----4-:R-:W-:-:S03]  /*eb190*/  IADD3 R20, P1, PT, R18, R3, RZ ;  /* 0x0000000312147210 */ /* 0x010fc60007f3e0ff */
[C---:B------:R-:W-:Y:S01]  /*eb1a0*/  IMAD.X R23, R8.reuse, 0x1, R4, P0 ;  /* 0x0000000108177824 */ /* 0x040fe200000e0604 */
[----:B------:R-:W-:Y:S01]  /*eb1b0*/  STL [R1+0x4840], R39 ;  /* 0x0048402701007387 */ /* 0x000fe20000100800 */
[----:B------:R-:W-:-:S03]  /*eb1c0*/  IMAD.X R21, R8, 0x1, R5, P1 ;  /* 0x0000000108157824 */ /* 0x000fc600008e0605 */
[----:B------:R-:W-:Y:S04]  /*eb1d0*/  STL.64 [R1+0x15d8], R22 ;  /* 0x0015d81601007387 */ /* 0x000fe80000100a00 */
[----:B------:R-:W-:Y:S01]  /*eb1e0*/  STL [R1+0x4844], R45 ;  /* 0x0048442d01007387 */ /* 0x000fe20000100800 */
[----:B0-----:R-:W-:Y:S01]  /*eb1f0*/  IMAD.U32 R61, RZ, RZ, UR4 ;  /* 0x00000004ff3d7e24 */ /* 0x001fe2000f8e00ff */
[----:B------:R-:W-:Y:S02]  /*eb200*/  UMOV UR48, UR5 ;  /* 0x0000000500307c82 */ /* 0x000fe40008000000 */
[----:B------:R0:W-:Y:S01]  /*eb210*/  STL.64 [R1+0x1640], R20 ;  /* 0x0016401401007387 */ /* 0x0001e20000100a00 */
[----:B------:R-:W1:Y:S01]  /*eb220*/  LDCU.64 UR4, c[0x0][0x398] ;  /* 0x00007300ff0477ac */ /* 0x000e620008000a00 */
[----:B------:R-:W-:-:S02]  /*eb230*/  SHF.R.S32.HI R8, RZ, 0x1f, R17 ;  /* 0x0000001fff087819 */ /* 0x000fc40000011411 */
[C---:B------:R-:W-:Y:S02]  /*eb240*/  IADD3 R18, P1, PT, R17.reuse, R3, RZ ;  /* 0x0000000311127210 */ /* 0x040fe40007f3e0ff */
[----:B0-----:R-:W-:-:S03]  /*eb250*/  IADD3 R20, P0, PT, R17, R0, RZ ;  /* 0x0000000011147210 */ /* 0x001fc60007f1e0ff */
[C---:B------:R-:W-:Y:S02]  /*eb260*/  IMAD.X R19, R8.reuse, 0x1, R5, P1 ;  /* 0x0000000108137824 */ /* 0x040fe400008e0605 */
[----:B------:R-:W-:Y:S01]  /*eb270*/  IMAD.X R21, R8, 0x1, R4, P0 ;  /* 0x0000000108157824 */ /* 0x000fe200000e0604 */
[----:B------:R-:W-:Y:S01]  /*eb280*/  STL [R1+0x4848], R44 ;  /* 0x0048482c01007387 */ /* 0x000fe20000100800 */
[----:B------:R-:W-:-:S03]  /*eb290*/  SHF.R.S32.HI R8, RZ, 0x1f, R16 ;  /* 0x0000001fff087819 */ /* 0x000fc60000011410 */
[----:B------:R0:W-:Y:S04]  /*eb2a0*/  STL.64 [R1+0x1518], R20 ;  /* 0x0015181401007387 */ /* 0x0001e80000100a00 */
[----:B------:R4:W-:Y:S01]  /*eb2b0*/  STL.64 [R1+0x14b8], R18 ;  /* 0x0014b81201007387 */ /* 0x0009e20000100a00 */
[----:B-1----:R-:W-:-:S03]  /*eb2c0*/  IMAD.U32 R60, RZ, RZ, UR4 ;  /* 0x00000004ff3c7e24 */ /* 0x002fc6000f8e00ff */
[----:B------:R-:W-:Y:S01]  /*eb2d0*/  STL [R1+0x484c], R40 ;  /* 0x00484c2801007387 */ /* 0x000fe20000100800 */
[C---:B0-----:R-:W-:Y:S02]  /*eb2e0*/  IADD3 R20, P0, PT, R16.reuse, R0, RZ ;  /* 0x0000000010147210 */ /* 0x041fe40007f1e0ff */
[----:B----4-:R-:W-:-:S03]  /*eb2f0*/  IADD3 R18, P1, PT, R16, R3, RZ ;  /* 0x0000000310127210 */ /* 0x010fc60007f3e0ff */
[C---:B------:R-:W-:Y:S02]  /*eb300*/  IMAD.X R21, R8.reuse, 0x1, R4, P0 ;  /* 0x0000000108157824 */ /* 0x040fe400000e0604 */
[----:B------:R-:W-:Y:S01]  /*eb310*/  IMAD.X R19, R8, 0x1, R5, P1 ;  /* 0x0000000108137824 */ /* 0x000fe200008e0605 */
[----:B------:R-:W-:Y:S04]  /*eb320*/  STL [R1+0x4850], R61 ;  /* 0x0048503d01007387 */ /* 0x000fe80000100800 */
[----:B------:R-:W-:Y:S04]  /*eb330*/  STL.64 [R1+0x1448], R20 ;  /* 0x0014481401007387 */ /* 0x000fe80000100a00 */
[----:B------:R-:W-:Y:S01]  /*eb340*/  STL [R1+0x4854], R60 ;  /* 0x0048543c01007387 */ /* 0x000fe20000100800 */
[----:B------:R-:W-:-:S03]  /*eb350*/  SHF.R.S32.HI R8, RZ, 0x1f, R15 ;  /* 0x0000001fff087819 */ /* 0x000fc6000001140f */
[----:B------:R0:W-:Y:S01]  /*eb360*/  STL.64 [R1+0x13e0], R18 ;  /* 0x0013e01201007387 */ /* 0x0001e20000100a00 */
[----:B------:R-:W-:-:S05]  /*eb370*/  IADD3 R16, P1, PT, R15, R3, RZ ;  /* 0x000000030f107210 */ /* 0x000fca0007f3e0ff */
[----:B------:R-:W-:Y:S01]  /*eb380*/  IMAD.X R17, R8, 0x1, R5, P1 ;  /* 0x0000000108117824 */ /* 0x000fe200008e0605 */
[----:B0-----:R-:W-:-:S05]  /*eb390*/  IADD3 R18, P0, PT, R15, R0, RZ ;  /* 0x000000000f127210 */ /* 0x001fca0007f1e0ff */
[----:B------:R-:W-:Y:S01]  /*eb3a0*/  IMAD.X R19, R8, 0x1, R4, P0 ;  /* 0x0000000108137824 */ /* 0x000fe200000e0604 */
[----:B------:R-:W-:-:S04]  /*eb3b0*/  SHF.R.S32.HI R8, RZ, 0x1f, R14 ;  /* 0x0000001fff087819 */ /* 0x000fc8000001140e */
[----:B------:R0:W-:Y:S04]  /*eb3c0*/  STL.64 [R1+0x1358], R18 ;  /* 0x0013581201007387 */ /* 0x0001e80000100a00 */
[----:B------:R1:W-:Y:S01]  /*eb3d0*/  STL.64 [R1+0x1308], R16 ;  /* 0x0013081001007387 */ /* 0x0003e20000100a00 */
[C---:B0-----:R-:W-:Y:S02]  /*eb3e0*/  IADD3 R18, P0, PT, R14.reuse, R0, RZ ;  /* 0x000000000e127210 */ /* 0x041fe40007f1e0ff */
[----:B-1----:R-:W-:-:S03]  /*eb3f0*/  IADD3 R16, P1, PT, R14, R3, RZ ;  /* 0x000000030e107210 */ /* 0x002fc60007f3e0ff */
[C---:B------:R-:W-:Y:S02]  /*eb400*/  IMAD.X R19, R8.reuse, 0x1, R4, P0 ;  /* 0x0000000108137824 */ /* 0x040fe400000e0604 */
[----:B------:R-:W-:Y:S01]  /*eb410*/  IMAD.X R17, R8, 0x1, R5, P1 ;  /* 0x0000000108117824 */ /* 0x000fe200008e0605 */
[----:B---3--:R-:W-:Y:S02]  /*eb420*/  SHF.R.S32.HI R8, RZ, 0x1f, R13 ;  /* 0x0000001fff087819 */ /* 0x008fe4000001140d */
[----:B------:R-:W-:Y:S04]  /*eb430*/  STL.64 [R1+0x1248], R18 ;  /* 0x0012481201007387 */ /* 0x000fe80000100a00 */
        /* <DEDUP_REMOVED lines=12> */
[----:B--2---:R-:W-:Y:S02]  /*eb500*/  SHF.R.S32.HI R8, RZ, 0x1f, R11 ;  /* 0x0000001fff087819 */ /* 0x004fe4000001140b */
        /* <DEDUP_REMOVED lines=13> */
[----:B------:R-:W-:Y:S02]  /*eb5e0*/  SHF.R.S32.HI R8, RZ, 0x1f, R7 ;  /* 0x0000001fff087819 */ /* 0x000fe40000011407 */
[----:B------:R0:W-:Y:S04]  /*eb5f0*/  STL.64 [R1+0xc20], R14 ;  /* 0x000c200e01007387 */ /* 0x0001e80000100a00 */
[----:B------:R1:W-:Y:S01]  /*eb600*/  STL.64 [R1+0xbc0], R12 ;  /* 0x000bc00c01007387 */ /* 0x0003e20000100a00 */
[----:B0-----:R-:W-:-:S02]  /*eb610*/  IADD3 R14, P1, PT, R7, R0, RZ ;  /* 0x00000000070e7210 */ /* 0x001fc40007f3e0ff */
[----:B-1----:R-:W-:-:S03]  /*eb620*/  IADD3 R12, P0, PT, R7, R3, RZ ;  /* 0x00000003070c7210 */ /* 0x002fc60007f1e0ff */
[C---:B------:R-:W-:Y:S02]  /*eb630*/  IMAD.X R15, R8.reuse, 0x1, R4, P1 ;  /* 0x00000001080f7824 */ /* 0x040fe400008e0604 */
[----:B------:R-:W-:Y:S02]  /*eb640*/  IMAD.X R13, R8, 0x1, R5, P0 ;  /* 0x00000001080d7824 */ /* 0x000fe400000e0605 */
[----:B------:R-:W-:Y:S01]  /*eb650*/  IMAD.MOV.U32 R11, RZ, RZ, R28 ;  /* 0x000000ffff0b7224 */ /* 0x000fe200078e001c */
[----:B------:R-:W-:Y:S01]  /*eb660*/  SHF.R.S32.HI R8, RZ, 0x1f, R2 ;  /* 0x0000001fff087819 */ /* 0x000fe20000011402 */
[----:B------:R-:W-:Y:S04]  /*eb670*/  STL.64 [R1+0x8f8], R14 ;  /* 0x0008f80e01007387 */ /* 0x000fe80000100a00 */
[----:B------:R0:W-:Y:S01]  /*eb680*/  STL.64 [R1+0x6b0], R12 ;  /* 0x0006b00c01007387 */ /* 0x0001e20000100a00 */
[----:B------:R-:W-:Y:S01]  /*eb690*/  LOP3.LUT R6, R6, 0xfffffeff, RZ, 0xc0, !PT ;  /* 0xfffffeff06067812 */ /* 0x000fe200078ec0ff */
[----:B------:R-:W-:-:S03]  /*eb6a0*/  VIADD R9, R11, 0x156 ;  /* 0x000001560b097836 */ /* 0x000fc60000000000 */
[----:B------:R-:W-:Y:S02]  /*eb6b0*/  @P3 LOP3.LUT R6, R6, 0x100, RZ, 0xfc, !PT ;  /* 0x0000010006063812 */ /* 0x000fe400078efcff */
[----:B0-----:R-:W-:Y:S02]  /*eb6c0*/  IADD3 R12, P0, PT, R2, R0, RZ ;  /* 0x00000000020c7210 */ /* 0x001fe40007f1e0ff */
[----:B------:R-:W-:-:S03]  /*eb6d0*/  ISETP.GE.AND P1, PT, R9, UR26, PT ;  /* 0x0000001a09007c0c */ /* 0x000fc6000bf26270 */
[----:B------:R-:W-:Y:S01]  /*eb6e0*/  IMAD.X R13, R8, 0x1, R4, P0 ;  /* 0x00000001080d7824 */ /* 0x000fe200000e0604 */
[----:B------:R-:W-:Y:S01]  /*eb6f0*/  LOP3.LUT R6, R6, 0xffffff7f, RZ, 0xc0, !PT ;  /* 0xffffff7f06067812 */ /* 0x000fe200078ec0ff */
[C---:B------:R-:W-:Y:S02]  /*eb700*/  VIADD R9, R11.reuse, 0x152 ;  /* 0x000001520b097836 */ /* 0x040fe40000000000 */
[----:B------:R-:W-:Y:S01]  /*eb710*/  VIADD R10, R11, 0x14f ;  /* 0x0000014f0b0a7836 */ /* 0x000fe20000000000 */
[----:B------:R-:W-:Y:S01]  /*eb720*/  LOP3.LUT R7, R7, 0x7fffffff, RZ, 0xc0, !PT ;  /* 0x7fffffff07077812 */ /* 0x000fe200078ec0ff */
[----:B------:R0:W-:Y:S01]  /*eb730*/  STL.64 [R1+0x4b8], R12 ;  /* 0x0004b80c01007387 */ /* 0x0001e20000100a00 */
[----:B------:R-:W-:Y:S01]  /*eb740*/  @P2 LOP3.LUT R6, R6, 0x80, RZ, 0xfc, !PT ;  /* 0x0000008006062812 */ /* 0x000fe200078efcff */
[----:B------:R-:W-:Y:S01]  /*eb750*/  UMOV UR51, UR5 ;  /* 0x0000000500337c82 */ /* 0x000fe20008000000 */
[----:B------:R-:W1:Y:S01]  /*eb760*/  LDCU.64 UR4, c[0x0][0x398] ;  /* 0x00007300ff0477ac */ /* 0x000e620008000a00 */
[----:B------:R-:W2:Y:S01]  /*eb770*/  LDCU.64 UR26, c[0x0][0x398] ;  /* 0x00007300ff1a77ac */ /* 0x000ea20008000a00 */
[----:B------:R-:W-:-:S02]  /*eb780*/  LOP3.LUT R6, R6, 0xfffffbff, RZ, 0xc0, !PT ;  /* 0xfffffbff06067812 */ /* 0x000fc400078ec0ff */
[----:B0-----:R-:W-:-:S05]  /*eb790*/  IADD3 R12, P0, PT, R2, R3, RZ ;  /* 0x00000003020c7210 */ /* 0x001fca0007f1e0ff */
[----:B------:R-:W-:Y:S01]  /*eb7a0*/  IMAD.X R13, R8, 0x1, R5, P0 ;  /* 0x00000001080d7824 */ /* 0x000fe200000e0605 */
[----:B------:R-:W-:Y:S01]  /*eb7b0*/  ISETP.GE.AND P0, PT, R9, UR32, PT ;  /* 0x0000002009007c0c */ /* 0x000fe2000bf06270 */
[C---:B------:R-:W-:Y:S01]  /*eb7c0*/  VIADD R8, R11.reuse, 0x151 ;  /* 0x000001510b087836 */ /* 0x040fe20000000000 */
[----:B------:R-:W-:Y:S01]  /*eb7d0*/  @P1 LOP3.LUT R6, R6, 0x400, RZ, 0xfc, !PT ;  /* 0x0000040006061812 */ /* 0x000fe200078efcff */
[----:B------:R-:W-:Y:S02]  /*eb7e0*/  VIADD R9, R11, 0x150 ;  /* 0x000001500b097836 */ /* 0x000fe40000000000 */
[----:B-1----:R-:W-:Y:S01]  /*eb7f0*/  IMAD.U32 R59, RZ, RZ, UR4 ;  /* 0x00000004ff3b7e24 */ /* 0x002fe2000f8e00ff */
[----:B------:R-:W-:Y:S01]  /*eb800*/  UMOV UR50, UR5 ;  /* 0x0000000500327c82 */ /* 0x000fe20008000000 */
[----:B------:R-:W-:Y:S02]  /*eb810*/  ISETP.GE.AND P1, PT, R8, UR37, PT ;  /* 0x0000002508007c0c */ /* 0x000fe4000bf26270 */
[----:B------:R-:W-:Y:S01]  /*eb820*/  LOP3.LUT R6, R6, 0xffffffbf, RZ, 0xc0, !PT ;  /* 0xffffffbf06067812 */ /* 0x000fe200078ec0ff */
[----:B------:R-:W0:Y:S01]  /*eb830*/  LDCU.64 UR4, c[0x0][0x398] ;  /* 0x00007300ff0477ac */ /* 0x000e220008000a00 */
[----:B------:R-:W1:Y:S02]  /*eb840*/  LDCU.64 UR32, c[0x0][0x398] ;  /* 0x00007300ff2077ac */ /* 0x000e640008000a00 */
[----:B------:R-:W-:-:S02]  /*eb850*/  @P0 LOP3.LUT R6, R6, 0x40, RZ, 0xfc, !PT ;  /* 0x0000004006060812 */ /* 0x000fc400078efcff */
[----:B------:R-:W-:Y:S02]  /*eb860*/  ISETP.GE.AND P0, PT, R9, UR36, PT ;  /* 0x0000002409007c0c */ /* 0x000fe4000bf06270 */
[----:B------:R-:W-:Y:S01]  /*eb870*/  LOP3.LUT R6, R6, 0xffffffdf, RZ, 0xc0, !PT ;  /* 0xffffffdf06067812 */ /* 0x000fe200078ec0ff */
[C---:B------:R-:W-:Y:S02]  /*eb880*/  VIADD R8, R11.reuse, 0x14e ;  /* 0x0000014e0b087836 */ /* 0x040fe40000000000 */
[----:B------:R-:W-:Y:S01]  /*eb890*/  VIADD R9, R11, 0x14d ;  /* 0x0000014d0b097836 */ /* 0x000fe20000000000 */
[----:B------:R-:W3:Y:S01]  /*eb8a0*/  LDCU.64 UR36, c[0x0][0x398] ;  /* 0x00007300ff2477ac */ /* 0x000ee20008000a00 */
[----:B------:R-:W-:Y:S02]  /*eb8b0*/  @P1 LOP3.LUT R6, R6, 0x20, RZ, 0xfc, !PT ;  /* 0x0000002006061812 */ /* 0x000fe400078efcff */
[----:B------:R-:W-:Y:S02]  /*eb8c0*/  ISETP.GE.AND P1, PT, R10, UR39, PT ;  /* 0x000000270a007c0c */ /* 0x000fe4000bf26270 */
[----:B------:R-:W-:-:S04]  /*eb8d0*/  LOP3.LUT R6, R6, 0xffffffef, RZ, 0xc0, !PT ;  /* 0xffffffef06067812 */ /* 0x000fc800078ec0ff */
[----:B------:R-:W-:Y:S02]  /*eb8e0*/  @P0 LOP3.LUT R6, R6, 0x10, RZ, 0xfc, !PT ;  /* 0x0000001006060812 */ /* 0x000fe400078efcff */
[----:B------:R-:W-:Y:S02]  /*eb8f0*/  ISETP.GE.AND P0, PT, R8, UR38, PT ;  /* 0x0000002608007c0c */ /* 0x000fe4000bf06270 */
[----:B------:R-:W-:Y:S01]  /*eb900*/  LOP3.LUT R6, R6, 0xfffffff7, RZ, 0xc0, !PT ;  /* 0xfffffff706067812 */ /* 0x000fe200078ec0ff */
[----:B------:R-:W-:Y:S02]  /*eb910*/  VIADD R8, R11, 0x14c ;  /* 0x0000014c0b087836 */ /* 0x000fe40000000000 */
[----:B0-----:R-:W-:Y:S01]  /*eb920*/  IMAD.U32 R57, RZ, RZ, UR4 ;  /* 0x00000004ff397e24 */ /* 0x001fe2000f8e00ff */
[----:B------:R-:W-:Y:S01]  /*eb930*/  UMOV UR52, UR5 ;  /* 0x0000000500347c82 */ /* 0x000fe20008000000 */
[----:B------:R-:W-:Y:S02]  /*eb940*/  @P1 LOP3.LUT R6, R6, 0x8, RZ, 0xfc, !PT ;  /* 0x0000000806061812 */ /* 0x000fe400078efcff */
[----:B------:R-:W-:Y:S01]  /*eb950*/  ISETP.GE.AND P1, PT, R9, UR41, PT ;  /* 0x0000002909007c0c */ /* 0x000fe2000bf26270 */
[----:B------:R-:W0:Y:S01]  /*eb960*/  LDCU.64 UR4, c[0x0][0x398] ;  /* 0x00007300ff0477ac */ /* 0x000e220008000a00 */
[----:B------:R-:W4:Y:S01]  /*eb970*/  LDCU.64 UR38, c[0x0][0x398] ;  /* 0x00007300ff2677ac */ /* 0x000f220008000a00 */
[----:B------:R-:W-:-:S04]  /*eb980*/  LOP3.LUT R6, R6, 0xfffffffb, RZ, 0xc0, !PT ;  /* 0xfffffffb06067812 */ /* 0x000fc800078ec0ff */
[----:B------:R-:W-:Y:S02]  /*eb990*/  @P0 LOP3.LUT R6, R6, 0x4, RZ, 0xfc, !PT ;  /* 0x0000000406060812 */ /* 0x000fe400078efcff */
[----:B------:R-:W-:Y:S01]  /*eb9a0*/  ISETP.GE.AND P0, PT, R8, UR40, PT ;  /* 0x0000002808007c0c */ /* 0x000fe2000bf06270 */
[C---:B------:R-:W-:Y:S01]  /*eb9b0*/  VIADD R9, R11.reuse, 0x14b ;  /* 0x0000014b0b097836 */ /* 0x040fe20000000000 */
[----:B------:R-:W-:Y:S01]  /*eb9c0*/  LOP3.LUT R6, R6, 0xfffffffd, RZ, 0xc0, !PT ;  /* 0xfffffffd06067812 */ /* 0x000fe200078ec0ff */
[----:B------:R-:W-:Y:S01]  /*eb9d0*/  VIADD R8, R11, 0x14a ;  /* 0x0000014a0b087836 */ /* 0x000fe20000000000 */
[----:B------:R-:W5:Y:S02]  /*eb9e0*/  LDCU.64 UR40, c[0x0][0x398] ;  /* 0x00007300ff2877ac */ /* 0x000f640008000a00 */
[----:B------:R-:W-:Y:S02]  /*eb9f0*/  @P1 LOP3.LUT R6, R6, 0x2, RZ, 0xfc, !PT ;  /* 0x0000000206061812 */ /* 0x000fe400078efcff */
[----:B------:R-:W-:-:S02]  /*eba00*/  ISETP.GE.AND P1, PT, R9, UR43, PT ;  /* 0x0000002b09007c0c */ /* 0x000fc4000bf26270 */
[----:B------:R-:W-:-:S04]  /*eba10*/  LOP3.LUT R6, R6, 0xfffffffe, RZ, 0xc0, !PT ;  /* 0xfffffffe06067812 */ /* 0x000fc800078ec0ff */
[----:B------:R-:W-:Y:S02]  /*eba20*/  @P0 LOP3.LUT R6, R6, 0x1, RZ, 0xfc, !PT ;  /* 0x0000000106060812 */ /* 0x000fe400078efcff */
[----:B------:R-:W-:Y:S01]  /*eba30*/  ISETP.GE.AND P0, PT, R8, UR42, PT ;  /* 0x0000002a08007c0c */ /* 0x000fe2000bf06270 */
[----:B------:R-:W-:-:S04]  /*eba40*/  VIADD R9, R11, 0x149 ;  /* 0x000001490b097836 */ /* 0x000fc80000000000 */
[----:B------:R-:W-:Y:S02]  /*eba50*/  @P1 LOP3.LUT R7, R7, 0x80000000, RZ, 0xfc, !PT ;  /* 0x8000000007071812 */ /* 0x000fe400078efcff */
[----:B------:R-:W-:Y:S01]  /*eba60*/  ISETP.GE.AND P1, PT, R9, UR45, PT ;  /* 0x0000002d09007c0c */ /* 0x000fe2000bf26270 */
[----:B------:R-:W-:Y:S01]  /*eba70*/  VIADD R8, R11, 0x148 ;  /* 0x000001480b087836 */ /* 0x000fe20000000000 */
[----:B------:R-:W0:Y:S01]  /*eba80*/  LDCU.64 UR42, c[0x0][0x398] ;  /* 0x00007300ff2a77ac */ /* 0x000e220008000a00 */
[----:B------:R-:W-:-:S04]  /*eba90*/  LOP3.LUT R7, R7, 0xbfffffff, RZ, 0xc0, !PT ;  /* 0xbfffffff07077812 */ /* 0x000fc800078ec0ff */
[----:B------:R-:W-:Y:S02]  /*ebaa0*/  @P0 LOP3.LUT R7, R7, 0x40000000, RZ, 0xfc, !PT ;  /* 0x4000000007070812 */ /* 0x000fe400078efcff */
[----:B------:R-:W-:Y:S01]  /*ebab0*/  ISETP.GE.AND P0, PT, R8, UR44, PT ;  /* 0x0000002c08007c0c */ /* 0x000fe2000bf06270 */
[----:B------:R-:W-:Y:S01]  /*ebac0*/  VIADD R9, R11, 0x147 ;  /* 0x000001470b097836 */ /* 0x000fe20000000000 */
[----:B------:R-:W-:Y:S01]  /*ebad0*/  LOP3.LUT R7, R7, 0xdfffffff, RZ, 0xc0, !PT ;  /* 0xdfffffff07077812 */ /* 0x000fe200078ec0ff */
[----:B------:R-:W-:Y:S01]  /*ebae0*/  VIADD R8, R11, 0x146 ;  /* 0x000001460b087836 */ /* 0x000fe20000000000 */
[----:B------:R-:W0:Y:S02]  /*ebaf0*/  LDCU.64 UR44, c[0x0][0x398] ;  /* 0x00007300ff2c77ac */ /* 0x000e240008000a00 */
[----:B------:R-:W-:Y:S02]  /*ebb00*/  @P1 LOP3.LUT R7, R7, 0x20000000, RZ, 0xfc, !PT ;  /* 0x2000000007071812 */ /* 0x000fe400078efcff */
[----:B------:R-:W-:-:S02]  /*ebb10*/  ISETP.GE.AND P1, PT, R9, UR47, PT ;  /* 0x0000002f09007c0c */ /* 0x000fc4000bf26270 */
        /* <DEDUP_REMOVED lines=24> */
[----:B------:R-:W1:Y:S02]  /*ebca0*/  LDCU.64 UR50, c[0x0][0x398] ;  /* 0x00007300ff3277ac */ /* 0x000e640008000a00 */
[----:B------:R-:W-:Y:S02]  /*ebcb0*/  @P1 LOP3.LUT R7, R7, 0x800000, RZ, 0xfc, !PT ;  /* 0x0080000007071812 */ /* 0x000fe400078efcff */
[----:B------:R-:W-:-:S02]  /*ebcc0*/  ISETP.GE.AND P1, PT, R9, UR52, PT ;  /* 0x0000003409007c0c */ /* 0x000fc4000bf26270 */
[----:B------:R-:W-:Y:S01]  /*ebcd0*/  LOP3.LUT R7, R7, 0xffbfffff, RZ, 0xc0, !PT ;  /* 0xffbfffff07077812 */ /* 0x000fe200078ec0ff */
[----:B------:R-:W-:Y:S01]  /*ebce0*/  VIADD R9, R11, 0x13f ;  /* 0x0000013f0b097836 */ /* 0x000fe20000000000 */
[----:B------:R-:W1:Y:S02]  /*ebcf0*/  LDCU.64 UR52, c[0x0][0x398] ;  /* 0x00007300ff3477ac */ /* 0x000e640008000a00 */
[----:B------:R-:W-:Y:S02]  /*ebd00*/  @P0 LOP3.LUT R7, R7, 0x400000, RZ, 0xfc, !PT ;  /* 0x0040000007070812 */ /* 0x000fe400078efcff */
[----:B0-----:R-:W-:Y:S02]  /*ebd10*/  ISETP.GE.AND P0, PT, R8, UR5, PT ;  /* 0x0000000508007c0c */ /* 0x001fe4000bf06270 */
[----:B------:R-:W-:-:S04]  /*ebd20*/  LOP3.LUT R7, R7, 0xffdfffff, RZ, 0xc0, !PT ;  /* 0xffdfffff07077812 */ /* 0x000fc800078ec0ff */
[----:B------:R-:W-:Y:S02]  /*ebd30*/  @P1 LOP3.LUT R7, R7, 0x200000, RZ, 0xfc, !PT ;  /* 0x0020000007071812 */ /* 0x000fe400078efcff */
[----:B------:R-:W-:Y:S01]  /*ebd40*/  ISETP.GE.AND P1, PT, R9, UR7, PT ;  /* 0x0000000709007c0c */ /* 0x000fe2000bf26270 */
[----:B------:R-:W-:Y:S01]  /*ebd50*/  VIADD R8, R11, 0x13e ;  /* 0x0000013e0b087836 */ /* 0x000fe20000000000 */
        /* <DEDUP_REMOVED lines=38> */
[----:B--2---:R-:W-:Y:S01]  /*ebfc0*/  ISETP.GE.AND P1, PT, R9, UR27, PT ;  /* 0x0000001b09007c0c */ /* 0x004fe2000bf26270 */
        /* <DEDUP_REMOVED lines=11> */
[----:B-1----:R-:W-:Y:S01]  /*ec080*/  ISETP.GE.AND P0, PT, R8, UR33, PT ;  /* 0x0000002108007c0c */ /* 0x002fe2000bf06270 */
[----:B------:R-:W-:Y:S01]  /*ec090*/  VIADD R9, R11, 0x131 ;  /* 0x000001310b097836 */ /* 0x000fe20000000000 */
[----:B------:R-:W-:-:S04]  /*ec0a0*/  LOP3.LUT R7, R7, 0xffffff7f, RZ, 0xc0, !PT ;  /* 0xffffff7f07077812 */ /* 0x000fc800078ec0ff */
[----:B------:R-:W-:Y:S02]  /*ec0b0*/  @P1 LOP3.LUT R7, R7, 0x80, RZ, 0xfc, !PT ;  /* 0x0000008007071812 */ /* 0x000fe400078efcff */
[----:B------:R-:W-:Y:S01]  /*ec0c0*/  ISETP.GE.AND P1, PT, R9, UR35, PT ;  /* 0x0000002309007c0c */ /* 0x000fe2000bf26270 */
[----:B------:R-:W-:Y:S01]  /*ec0d0*/  VIADD R8, R11, 0x130 ;  /* 0x000001300b087836 */ /* 0x000fe20000000000 */
[----:B------:R-:W-:-:S04]  /*ec0e0*/  LOP3.LUT R7, R7, 0xffffffbf, RZ, 0xc0, !PT ;  /* 0xffffffbf07077812 */ /* 0x000fc800078ec0ff */
[----:B------:R-:W-:Y:S02]  /*ec0f0*/  @P0 LOP3.LUT R7, R7, 0x40, RZ, 0xfc, !PT ;  /* 0x0000004007070812 */ /* 0x000fe400078efcff */
[----:B---3--:R-:W-:Y:S01]  /*ec100*/  ISETP.GE.AND P0, PT, R8, UR37, PT ;  /* 0x0000002508007c0c */ /* 0x008fe2000bf06270 */
[----:B------:R-:W-:Y:S01]  /*ec110*/  VIADD R9, R11, 0x12f ;  /* 0x0000012f0b097836 */ /* 0x000fe20000000000 */
[----:B------:R-:W-:-:S04]  /*ec120*/  LOP3.LUT R7, R7, 0xffffffdf, RZ, 0xc0, !PT ;  /* 0xffffffdf07077812 */ /* 0x000fc800078ec0ff */
[----:B------:R-:W-:Y:S02]  /*ec130*/  @P1 LOP3.LUT R7, R7, 0x20, RZ, 0xfc, !PT ;  /* 0x0000002007071812 */ /* 0x000fe400078efcff */
[----:B----4-:R-:W-:Y:S01]  /*ec140*/  ISETP.GE.AND P1, PT, R9, UR39, PT ;  /* 0x0000002709007c0c */ /* 0x010fe2000bf26270 */
[----:B------:R-:W-:Y:S01]  /*ec150*/  VIADD R8, R11, 0x12e ;  /* 0x0000012e0b087836 */ /* 0x000fe20000000000 */
[----:B------:R-:W-:-:S04]  /*ec160*/  LOP3.LUT R7, R7, 0xffffffef, RZ, 0xc0, !PT ;  /* 0xffffffef07077812 */ /* 0x000fc800078ec0ff */
[----:B------:R-:W-:Y:S02]  /*ec170*/  @P0 LOP3.LUT R7, R7, 0x10, RZ, 0xfc, !PT ;  /* 0x0000001007070812 */ /* 0x000fe400078efcff */
[----:B-----5:R-:W-:Y:S01]  /*ec180*/  ISETP.GE.AND P0, PT, R8, UR41, PT ;  /* 0x0000002908007c0c */ /* 0x020fe2000bf06270 */
        /* <DEDUP_REMOVED lines=13> */
[----:B------:R-:W-:Y:S02]  /*ec260*/  LOP3.LUT R7, R7, 0xfffffffe, RZ, 0xc0, !PT ;  /* 0xfffffffe07077812 */ /* 0x000fe400078ec0ff */
[----:B------:R-:W-:Y:S02]  /*ec270*/  LOP3.LUT R36, R36, 0x7fffffff, RZ, 0xc0, !PT ;  /* 0x7fffffff24247812 */ /* 0x000fe400078ec0ff */
[----:B------:R-:W-:Y:S02]  /*ec280*/  @P0 LOP3.LUT R7, R7, 0x1, RZ, 0xfc, !PT ;  /* 0x0000000107070812 */ /* 0x000fe400078efcff */
[----:B------:R-:W-:Y:S01]  /*ec290*/  ISETP.GE.AND P0, PT, R8, UR49, PT ;  /* 0x0000003108007c0c */ /* 0x000fe2000bf06270 */
[----:B------:R-:W-:-:S04]  /*ec2a0*/  VIADD R9, R11, 0x129 ;  /* 0x000001290b097836 */ /* 0x000fc80000000000 */
        /* <DEDUP_REMOVED lines=21> */
[----:B------:R-:W-:Y:S02]  /*ec400*/  ISETP.GE.AND P0, PT, R8, UR61, PT ;  /* 0x0000003d08007c0c */ /* 0x000fe4000bf06270 */
[----:B------:R-:W-:Y:S02]  /*ec410*/  MOV.SPILL R49, UR6 ;  /* 0x0000000600317c02 */ /* 0x000fe40009000f00 */
[----:B------:R-:W-:Y:S02]  /*ec420*/  MOV.SPILL R51, UR10 ;  /* 0x0000000a00337c02 */ /* 0x000fe40009000f00 */
[----:B------:R-:W-:Y:S01]  /*ec430*/  LOP3.LUT R36, R36, 0xfdffffff, RZ, 0xc0, !PT ;  /* 0xfdffffff24247812 */ /* 0x000fe200078ec0ff */
[----:B------:R-:W0:Y:S01]  /*ec440*/  LDCU.64 UR6, c[0x0][0x398] ;  /* 0x00007300ff0677ac */ /* 0x000e220008000a00 */
[----:B------:R-:W-:Y:S01]  /*ec450*/  VIADD R9, R11, 0x123 ;  /* 0x000001230b097836 */ /* 0x000fe20000000000 */
[----:B------:R-:W1:Y:S01]  /*ec460*/  LDCU.64 UR10, c[0x0][0x398] ;  /* 0x00007300ff0a77ac */ /* 0x000e620008000a00 */
[----:B------:R-:W-:-:S03]  /*ec470*/  @P1 LOP3.LUT R36, R36, 0x2000000, RZ, 0xfc, !PT ;  /* 0x0200000024241812 */ /* 0x000fc600078efcff */
[----:B------:R-:W-:Y:S02]  /*ec480*/  ISETP.GE.AND P1, PT, R9, UR65, PT ;  /* 0x0000004109007c0c */ /* 0x000fe4000bf26270 */
[----:B------:R-:W-:Y:S01]  /*ec490*/  LOP3.LUT R36, R36, 0xfeffffff, RZ, 0xc0, !PT ;  /* 0xfeffffff24247812 */ /* 0x000fe200078ec0ff */
[----:B------:R-:W-:-:S03]  /*ec4a0*/  VIADD R8, R11, 0x122 ;  /* 0x000001220b087836 */ /* 0x000fc60000000000 */
[----:B------:R-:W-:Y:S02]  /*ec4b0*/  @P0 LOP3.LUT R36, R36, 0x1000000, RZ, 0xfc, !PT ;  /* 0x0100000024240812 */ /* 0x000fe400078efcff */
[----:B------:R-:W-:Y:S02]  /*ec4c0*/  ISETP.GE.AND P0, PT, R8, UR67, PT ;  /* 0x0000004308007c0c */ /* 0x000fe4000bf06270 */
[----:B------:R-:W-:Y:S01]  /*ec4d0*/  LOP3.LUT R36, R36, 0xff7fffff, RZ, 0xc0, !PT ;  /* 0xff7fffff24247812 */ /* 0x000fe200078ec0ff */
[----:B------:R-:W-:Y:S02]  /*ec4e0*/  VIADD R9, R11, 0x121 ;  /* 0x000001210b097836 */ /* 0x000fe40000000000 */
[----:B0-----:R-:W-:Y:S01]  /*ec4f0*/  IMAD.U32 R30, RZ, RZ, UR6 ;  /* 0x00000006ff1e7e24 */ /* 0x001fe2000f8e00ff */
[----:B------:R-:W-:Y:S01]  /*ec500*/  @P1 LOP3.LUT R36, R36, 0x800000, RZ, 0xfc, !PT ;  /* 0x0080000024241812 */ /* 0x000fe200078efcff */
[----:B-1----:R-:W-:Y:S01]  /*ec510*/  UMOV UR6, UR11 ;  /* 0x0000000b00067c82 */ /* 0x002fe20008000000 */
[----:B------:R-:W-:Y:S01]  /*ec520*/  UMOV UR31, UR10 ;  /* 0x0000000a001f7c82 */ /* 0x000fe20008000000 */
[----:B------:R-:W0:Y:S01]  /*ec530*/  LDCU.64 UR10, c[0x0][0x398] ;  /* 0x00007300ff0a77ac */ /* 0x000e220008000a00 */
[----:B------:R-:W-:-:S02]  /*ec540*/  ISETP.GE.AND P1, PT, R9, UR69, PT ;  /* 0x0000004509007c0c */ /* 0x000fc4000bf26270 */
[----:B------:R-:W-:Y:S01]  /*ec550*/  LOP3.LUT R36, R36, 0xffbfffff, RZ, 0xc0, !PT ;  /* 0xffbfffff24247812 */ /* 0x000fe200078ec0ff */
[----:B------:R-:W-:-:S03]  /*ec560*/  VIADD R8, R11, 0x120 ;  /* 0x000001200b087836 */ /* 0x000fc60000000000 */
[----:B------:R-:W-:Y:S02]  /*ec570*/  @P0 LOP3.LUT R36, R36, 0x400000, RZ, 0xfc, !PT ;  /* 0x0040000024240812 */ /* 0x000fe400078efcff */
[----:B------:R-:W-:Y:S02]  /*ec580*/  ISETP.GE.AND P0, PT, R8, UR71, PT ;  /* 0x0000004708007c0c */ /* 0x000fe4000bf06270 */
[----:B------:R-:W-:Y:S01]  /*ec590*/  LOP3.LUT R36, R36, 0xffdfffff, RZ, 0xc0, !PT ;  /* 0xffdfffff24247812 */ /* 0x000fe200078ec0ff */
[----:B------:R-:W-:-:S03]  /*ec5a0*/  VIADD R9, R11, 0x11f ;  /* 0x0000011f0b097836 */ /* 0x000fc60000000000 */
[----:B------:R-:W-:Y:S02]  /*ec5b0*/  @P1 LOP3.LUT R36, R36, 0x200000, RZ, 0xfc, !PT ;  /* 0x0020000024241812 */ /* 0x000fe400078efcff */
[----:B------:R-:W-:Y:S02]  /*ec5c0*/  MOV.SPILL R48, UR4 ;  /* 0x0000000400307c02 */ /* 0x000fe40009000f00 */
[----:B------:R-:W-:Y:S02]  /*ec5d0*/  MOV.SPILL R50, UR8 ;  /* 0x0000000800327c02 */ /* 0x000fe40009000f00 */
[----:B------:R-:W-:Y:S01]  /*ec5e0*/  ISETP.GE.AND P1, PT, R9, UR73, PT ;  /* 0x0000004909007c0c */ /* 0x000fe2000bf26270 */
[----:B------:R-:W1:Y:S01]  /*ec5f0*/  LDCU.64 UR4, c[0x0][0x398] ;  /* 0x00007300ff0477ac */ /* 0x000e620008000a00 */
[----:B0-----:R-:W-:Y:S01]  /*ec600*/  IMAD.U32 R29, RZ, RZ, UR10 ;  /* 0x0000000aff1d7e24 */ /* 0x001fe2000f8e00ff */
[----:B------:R-:W-:Y:S01]  /*ec610*/  UMOV UR8, UR11 ;  /* 0x0000000b00087c82 */ /* 0x000fe20008000000 */
[----:B------:R-:W-:Y:S01]  /*ec620*/  LOP3.LUT R36, R36, 0xffefffff, RZ, 0xc0, !PT ;  /* 0xffefffff24247812 */ /* 0x000fe200078ec0ff */
[----:B------:R-:W0:Y:S01]  /*ec630*/  LDCU.64 UR10, c[0x0][0x398] ;  /* 0x00007300ff0a77ac */ /* 0x000e220008000a00 */
[----:B------:R-:W-:-:S02]  /*ec640*/  VIADD R8, R11, 0x11e ;  /* 0x0000011e0b087836 */ /* 0x000fc40000000000 */
[----:B------:R-:W-:-:S03]  /*ec650*/  @P0 LOP3.LUT R36, R36, 0x100000, RZ, 0xfc, !PT ;  /* 0x0010000024240812 */ /* 0x000fc600078efcff */
[----:B------:R-:W-:Y:S02]  /*ec660*/  ISETP.GE.AND P0, PT, R8, UR75, PT ;  /* 0x0000004b08007c0c */ /* 0x000fe4000bf06270 */
[----:B------:R-:W-:Y:S01]  /*ec670*/  LOP3.LUT R36, R36, 0xfff7ffff, RZ, 0xc0, !PT ;  /* 0xfff7ffff24247812 */ /* 0x000fe200078ec0ff */
[----:B------:R-:W-:-:S03]  /*ec680*/  VIADD R9, R11, 0x11d ;  /* 0x0000011d0b097836 */ /* 0x000fc60000000000 */
[----:B------:R-:W-:Y:S02]  /*ec690*/  @P1 LOP3.LUT R36, R36, 0x80000, RZ, 0xfc, !PT ;  /* 0x0008000024241812 */ /* 0x000fe400078efcff */
[----:B------:R-:W-:Y:S02]  /*ec6a0*/  ISETP.GE.AND P1, PT, R9, UR77, PT ;  /* 0x0000004d09007c0c */ /* 0x000fe4000bf26270 */
[----:B------:R-:W-:Y:S01]  /*ec6b0*/  LOP3.LUT R36, R36, 0xfffbffff, RZ, 0xc0, !PT ;  /* 0xfffbffff24247812 */ /* 0x000fe200078ec0ff */
[----:B-1----:R-:W-:Y:S02]  /*ec6c0*/  IMAD.U32 R31, RZ, RZ, UR4 ;  /* 0x00000004ff1f7e24 */ /* 0x002fe4000f8e00ff */
[----:B------:R-:W-:Y:S02]  /*ec6d0*/  VIADD R8, R11, 0x11c ;  /* 0x0000011c0b087836 */ /* 0x000fe40000000000 */
[----:B0-----:R-:W-:Y:S01]  /*ec6e0*/  IMAD.U32 R28, RZ, RZ, UR10 ;  /* 0x0000000aff1c7e24 */ /* 0x001fe2000f8e00ff */
[----:B------:R-:W-:Y:S01]  /*ec6f0*/  UMOV UR4, UR11 ;  /* 0x0000000b00047c82 */ /* 0x000fe20008000000 */
[----:B------:R-:W0:Y:S01]  /*ec700*/  LDCU.64 UR10, c[0x0][0x398] ;  /* 0x00007300ff0a77ac */ /* 0x000e220008000a00 */
[----:B------:R-:W-:-:S02]  /*ec710*/  @P0 LOP3.LUT R36, R36, 0x40000, RZ, 0xfc, !PT ;  /* 0x0004000024240812 */ /* 0x000fc400078efcff */
[----:B------:R-:W-:Y:S01]  /*ec720*/  ISETP.GE.AND P0, PT, R8, UR5, PT ;  /* 0x0000000508007c0c */ /* 0x000fe2000bf06270 */
[----:B------:R-:W-:Y:S01]  /*ec730*/  VIADD R9, R11, 0x11a ;  /* 0x0000011a0b097836 */ /* 0x000fe20000000000 */
[----:B------:R-:W-:Y:S01]  /*ec740*/  LOP3.LUT R36, R36, 0xfffdffff, RZ, 0xc0, !PT ;  /* 0xfffdffff24247812 */ /* 0x000fe200078ec0ff */
[----:B------:R-:W-:-:S03]  /*ec750*/  UMOV UR9, UR7 ;  /* 0x0000000700097c82 */ /* 0x000fc60008000000 */
[----:B------:R-:W-:Y:S02]  /*ec760*/  @P1 LOP3.LUT R36, R36, 0x20000, RZ, 0xfc, !PT ;  /* 0x0002000024241812 */ /* 0x000fe400078efcff */
[----:B------:R-:W-:Y:S01]  /*ec770*/  ISETP.GE.AND P1, PT, R9, UR9, PT ;  /* 0x0000000909007c0c */ /* 0x000fe2000bf26270 */
[----:B------:R-:W-:Y:S01]  /*ec780*/  VIADD R8, R11, 0x118 ;  /* 0x000001180b087836 */ /* 0x000fe20000000000 */
[----:B------:R-:W-:-:S04]  /*ec790*/  LOP3.LUT R36, R36, 0xfffeffff, RZ, 0xc0, !PT ;  /* 0xfffeffff24247812 */ /* 0x000fc800078ec0ff */
[----:B------:R-:W-:Y:S01]  /*ec7a0*/  @P0 LOP3.LUT R36, R36, 0x10000, RZ, 0xfc, !PT ;  /* 0x0001000024240812 */ /* 0x000fe200078efcff */
[----:B0-----:R-:W-:Y:S01]  /*ec7b0*/  UMOV UR7, UR11 ;  /* 0x0000000b00077c82 */ /* 0x001fe20008000000 */
[----:B------:R-:W-:Y:S01]  /*ec7c0*/  UMOV UR51, UR10 ;  /* 0x0000000a00337c82 */ /* 0x000fe20008000000 */
[----:B------:R-:W0:Y:S01]  /*ec7d0*/  LDCU.64 UR10, c[0x0][0x398] ;  /* 0x00007300ff0a77ac */ /* 0x000e220008000a00 */
[----:B------:R-:W-:Y:S02]  /*ec7e0*/  ISETP.GE.AND P0, PT, R8, UR6, PT ;  /* 0x0000000608007c0c */ /* 0x000fe4000bf06270 */
[----:B------:R-:W-:Y:S01]  /*ec7f0*/  LOP3.LUT R36, R36, 0xffff7fff, RZ, 0xc0, !PT ;  /* 0xffff7fff24247812 */ /* 0x000fe200078ec0ff */
[----:B------:R-:W-:-:S03]  /*ec800*/  VIADD R9, R11, 0x116 ;  /* 0x000001160b097836 */ /* 0x000fc60000000000 */
[----:B------:R-:W-:Y:S02]  /*ec810*/  @P1 LOP3.LUT R36, R36, 0x8000, RZ, 0xfc, !PT ;  /* 0x0000800024241812 */ /* 0x000fe400078efcff */
[----:B------:R-:W-:Y:S01]  /*ec820*/  ISETP.GE.AND P1, PT, R9, UR8, PT ;  /* 0x0000000809007c0c */ /* 0x000fe2000bf26270 */
[C---:B------:R-:W-:Y:S01]  /*ec830*/  VIADD R8, R11.reuse, 0x114 ;  /* 0x000001140b087836 */ /* 0x040fe20000000000 */
[----:B------:R-:W-:Y:S01]  /*ec840*/  LOP3.LUT R36, R36, 0xffffbfff, RZ, 0xc0, !PT ;  /* 0xffffbfff24247812 */ /* 0x000fe200078ec0ff */
[----:B------:R-:W1:Y:S03]  /*ec850*/  LDCU.64 UR8, c[0x0][0x398] ;  /* 0x00007300ff0877ac */ /* 0x000e660008000a00 */
[----:B------:R-:W-:Y:S02]  /*ec860*/  @P0 LOP3.LUT R36, R36, 0x4000, RZ, 0xfc, !PT ;  /* 0x0000400024240812 */ /* 0x000fe400078efcff */
[----:B------:R-:W-:Y:S01]  /*ec870*/  ISETP.GE.AND P0, PT, R8, UR4, PT ;  /* 0x0000000408007c0c */ /* 0x000fe2000bf06270 */
[----:B------:R-:W-:Y:S01]  /*ec880*/  VIADD R8, R11, 0x112 ;  /* 0x000001120b087836 */ /* 0x000fe20000000000 */
[----:B------:R-:W-:Y:S01]  /*ec890*/  LOP3.LUT R36, R36, 0xffffdfff, RZ, 0xc0, !PT ;  /* 0xffffdfff24247812 */ /* 0x000fe200078ec0ff */
[----:B0-----:R-:W-:Y:S01]  /*ec8a0*/  UMOV UR5, UR11 ;  /* 0x0000000b00057c82 */ /* 0x001fe20008000000 */
[----:B------:R-:W-:Y:S01]  /*ec8b0*/  UMOV UR59, UR10 ;  /* 0x0000000a003b7c82 */ /* 0x000fe20008000000 */
[----:B------:R-:W0:Y:S01]  /*ec8c0*/  LDCU.64 UR10, c[0x0][0x398] ;  /* 0x00007300ff0a77ac */ /* 0x000e220008000a00 */
[----:B------:R-:W-:-:S02]  /*ec8d0*/  @P1 LOP3.LUT R36, R36, 0x2000, RZ, 0xfc, !PT ;  /* 0x0000200024241812 */ /* 0x000fc400078efcff */
[----:B------:R-:W-:Y:S01]  /*ec8e0*/  ISETP.GE.AND P1, PT, R8, UR7, PT ;  /* 0x0000000708007c0c */ /* 0x000fe2000bf26270 */
[----:B------:R-:W-:Y:S01]  /*ec8f0*/  VIADD R9, R11, 0x110 ;  /* 0x000001100b097836 */ /* 0x000fe20000000000 */
[----:B------:R-:W-:-:S04]  /*ec900*/  LOP3.LUT R36, R36, 0xffffefff, RZ, 0xc0, !PT ;  /* 0xffffefff24247812 */ /* 0x000fc800078ec0ff */
[----:B------:R-:W-:Y:S02]  /*ec910*/  @P0 LOP3.LUT R36, R36, 0x1000, RZ, 0xfc, !PT ;  /* 0x0000100024240812 */ /* 0x000fe400078efcff */
[----:B------:R-:W-:Y:S01]  /*ec920*/  ISETP.GE.AND P0, PT, R9, UR5, PT ;  /* 0x0000000509007c0c */ /* 0x000fe2000bf06270 */
[----:B------:R-:W-:Y:S01]  /*ec930*/  VIADD R8, R11, 0x10e ;  /* 0x0000010e0b087836 */ /* 0x000fe20000000000 */
[----:B------:R-:W-:Y:S01]  /*ec940*/  LOP3.LUT R36, R36, 0xfffff7ff, RZ, 0xc0, !PT ;  /* 0xfffff7ff24247812 */ /* 0x000fe200078ec0ff */
[----:B------:R-:W-:-:S03]  /*ec950*/  IMAD.MOV.U32 R43, RZ, RZ, R27 ;  /* 0x000000ffff2b7224 */ /* 0x000fc600078e001b */
[----:B------:R-:W-:Y:S01]  /*ec960*/  @P1 LOP3.LUT R36, R36, 0x800, RZ, 0xfc, !PT ;  /* 0x0000080024241812 */ /* 0x000fe200078efcff */
[----:B0-----:R-:W-:Y:S01]  /*ec970*/  UMOV UR6, UR11 ;  /* 0x0000000b00067c82 */ /* 0x001fe20008000000 */
[----:B-1----:R-:W-:Y:S01]  /*ec980*/  IMAD.U32 R27, RZ, RZ, UR8 ;  /* 0x00000008ff1b7e24 */ /* 0x002fe2000f8e00ff */
[----:B------:R-:W-:Y:S01]  /*ec990*/  UMOV UR4, UR9 ;  /* 0x0000000900047c82 */ /* 0x000fe20008000000 */
[----:B------:R-:W-:Y:S01]  /*ec9a0*/  ISETP.GE.AND P1, PT, R8, UR6, PT ;  /* 0x0000000608007c0c */ /* 0x000fe2000bf26270 */
[----:B------:R-:W0:Y:S01]  /*ec9b0*/  LDCU.64 UR8, c[0x0][0x398] ;  /* 0x00007300ff0877ac */ /* 0x000e220008000a00 */
[----:B------:R-:W-:Y:S01]  /*ec9c0*/  LOP3.LUT R36, R36, 0xfffffbff, RZ, 0xc0, !PT ;  /* 0xfffffbff24247812 */ /* 0x000fe200078ec0ff */
[----:B------:R-:W1:Y:S01]  /*ec9d0*/  LDCU.64 UR6, c[0x0][0x398] ;  /* 0x00007300ff0677ac */ /* 0x000e620008000a00 */
[----:B------:R-:W-:Y:S02]  /*ec9e0*/  VIADD R9, R11, 0x10c ;  /* 0x0000010c0b097836 */ /* 0x000fe40000000000 */
[----:B------:R-:W-:-:S03]  /*ec9f0*/  @P0 LOP3.LUT R36, R36, 0x400, RZ, 0xfc, !PT ;  /* 0x0000040024240812 */ /* 0x000fc600078efcff */
[----:B------:R-:W-:Y:S02]  /*eca00*/  ISETP.GE.AND P0, PT, R9, UR4, PT ;  /* 0x0000000409007c0c */ /* 0x000fe4000bf06270 */
[----:B------:R-:W-:-:S04]  /*eca10*/  LOP3.LUT R36, R36, 0xfffffdff, RZ, 0xc0, !PT ;  /* 0xfffffdff24247812 */ /* 0x000fc800078ec0ff */
[----:B------:R-:W-:Y:S01]  /*eca20*/  @P1 LOP3.LUT R36, R36, 0x200, RZ, 0xfc, !PT ;  /* 0x0000020024241812 */ /* 0x000fe200078efcff */
[C---:B------:R-:W-:Y:S02]  /*eca30*/  VIADD R10, R11.reuse, 0x108 ;  /* 0x000001080b0a7836 */ /* 0x040fe40000000000 */
[----:B------:R-:W-:Y:S01]  /*eca40*/  VIADD R8, R11, 0x10a ;  /* 0x0000010a0b087836 */ /* 0x000fe20000000000 */
[----:B------:R-:W-:Y:S01]  /*eca50*/  LOP3.LUT R36, R36, 0xfffffeff, RZ, 0xc0, !PT ;  /* 0xfffffeff24247812 */ /* 0x000fe200078ec0ff */
[----:B0-----:R-:W-:Y:S01]  /*eca60*/  UMOV UR5, UR9 ;  /* 0x0000000900057c82 */ /* 0x001fe20008000000 */
[----:B-1----:R-:W-:Y:S02]  /*eca70*/  UMOV UR4, UR7 ;  /* 0x0000000700047c82 */ /* 0x002fe40008000000 */
[----:B------:R-:W-:Y:S02]  /*eca80*/  @P0 LOP3.LUT R36, R36, 0x100, RZ, 0xfc, !PT ;  /* 0x0000010024240812 */ /* 0x000fe400078efcff */
[----:B------:R-:W-:-:S02]  /*eca90*/  ISETP.GE.AND P1, PT, R8, UR5, PT ;  /* 0x0000000508007c0c */ /* 0x000fc4000bf26270 */
[----:B------:R-:W-:Y:S01]  /*ecaa0*/  ISETP.GE.AND P0, PT, R10, UR4, PT ;  /* 0x000000040a007c0c */ /* 0x000fe2000bf06270 */
[----:B------:R-:W0:Y:S01]  /*ecab0*/  LDCU.64 UR4, c[0x0][0x398] ;  /* 0x00007300ff0477ac */ /* 0x000e220008000a00 */
[----:B------:R-:W-:Y:S01]  /*ecac0*/  LOP3.LUT R36, R36, 0xffffff7f, RZ, 0xc0, !PT ;  /* 0xffffff7f24247812 */ /* 0x000fe200078ec0ff */
[----:B------:R-:W-:-:S08]  /*ecad0*/  VIADD R8, R11, 0x106 ;  /* 0x000001060b087836 */ /* 0x000fd00000000000 */
[----:B------:R-:W-:-:S04]  /*ecae0*/  @P1 LOP3.LUT R36, R36, 0x80, RZ, 0xfc, !PT ;  /* 0x0000008024241812 */ /* 0x000fc800078efcff */
[----:B------:R-:W-:Y:S01]  /*ecaf0*/  LOP3.LUT R36, R36, 0xffffffbf, RZ, 0xc0, !PT ;  /* 0xffffffbf24247812 */ /* 0x000fe200078ec0ff */
[----:B0-----:R-:W-:Y:S01]  /*ecb00*/  IMAD.U32 R25, RZ, RZ, UR4 ;  /* 0x00000004ff197e24 */ /* 0x001fe2000f8e00ff */
[----:B------:R-:W-:Y:S02]  /*ecb10*/  UMOV UR4, UR5 ;  /* 0x0000000500047c82 */ /* 0x000fe40008000000 */
[----:B------:R-:W-:Y:S02]  /*ecb20*/  @P0 LOP3.LUT R36, R36, 0x40, RZ, 0xfc, !PT ;  /* 0x0000004024240812 */ /* 0x000fe400078efcff */
[----:B------:R-:W-:Y:S01]  /*ecb30*/  ISETP.GE.AND P0, PT, R8, UR4, PT ;  /* 0x0000000408007c0c */ /* 0x000fe2000bf06270 */
[----:B------:R-:W0:Y:S01]  /*ecb40*/  LDCU.64 UR4, c[0x0][0x398] ;  /* 0x00007300ff0477ac */ /* 0x000e220008000a00 */
[----:B------:R-:W-:Y:S01]  /*ecb50*/  VIADD R8, R11, 0x104 ;  /* 0x000001040b087836 */ /* 0x000fe20000000000 */
[----:B------:R-:W-:-:S10]  /*ecb60*/  LOP3.LUT R36, R36, 0xffffffdf, RZ, 0xc0, !PT ;  /* 0xffffffdf24247812 */ /* 0x000fd400078ec0ff */
[----:B------:R-:W-:Y:S01]  /*ecb70*/  @P0 LOP3.LUT R36, R36, 0x20, RZ, 0xfc, !PT ;  /* 0x0000002024240812 */ /* 0x000fe200078efcff */
[----:B0-----:R-:W-:Y:S01]  /*ecb80*/  IMAD.U32 R24, RZ, RZ, UR4 ;  /* 0x00000004ff187e24 */ /* 0x001fe2000f8e00ff */
[----:B------:R-:W-:Y:S02]  /*ecb90*/  UMOV UR4, UR5 ;  /* 0x0000000500047c82 */ /* 0x000fe40008000000 */
[----:B------:R-:W-:Y:S02]  /*ecba0*/  ISETP.GE.AND P0, PT, R8, UR4, PT ;  /* 0x0000000408007c0c */ /* 0x000fe4000bf06270 */
[----:B------:R-:W0:Y:S01]  /*ecbb0*/  LDCU.64 UR4, c[0x0][0x398] ;  /* 0x00007300ff0477ac */ /* 0x000e220008000a00 */
[----:B------:R-:W-:Y:S02]  /*ecbc0*/  IMAD.MOV.U32 R41, RZ, RZ, R26 ;  /* 0x000000ffff297224 */ /* 0x000fe400078e001a */
[----:B------:R-:W-:Y:S01]  /*ecbd0*/  IMAD.U32 R26, RZ, RZ, UR6 ;  /* 0x00000006ff1a7e24 */ /* 0x000fe2000f8e00ff */
[----:B------:R-:W1:Y:S01]  /*ecbe0*/  LDCU.64 UR6, c[0x0][0x398] ;  /* 0x00007300ff0677ac */ /* 0x000e620008000a00 */
[----:B------:R-:W-:Y:S01]  /*ecbf0*/  VIADD R8, R11, 0x102 ;  /* 0x000001020b087836 */ /* 0x000fe20000000000 */
[----:B------:R-:W-:-:S05]  /*ecc00*/  LOP3.LUT R36, R36, 0xffffffef, RZ, 0xc0, !PT ;  /* 0xffffffef24247812 */ /* 0x000fca00078ec0ff */
[----:B------:R-:W-:Y:S01]  /*ecc10*/  @P0 LOP3.LUT R36, R36, 0x10, RZ, 0xfc, !PT ;  /* 0x0000001024240812 */ /* 0x000fe200078efcff */
[----:B0-----:R-:W-:Y:S01]  /*ecc20*/  IMAD.U32 R23, RZ, RZ, UR4 ;  /* 0x00000004ff177e24 */ /* 0x001fe2000f8e00ff */
[----:B------:R-:W-:Y:S02]  /*ecc30*/  UMOV UR4, UR5 ;  /* 0x0000000500047c82 */ /* 0x000fe40008000000 */
[----:B------:R-:W-:Y:S01]  /*ecc40*/  ISETP.GE.AND P0, PT, R8, UR4, PT ;  /* 0x0000000408007c0c */ /* 0x000fe2000bf06270 */
[----:B------:R-:W-:Y:S01]  /*ecc50*/  VIADD R8, R11, 0x100 ;  /* 0x000001000b087836 */ /* 0x000fe20000000000 */
[----:B------:R-:W-:Y:S01]  /*ecc60*/  LOP3.LUT R36, R36, 0xfffffff7, RZ, 0xc0, !PT ;  /* 0xfffffff724247812 */ /* 0x000fe200078ec0ff */
[----:B-1----:R-:W-:-:S10]  /*ecc70*/  UMOV UR4, UR7 ;  /* 0x0000000700047c82 */ /* 0x002fd40008000000 */
        /* <DEDUP_REMOVED lines=10> */
[----:B------:R-:W-:Y:S01]  /*ecd20*/  VIADD R8, R11, 0xfc ;  /* 0x000000fc0b087836 */ /* 0x000fe20000000000 */
[----:B------:R-:W-:-:S09]  /*ecd30*/  LOP3.LUT R36, R36, 0xfffffffd, RZ, 0xc0, !PT ;  /* 0xfffffffd24247812 */ /* 0x000fd200078ec0ff */
[----:B------:R-:W-:Y:S01]  /*ecd40*/  @P0 LOP3.LUT R36, R36, 0x2, RZ, 0xfc, !PT ;  /* 0x0000000224240812 */ /* 0x000fe200078efcff */
[----:B0-----:R-:W-:Y:S01]  /*ecd50*/  IMAD.U32 R21, RZ, RZ, UR4 ;  /* 0x00000004ff157e24 */ /* 0x001fe2000f8e00ff */
[----:B------:R-:W-:Y:S02]  /*ecd60*/  UMOV UR4, UR5 ;  /* 0x0000000500047c82 */ /* 0x000fe40008000000 */
[----:B------:R-:W-:Y:S02]  /*ecd70*/  ISETP.GE.AND P0, PT, R8, UR4, PT ;  /* 0x0000000408007c0c */ /* 0x000fe4000bf06270 */
[----:B------:R-:W0:Y:S01]  /*ecd80*/  LDCU.64 UR4, c[0x0][0x398] ;  /* 0x00007300ff0477ac */ /* 0x000e220008000a00 */
[----:B------:R-:W-:Y:S01]  /*ecd90*/  UMOV UR61, UR6 ;  /* 0x00000006003d7c82 */ /* 0x000fe20008000000 */
[----:B------:R-:W1:Y:S01]  /*ecda0*/  LDCU.64 UR6, c[0x0][0x398] ;  /* 0x00007300ff0677ac */ /* 0x000e620008000a00 */
[----:B------:R-:W-:Y:S01]  /*ecdb0*/  VIADD R8, R11, 0xfa ;  /* 0x000000fa0b087836 */ /* 0x000fe20000000000 */
[----:B------:R-:W-:-:S07]  /*ecdc0*/  LOP3.LUT R36, R36, 0xfffffffe, RZ, 0xc0, !PT ;  /* 0xfffffffe24247812 */ /* 0x000fce00078ec0ff */
        /* <DEDUP_REMOVED lines=10> */
[----:B------:R-:W-:Y:S01]  /*ece70*/  UMOV UR55, UR6 ;  /* 0x0000000600377c82 */ /* 0x000fe20008000000 */
[----:B------:R-:W1:Y:S01]  /*ece80*/  LDCU.64 UR6, c[0x0][0x398] ;  /* 0x00007300ff0677ac */ /* 0x000e620008000a00 */
[----:B------:R-:W-:Y:S01]  /*ece90*/  VIADD R8, R11, 0xf6 ;  /* 0x000000f60b087836 */ /* 0x000fe20000000000 */
[----:B------:R-:W-:-:S08]  /*ecea0*/  LOP3.LUT R37, R37, 0xbfffffff, RZ, 0xc0, !PT ;  /* 0xbfffffff25257812 */ /* 0x000fd000078ec0ff */
[----:B------:R-:W-:Y:S01]  /*eceb0*/  @P0 LOP3.LUT R37, R37, 0x40000000, RZ, 0xfc, !PT ;  /* 0x4000000025250812 */ /* 0x000fe200078efcff */
[----:B0-----:R-:W-:Y:S01]  /*ecec0*/  IMAD.U32 R19, RZ, RZ, UR4 ;  /* 0x00000004ff137e24 */ /* 0x001fe2000f8e00ff */
[----:B------:R-:W-:Y:S02]  /*eced0*/  UMOV UR4, UR5 ;  /* 0x0000000500047c82 */ /* 0x000fe40008000000 */
[----:B------:R-:W-:Y:S01]  /*ecee0*/  ISETP.GE.AND P0, PT, R8, UR4, PT ;  /* 0x0000000408007c0c */ /* 0x000fe2000bf06270 */
[----:B------:R-:W-:Y:S01]  /*ecef0*/  VIADD R8, R11, 0xf4 ;  /* 0x000000f40b087836 */ /* 0x000fe20000000000 */
[----:B------:R-:W-:Y:S01]  /*ecf00*/  LOP3.LUT R37, R37, 0xdfffffff, RZ, 0xc0, !PT ;  /* 0xdfffffff25257812 */ /* 0x000fe200078ec0ff */
[----:B-1----:R-:W-:Y:S01]  /*ecf10*/  UMOV UR4, UR7 ;  /* 0x0000000700047c82 */ /* 0x002fe20008000000 */
[----:B------:R-:W-:Y:S01]  /*ecf20*/  UMOV UR53, UR6 ;  /* 0x0000000600357c82 */ /* 0x000fe20008000000 */
[----:B------:R-:W0:Y:S08]  /*ecf30*/  LDCU.64 UR6, c[0x0][0x398] ;  /* 0x00007300ff0677ac */ /* 0x000e300008000a00 */
[----:B------:R-:W-:-:S02]  /*ecf40*/  @P0 LOP3.LUT R37, R37, 0x20000000, RZ, 0xfc, !PT ;  /* 0x2000000025250812 */ /* 0x000fc400078efcff */
[----:B------:R-:W-:Y:S01]  /*ecf50*/  ISETP.GE.AND P0, PT, R8, UR4, PT ;  /* 0x0000000408007c0c */ /* 0x000fe2000bf06270 */
[----:B------:R-:W1:Y:S01]  /*ecf60*/  LDCU.64 UR4, c[0x0][0x398] ;  /* 0x00007300ff0477ac */ /* 0x000e620008000a00 */
[----:B------:R-:W-:Y:S01]  /*ecf70*/  VIADD R8, R11, 0xf2 ;  /* 0x000000f20b087836 */ /* 0x000fe20000000000 */
[----:B------:R-:W-:Y:S01]  /*ecf80*/  LOP3.LUT R37, R37, 0xefffffff, RZ, 0xc0, !PT ;  /* 0xefffffff25257812 */ /* 0x000fe200078ec0ff */
[----:B0-----:R-:W-:-:S09]  /*ecf90*/  UMOV UR65, UR6 ;  /* 0x0000000600417c82 */ /* 0x001fd20008000000 */
[----:B------:R-:W-:Y:S01]  /*ecfa0*/  @P0 LOP3.LUT R37, R37, 0x10000000, RZ, 0xfc, !PT ;  /* 0x1000000025250812 */ /* 0x000fe200078efcff */
[----:B-1----:R-:W-:Y:S01]  /*ecfb0*/  IMAD.U32 R18, RZ, RZ, UR4 ;  /* 0x00000004ff127e24 */ /* 0x002fe2000f8e00ff */
[----:B------:R-:W-:Y:S02]  /*ecfc0*/  UMOV UR4, UR5 ;  /* 0x0000000500047c82 */ /* 0x000fe40008000000 */
[----:B------:R-:W-:Y:S01]  /*ecfd0*/  ISETP.GE.AND P0, PT, R8, UR4, PT ;  /* 0x0000000408007c0c */ /* 0x000fe2000bf06270 */
[----:B------:R-:W-:Y:S01]  /*ecfe0*/  UMOV UR4, UR7 ;  /* 0x0000000700047c82 */ /* 0x000fe20008000000 */
[----:B------:R-:W0:Y:S01]  /*ecff0*/  LDCU.64 UR6, c[0x0][0x398] ;  /* 0x00007300ff0677ac */ /* 0x000e220008000a00 */
[----:B------:R-:W-:Y:S01]  /*ed000*/  VIADD R8, R11, 0xf0 ;  /* 0x000000f00b087836 */ /* 0x000fe20000000000 */
[----:B------:R-:W-:-:S09]  /*ed010*/  LOP3.LUT R37, R37, 0xf7ffffff, RZ, 0xc0, !PT ;  /* 0xf7ffffff25257812 */ /* 0x000fd200078ec0ff */
[----:B------:R-:W-:Y:S02]  /*ed020*/  @P0 LOP3.LUT R37, R37, 0x8000000, RZ, 0xfc, !PT ;  /* 0x0800000025250812 */ /* 0x000fe400078efcff */
[----:B------:R-:W-:Y:S01]  /*ed030*/  ISETP.GE.AND P0, PT, R8, UR4, PT ;  /* 0x0000000408007c0c */ /* 0x000fe2000bf06270 */
[----:B0-----:R-:W-:Y:S01]  /*ed040*/  UMOV UR4, UR7 ;  /* 0x0000000700047c82 */ /* 0x001fe20008000000 */
[----:B------:R-:W-:Y:S01]  /*ed050*/  UMOV UR67, UR6 ;  /* 0x0000000600437c82 */ /* 0x000fe20008000000 */
[----:B------:R-:W0:Y:S01]  /*ed060*/  LDCU.64 UR6, c[0x0][0x398] ;  /* 0x00007300ff0677ac */ /* 0x000e220008000a00 */
[----:B------:R-:W-:Y:S01]  /*ed070*/  VIADD R8, R11, 0xee ;  /* 0x000000ee0b087836 */ /* 0x000fe20000000000 */
[----:B------:R-:W-:-:S08]  /*ed080*/  LOP3.LUT R37, R37, 0xfbffffff, RZ, 0xc0, !PT ;  /* 0xfbffffff25257812 */ /* 0x000fd000078ec0ff */
        /* <DEDUP_REMOVED lines=16> */
[----:B------:R-:W-:Y:S01]  /*ed190*/  VIADD R8, R11, 0xe8 ;  /* 0x000000e80b087836 */ /* 0x000fe20000000000 */
[----:B------:R-:W-:Y:S01]  /*ed1a0*/  LOP3.LUT R37, R37, 0xff7fffff, RZ, 0xc0, !PT ;  /* 0xff7fffff25257812 */ /* 0x000fe200078ec0ff */
[----:B0-----:R-:W-:Y:S01]  /*ed1b0*/  UMOV UR4, UR7 ;  /* 0x0000000700047c82 */ /* 0x001fe20008000000 */
[----:B------:R-:W-:Y:S01]  /*ed1c0*/  UMOV UR73, UR6 ;  /* 0x0000000600497c82 */ /* 0x000fe20008000000 */
[----:B------:R-:W0:Y:S08]  /*ed1d0*/  LDCU.64 UR6, c[0x0][0x398] ;  /* 0x00007300ff0677ac */ /* 0x000e300008000a00 */
[----:B------:R-:W-:-:S02]  /*ed1e0*/  @P0 LOP3.LUT R37, R37, 0x800000, RZ, 0xfc, !PT ;  /* 0x0080000025250812 */ /* 0x000fc400078efcff */
        /* <DEDUP_REMOVED lines=9> */
[----:B------:R-:W-:-:S11]  /*ed280*/  LOP3.LUT R37, R37, 0xffdfffff, RZ, 0xc0, !PT ;  /* 0xffdfffff25257812 */ /* 0x000fd600078ec0ff */
[----:B------:R-:W-:Y:S01]  /*ed290*/  @P0 LOP3.LUT R37, R37, 0x200000, RZ, 0xfc, !PT ;  /* 0x0020000025250812 */ /* 0x000fe200078efcff */
[----:B0-----:R-:W-:Y:S02]  /*ed2a0*/  UMOV UR4, UR7 ;  /* 0x0000000700047c82 */ /* 0x001fe40008000000 */
        /* <DEDUP_REMOVED lines=17> */
[----:B-1----:R-:W-:Y:S01]  /*ed3c0*/  UMOV UR4, UR7 ;  /* 0x0000000700047c82 */ /* 0x002fe20008000000 */
        /* <DEDUP_REMOVED lines=13> */
[----:B------:R-:W1:Y:S01]  /*ed4a0*/  LDCU.64 UR4, c[0x0][0x398] ;  /* 0x00007300ff0477ac */ /* 0x000e620008000a00 */
[----:B------:R-:W-:Y:S01]  /*ed4b0*/  VIADD R8, R11, 0xda ;  /* 0x000000da0b087836 */ /* 0x000fe20000000000 */
[----:B------:R-:W-:-:S10]  /*ed4c0*/  LOP3.LUT R37, R37, 0xfffeffff, RZ, 0xc0, !PT ;  /* 0xfffeffff25257812 */ /* 0x000fd400078ec0ff */
[----:B------:R-:W-:Y:S01]  /*ed4d0*/  @P0 LOP3.LUT R37, R37, 0x10000, RZ, 0xfc, !PT ;  /* 0x0001000025250812 */ /* 0x000fe200078efcff */
[----:B0-----:R-:W-:Y:S01]  /*ed4e0*/  UMOV UR15, UR6 ;  /* 0x00000006000f7c82 */ /* 0x001fe20008000000 */
        /* <DEDUP_REMOVED lines=57> */
[----:B------:R-:W-:Y:S01]  /*ed880*/  UMOV UR29, UR6 ;  /* 0x00000006001d7c82 */ /* 0x000fe20008000000 */
[----:B------:R-:W1:Y:S01]  /*ed890*/  LDCU.64 UR6, c[0x0][0x398] ;  /* 0x00007300ff0677ac */ /* 0x000e620008000a00 */
[----:B------:R-:W-:Y:S01]  /*ed8a0*/  VIADD R8, R11, 0xc8 ;  /* 0x000000c80b087836 */ /* 0x000fe20000000000 */
[----:B------:R-:W-:Y:S01]  /*ed8b0*/  LOP3.LUT R37, R37, 0xffffff7f, RZ, 0xc0, !PT ;  /* 0xffffff7f25257812 */ /* 0x000fe200078ec0ff */
[----:B------:R0:W-:Y:S06]  /*ed8c0*/  STL.64 [R1+0x490], R12 ;  /* 0x0004900c01007387 */ /* 0x0001ec0000100a00 */
[----:B------:R-:W-:Y:S01]  /*ed8d0*/  @P0 LOP3.LUT R37, R37, 0x80, RZ, 0xfc, !PT ;  /* 0x0000008025250812 */ /* 0x000fe200078efcff */
[----:B0-----:R-:W-:Y:S01]  /*ed8e0*/  IMAD.U32 R13, RZ, RZ, UR4 ;  /* 0x00000004ff0d7e24 */ /* 0x001fe2000f8e00ff */
[----:B------:R-:W-:Y:S01]  /*ed8f0*/  UMOV UR4, UR5 ;  /* 0x0000000500047c82 */ /* 0x000fe20008000000 */
[----:B-1----:R-:W-:Y:S01]  /*ed900*/  UMOV UR33, UR6 ;  /* 0x0000000600217c82 */ /* 0x002fe20008000000 */
        /* <DEDUP_REMOVED lines=42> */
[----:B0-----:R-:W-:Y:S01]  /*edbb0*/  IMAD.U32 R12, RZ, RZ, UR6 ;  /* 0x00000006ff0c7e24 */ /* 0x001fe2000f8e00ff */
        /* <DEDUP_REMOVED lines=9> */
[C---:B------:R-:W-:Y:S02]  /*edc50*/  VIADD R8, R11.reuse, 0x6 ;  /* 0x000000060b087836 */ /* 0x040fe40000000000 */
[----:B------:R-:W-:Y:S02]  /*edc60*/  IMAD.MOV.U32 R47, RZ, RZ, R41 ;  /* 0x000000ffff2f7224 */ /* 0x000fe400078e0029 */
[----:B------:R-:W2:Y:S04]  /*edc70*/  LDL.LU R41, [R1+0x2678] ;  /* 0x0026780001297983 */ /* 0x000ea80000300800 */
[----:B------:R0:W-:Y:S01]  /*edc80*/  STL [R1+0x2ad0], R9 ;  /* 0x002ad00901007387 */ /* 0x0001e20000100800 */
[----:B------:R-:W-:Y:S01]  /*edc90*/  ISETP.GE.AND P1, PT, R8, UR5, PT ;  /* 0x0000000508007c0c */ /* 0x000fe2000bf26270 */
[----:B0-----:R-:W-:Y:S01]  /*edca0*/  IMAD.U32 R9, RZ, RZ, UR6 ;  /* 0x00000006ff097e24 */ /* 0x001fe2000f8e00ff */
[----:B------:R-:W-:Y:S01]  /*edcb0*/  UMOV UR5, UR7 ;  /* 0x0000000700057c82 */ /* 0x000fe20008000000 */
[----:B------:R-:W0:Y:S01]  /*edcc0*/  LDCU.64 UR6, c[0x0][0x398] ;  /* 0x00007300ff0677ac */ /* 0x000e220008000a00 */
[----:B------:R-:W-:-:S02]  /*edcd0*/  VIADD R8, R11, 0x5 ;  /* 0x000000050b087836 */ /* 0x000fc40000000000 */
[----:B------:R0:W-:Y:S03]  /*edce0*/  STL [R1+0x2acc], R9 ;  /* 0x002acc0901007387 */ /* 0x0001e60000100800 */
[----:B------:R-:W-:Y:S01]  /*edcf0*/  ISETP.GE.AND P2, PT, R8, UR5, PT ;  /* 0x0000000508007c0c */ /* 0x000fe2000bf46270 */
[----:B0-----:R-:W-:Y:S01]  /*edd00*/  IMAD.U32 R9, RZ, RZ, UR6 ;  /* 0x00000006ff097e24 */ /* 0x001fe2000f8e00ff */
[----:B------:R-:W-:Y:S01]  /*edd10*/  UMOV UR5, UR7 ;  /* 0x0000000700057c82 */ /* 0x000fe20008000000 */
[----:B------:R-:W0:Y:S03]  /*edd20*/  LDCU.64 UR6, c[0x0][0x398] ;  /* 0x00007300ff0677ac */ /* 0x000e260008000a00 */
[----:B------:R0:W-:Y:S04]  /*edd30*/  STL [R1+0x2ac4], R9 ;  /* 0x002ac40901007387 */ /* 0x0001e80000100800 */
[----:B------:R-:W3:Y:S01]  /*edd40*/  LDL.LU R61, [R1+0x60] ;  /* 0x00006000013d7983 */ /* 0x000ee20000300800 */
[----:B------:R-:W-:-:S02]  /*edd50*/  IMAD.MOV.U32 R60, RZ, RZ, R43 ;  /* 0x000000ffff3c7224 */ /* 0x000fc400078e002b */
[----:B0-----:R-:W-:-:S05]  /*edd60*/  IMAD.U32 R9, RZ, RZ, UR6 ;  /* 0x00000006ff097e24 */ /* 0x001fca000f8e00ff */
[----:B------:R2:W-:Y:S04]  /*edd70*/  STL [R1+0x2abc], R9 ;  /* 0x002abc0901007387 */ /* 0x0005e80000100800 */
[----:B------:R-:W4:Y:S04]  /*edd80*/  LDL.LU R40, [R1+0x58] ;  /* 0x0000580001287983 */ /* 0x000f280000300800 */
[----:B------:R-:W5:Y:S04]  /*edd90*/  LDL.LU R44, [R1+0x54] ;  /* 0x00005400012c7983 */ /* 0x000f680000300800 */
[----:B------:R-:W2:Y:S04]  /*edda0*/  LDL.LU R45, [R1+0x50] ;  /* 0x00005000012d7983 */ /* 0x000ea80000300800 */
[----:B------:R-:W2:Y:S04]  /*eddb0*/  LDL.LU R39, [R1+0x4c] ;  /* 0x00004c0001277983 */ /* 0x000ea80000300800 */
[----:B------:R-:W2:Y:S04]  /*eddc0*/  LDL.LU R42, [R1+0x48] ;  /* 0x00004800012a7983 */ /* 0x000ea80000300800 */
[----:B------:R-:W2:Y:S04]  /*eddd0*/  LDL.LU R46, [R1+0x44] ;  /* 0x00004400012e7983 */ /* 0x000ea80000300800 */
[----:B------:R-:W2:Y:S01]  /*edde0*/  LDL.LU R43, [R1+0x40] ;  /* 0x00004000012b7983 */ /* 0x000ea20000300800 */
[----:B------:R-:W-:-:S05]  /*eddf0*/  VIADD R8, R11, 0x4 ;  /* 0x000000040b087836 */ /* 0x000fca0000000000 */
[----:B------:R-:W-:Y:S01]  /*ede00*/  ISETP.GE.AND P3, PT, R8, UR5, PT ;  /* 0x0000000508007c0c */ /* 0x000fe2000bf66270 */
[----:B------:R-:W-:Y:S01]  /*ede10*/  UMOV UR5, UR7 ;  /* 0x0000000700057c82 */ /* 0x000fe20008000000 */
[----:B------:R-:W0:Y:S01]  /*ede20*/  LDCU.64 UR6, c[0x0][0x398] ;  /* 0x00007300ff0677ac */ /* 0x000e220008000a00 */
[----:B------:R-:W-:-:S05]  /*ede30*/  VIADD R8, R11, 0x3 ;  /* 0x000000030b087836 */ /* 0x000fca0000000000 */
[----:B------:R-:W-:Y:S01]  /*ede40*/  ISETP.GE.AND P4, PT, R8, UR5, PT ;  /* 0x0000000508007c0c */ /* 0x000fe2000bf86270 */
[----:B0-----:R-:W-:Y:S01]  /*ede50*/  UMOV UR5, UR7 ;  /* 0x0000000700057c82 */ /* 0x001fe20008000000 */
[----:B------:R-:W-:Y:S01]  /*ede60*/  UMOV UR63, UR6 ;  /* 0x00000006003f7c82 */ /* 0x000fe20008000000 */
[----:B------:R-:W0:Y:S01]  /*ede70*/  LDCU.64 UR6, c[0x0][0x398] ;  /* 0x00007300ff0677ac */ /* 0x000e220008000a00 */
[C---:B------:R-:W-:Y:S02]  /*ede80*/  VIADD R8, R11.reuse, 0x2 ;  /* 0x000000020b087836 */ /* 0x040fe40000000000 */
[----:B------:R-:W-:Y:S01]  /*ede90*/  VIADD R17, R11, 0x1 ;  /* 0x000000010b117836 */ /* 0x000fe20000000000 */
[----:B------:R-:W-:Y:S02]  /*edea0*/  MOV.SPILL R33, UR30 ;  /* 0x0000001e00217c02 */ /* 0x000fe40009000f00 */
[----:B------:R-:W-:Y:S02]  /*edeb0*/  ISETP.GE.AND P5, PT, R8, UR5, PT ;  /* 0x0000000508007c0c */ /* 0x000fe4000bfa6270 */
[----:B------:R-:W-:Y:S01]  /*edec0*/  MOV.SPILL R35, UR28 ;  /* 0x0000001c00237c02 */ /* 0x000fe20009000f00 */
[----:B------:R-:W2:Y:S01]  /*eded0*/  LDL.LU R8, [R1+0x267c] ;  /* 0x00267c0001087983 */ /* 0x000ea20000300800 */
[----:B------:R-:W-:-:S02]  /*edee0*/  R2UR UR30, R60 ;  /* 0x000000003c1e72ca */ /* 0x000fc400000e0000 */
[----:B------:R-:W-:Y:S02]  /*edef0*/  MOV.SPILL R34, UR26 ;  /* 0x0000001a00227c02 */ /* 0x000fe40009000f00 */
[----:B------:R-:W-:Y:S02]  /*edf00*/  MOV.SPILL R55, UR24 ;  /* 0x0000001800377c02 */ /* 0x000fe40009000f00 */
[----:B------:R-:W-:Y:S01]  /*edf10*/  MOV.SPILL R56, UR22 ;  /* 0x0000001600387c02 */ /* 0x000fe20009000f00 */
[----:B0-----:R-:W-:Y:S02]  /*edf20*/  UMOV UR5, UR7 ;  /* 0x0000000700057c82 */ /* 0x001fe40008000000 */
[----:B------:R-:W-:Y:S02]  /*edf30*/  ISETP.GE.AND P6, PT, R17, UR5, PT ;  /* 0x0000000511007c0c */ /* 0x000fe4000bfc6270 */
[----:B------:R-:W2:Y:S04]  /*edf40*/  LDL.LU R17, [R1+0x38] ;  /* 0x0000380001117983 */ /* 0x000ea80000300800 */
[----:B------:R-:W2:Y:S01]  /*edf50*/  LDL.LU R60, [R1+0x4854] ;  /* 0x00485400013c7983 */ /* 0x000ea20000300800 */
[----:B------:R-:W-:-:S02]  /*edf60*/  MOV.SPILL R58, UR20 ;  /* 0x00000014003a7c02 */ /* 0x000fc40009000f00 */
[----:B------:R-:W-:Y:S02]  /*edf70*/  MOV.SPILL R38, UR18 ;  /* 0x0000001200267c02 */ /* 0x000fe40009000f00 */
[----:B------:R-:W-:Y:S02]  /*edf80*/  MOV.SPILL R54, UR16 ;  /* 0x0000001000367c02 */ /* 0x000fe40009000f00 */
[----:B------:R-:W-:Y:S02]  /*edf90*/  MOV.SPILL R53, UR14 ;  /* 0x0000000e00357c02 */ /* 0x000fe40009000f00 */
[----:B---3--:R-:W-:Y:S02]  /*edfa0*/  R2UR UR28, R61 ;  /* 0x000000003d1c72ca */ /* 0x008fe400000e0000 */
[----:B------:R-:W3:Y:S01]  /*edfb0*/  LDL.LU R61, [R1+0x4850] ;  /* 0x00485000013d7983 */ /* 0x000ee20000300800 */
[----:B----4-:R-:W-:Y:S02]  /*edfc0*/  R2UR UR26, R40 ;  /* 0x00000000281a72ca */ /* 0x010fe400000e0000 */
[----:B-----5:R-:W-:Y:S01]  /*edfd0*/  R2UR UR24, R44 ;  /* 0x000000002c1872ca */ /* 0x020fe200000e0000 */
[----:B------:R-:W4:Y:S04]  /*edfe0*/  LDL.LU R40, [R1+0x484c] ;  /* 0x00484c0001287983 */ /* 0x000f280000300800 */
[----:B------:R-:W5:Y:S01]  /*edff0*/  LDL.LU R44, [R1+0x4848] ;  /* 0x00484800012c7983 */ /* 0x000f620000300800 */
[----:B--2---:R-:W-:-:S02]  /*ee000*/  R2UR UR22, R45 ;  /* 0x000000002d1672ca */ /* 0x004fc400000e0000 */
[----:B------:R-:W-:Y:S01]  /*ee010*/  R2UR UR20, R39 ;  /* 0x00000000271472ca */ /* 0x000fe200000e0000 */
[----:B------:R-:W2:Y:S04]  /*ee020*/  LDL.LU R45, [R1+0x4844] ;  /* 0x00484400012d7983 */ /* 0x000ea80000300800 */
[----:B------:R-:W2:Y:S01]  /*ee030*/  LDL.LU R39, [R1+0x4840] ;  /* 0x0048400001277983 */ /* 0x000ea20000300800 */
[----:B------:R-:W-:Y:S02]  /*ee040*/  R2UR UR18, R42 ;  /* 0x000000002a1272ca */ /* 0x000fe400000e0000 */
[----:B------:R-:W-:Y:S01]  /*ee050*/  R2UR UR16, R46 ;  /* 0x000000002e1072ca */ /* 0x000fe200000e0000 */
[----:B------:R-:W2:Y:S04]  /*ee060*/  LDL.LU R42, [R1+0x483c] ;  /* 0x00483c00012a7983 */ /* 0x000ea80000300800 */
[----:B------:R-:W2:Y:S01]  /*ee070*/  LDL.LU R46, [R1+0x4838] ;  /* 0x00483800012e7983 */ /* 0x000ea20000300800 */
[----:B------:R-:W-:-:S03]  /*ee080*/  R2UR UR14, R43 ;  /* 0x000000002b0e72ca */ /* 0x000fc600000e0000 */
[----:B------:R-:W2:Y:S01]  /*ee090*/  LDL.LU R43, [R1+0x4834] ;  /* 0x00483400012b7983 */ /* 0x000ea20000300800 */
[----:B------:R-:W-:Y:S02]  /*ee0a0*/  MOV.SPILL R52, UR12 ;  /* 0x0000000c00347c02 */ /* 0x000fe40009000f00 */
[----:B------:R-:W-:-:S04]  /*ee0b0*/  LOP3.LUT R2, R2, 0xfffff7ff, RZ, 0xc0, !PT ;  /* 0xfffff7ff02027812 */ /* 0x000fc800078ec0ff */
[----:B------:R-:W-:Y:S02]  /*ee0c0*/  @P0 LOP3.LUT R2, R2, 0x800, RZ, 0xfc, !PT ;  /* 0x0000080002020812 */ /* 0x000fe400078efcff */
[----:B------:R-:W-:Y:S02]  /*ee0d0*/  LOP3.LUT P0, RZ, R6, 0x400, RZ, 0xc0, !PT ;  /* 0x0000040006ff7812 */ /* 0x000fe4000780c0ff */
[----:B------:R-:W-:-:S11]  /*ee0e0*/  LOP3.LUT R2, R2, 0xbfffffff, RZ, 0xc0, !PT ;  /* 0xbfffffff02027812 */ /* 0x000fd600078ec0ff */
[----:B------:R-:W-:-:S04]  /*ee0f0*/  @P0 LOP3.LUT R2, R2, 0x40000000, RZ, 0xfc, !PT ;  /* 0x4000000002020812 */ /* 0x000fc800078efcff */
[----:B------:R-:W-:Y:S02]  /*ee100*/  LOP3.LUT R2, R2, 0xffbfffff, RZ, 0xc0, !PT ;  /* 0xffbfffff02027812 */ /* 0x000fe400078ec0ff */
[----:B--2---:R-:W-:Y:S02]  /*ee110*/  R2UR UR12, R43 ;  /* 0x000000002b0c72ca */ /* 0x004fe400000e0000 */
[----:B------:R-:W2:Y:S01]  /*ee120*/  LDL R43, [R1+0x1140] ;  /* 0x00114000012b7983 */ /* 0x000ea20000100800 */
[----:B------:R-:W-:-:S04]  /*ee130*/  @P1 LOP3.LUT R2, R2, 0x400000, RZ, 0xfc, !PT ;  /* 0x0040000002021812 */ /* 0x000fc800078efcff */
[----:B------:R-:W-:-:S04]  /*ee140*/  LOP3.LUT R2, R2, 0xffffefff, RZ, 0xc0, !PT ;  /* 0xffffefff02027812 */ /* 0x000fc800078ec0ff */
[----:B------:R-:W-:-:S04]  /*ee150*/  @P2 LOP3.LUT R2, R2, 0x1000, RZ, 0xfc, !PT ;  /* 0x0000100002022812 */ /* 0x000fc800078efcff */
[----:B------:R-:W-:Y:S02]  /*ee160*/  LOP3.LUT R2, R2, 0xffffdfff, RZ, 0xc0, !PT ;  /* 0xffffdfff02027812 */ /* 0x000fe400078ec0ff */
[----:B------:R-:W-:Y:S02]  /*ee170*/  R2UR UR13, R60 ;  /* 0x000000003c0d72ca */ /* 0x000fe400000e0000 */
[----:B------:R-:W-:Y:S02]  /*ee180*/  SHF.R.S32.HI R9, RZ, 0x1f, R41 ;  /* 0x0000001fff097819 */ /* 0x000fe40000011429 */
[----:B------:R-:W-:Y:S02]  /*ee190*/  @P3 LOP3.LUT R2, R2, 0x2000, RZ, 0xfc, !PT ;  /* 0x0000200002023812 */ /* 0x000fe400078efcff */
[----:B------:R-:W-:Y:S02]  /*ee1a0*/  IADD3 R60, P3, PT, R41, R3, RZ ;  /* 0x00000003293c7210 */ /* 0x000fe40007f7e0ff */
[----:B------:R-:W-:Y:S01]  /*ee1b0*/  MOV.SPILL R11, UR63 ;  /* 0x0000003f000b7c02 */ /* 0x000fe20009000f00 */
[----:B------:R-:W-:Y:S01]  /*ee1c0*/  UMOV UR4, UR62 ;  /* 0x0000003e00047c82 */ /* 0x000fe20008000000 */
[----:B------:R-:W-:-:S02]  /*ee1d0*/  LOP3.LUT P2, RZ, R6, 0x1000, RZ, 0xc0, !PT ;  /* 0x0000100006ff7812 */ /* 0x000fc4000784c0ff */
[----:B-----5:R-:W-:Y:S02]  /*ee1e0*/  R2UR UR63, R44 ;  /* 0x000000002c3f72ca */ /* 0x020fe400000e0000 */
[----:B------:R-:W-:Y:S02]  /*ee1f0*/  MOV.SPILL R32, UR32 ;  /* 0x0000002000207c02 */ /* 0x000fe40009000f00 */
[----:B------:R-:W-:Y:S01]  /*ee200*/  IADD3 R44, P0, PT, R41, R0, RZ ;  /* 0x00000000292c7210 */ /* 0x000fe20007f1e0ff */
[----:B------:R-:W-:Y:S01]  /*ee210*/  UMOV UR62, UR6 ;  /* 0x00000006003e7c82 */ /* 0x000fe20008000000 */
[----:B------:R-:W-:Y:S01]  /*ee220*/  UMOV UR32, UR4 ;  /* 0x0000000400207c82 */ /* 0x000fe20008000000 */
[----:B---3--:R-:W-:Y:S01]  /*ee230*/  R2UR UR47, R61 ;  /* 0x000000003d2f72ca */ /* 0x008fe200000e0000 */
[----:B------:R-:W-:Y:S01]  /*ee240*/  IMAD.X R61, R9, 0x1, R5, P3 ;  /* 0x00000001093d7824 */ /* 0x000fe200018e0605 */
[----:B------:R-:W-:Y:S02]  /*ee250*/  MOV.SPILL R10, UR62 ;  /* 0x0000003e000a7c02 */ /* 0x000fe40009000f00 */
[----:B------:R-:W-:Y:S01]  /*ee260*/  R2UR UR62, R45 ;  /* 0x000000002d3e72ca */ /* 0x000fe200000e0000 */
[----:B------:R-:W-:Y:S01]  /*ee270*/  UMOV UR45, UR8 ;  /* 0x00000008002d7c82 */ /* 0x000fe20008000000 */
[----:B------:R-:W-:Y:S01]  /*ee280*/  IMAD.X R45, R9, 0x1, R4, P0 ;  /* 0x00000001092d7824 */ /* 0x000fe200000e0604 */
[----:B------:R-:W-:-:S02]  /*ee290*/  LOP3.LUT R2, R2, 0xffffbfff, RZ, 0xc0, !PT ;  /* 0xffffbfff02027812 */ /* 0x000fc400078ec0ff */
[----:B------:R-:W-:Y:S02]  /*ee2a0*/  R2UR UR8, R46 ;  /* 0x000000002e0872ca */ /* 0x000fe400000e0000 */
[----:B------:R-:W-:Y:S01]  /*ee2b0*/  R2UR UR6, R42 ;  /* 0x000000002a0672ca */ /* 0x000fe200000e0000 */
[----:B------:R-:W3:Y:S04]  /*ee2c0*/  LDL.LU R46, [R1+0x4830] ;  /* 0x00483000012e7983 */ /* 0x000ee80000300800 */
[----:B------:R-:W5:Y:S01]  /*ee2d0*/  LDL.LU R42, [R1+0x482c] ;  /* 0x00482c00012a7983 */ /* 0x000f620000300800 */
[----:B------:R-:W-:Y:S02]  /*ee2e0*/  R2UR UR4, R39 ;  /* 0x00000000270472ca */ /* 0x000fe400000e0000 */
[----:B------:R-:W-:Y:S01]  /*ee2f0*/  @P4 LOP3.LUT R2, R2, 0x4000, RZ, 0xfc, !PT ;  /* 0x0000400002024812 */ /* 0x000fe200078efcff */
[----:B------:R-:W3:Y:S04]  /*ee300*/  LDL.LU R39, [R1+0x4828] ;  /* 0x0048280001277983 */ /* 0x000ee80000300800 */
[----:B------:R0:W-:Y:S01]  /*ee310*/  STL.64 [R1+0x128], R44 ;  /* 0x0001282c01007387 */ /* 0x0001e20000100a00 */
[----:B------:R-:W-:-:S02]  /*ee320*/  LOP3.LUT R2, R2, 0xffff7fff, RZ, 0xc0, !PT ;  /* 0xffff7fff02027812 */ /* 0x000fc400078ec0ff */
[----:B0-----:R-:W-:Y:S02]  /*ee330*/  IADD3 R44, P4, PT, R8, R0, RZ ;  /* 0x00000000082c7210 */ /* 0x001fe40007f9e0ff */
[----:B------:R-:W-:Y:S02]  /*ee340*/  LOP3.LUT R0, R0, 0xffffffbf, RZ, 0xc0, !PT ;  /* 0xffffffbf00007812 */ /* 0x000fe400078ec0ff */
[----:B------:R-:W-:Y:S02]  /*ee350*/  LOP3.LUT P1, RZ, R6, 0x800, RZ, 0xc0, !PT ;  /* 0x0000080006ff7812 */ /* 0x000fe4000782c0ff */
[----:B------:R-:W-:Y:S02]  /*ee360*/  @P5 LOP3.LUT R2, R2, 0x8000, RZ, 0xfc, !PT ;  /* 0x0000800002025812 */ /* 0x000fe400078efcff */
[----:B------:R-:W-:Y:S02]  /*ee370*/  LOP3.LUT P5, RZ, R6, 0x40, RZ, 0xc0, !PT ;  /* 0x0000004006ff7812 */ /* 0x000fe400078ac0ff */
[----:B------:R-:W-:-:S04]  /*ee380*/  LOP3.LUT R2, R2, 0xfffeffff, RZ, 0xc0, !PT ;  /* 0xfffeffff02027812 */ /* 0x000fc800078ec0ff */
[----:B------:R-:W-:Y:S02]  /*ee390*/  @P6 LOP3.LUT R2, R2, 0x10000, RZ, 0xfc, !PT ;  /* 0x0001000002026812 */ /* 0x000fe400078efcff */
[----:B----4-:R-:W-:Y:S02]  /*ee3a0*/  R2UR UR57, R40 ;  /* 0x00000000283972ca */ /* 0x010fe400000e0000 */
[----:B------:R-:W-:Y:S02]  /*ee3b0*/  IADD3 R40, P0, PT, R8, R3, RZ ;  /* 0x0000000308287210 */ /* 0x000fe40007f1e0ff */
[----:B------:R-:W-:Y:S02]  /*ee3c0*/  LOP3.LUT R2, R2, 0xdfffffff, RZ, 0xc0, !PT ;  /* 0xdfffffff02027812 */ /* 0x000fe400078ec0ff */
[----:B------:R-:W-:Y:S02]  /*ee3d0*/  SHF.R.S32.HI R8, RZ, 0x1f, R8 ;  /* 0x0000001fff087819 */ /* 0x000fe40000011408 */
[----:B------:R-:W-:-:S03]  /*ee3e0*/  @P5 LOP3.LUT R2, R2, 0x20000000, RZ, 0xfc, !PT ;  /* 0x2000000002025812 */ /* 0x000fc600078efcff */
[----:B------:R-:W-:Y:S01]  /*ee3f0*/  IMAD.X R41, R8, 0x1, R5, P0 ;  /* 0x0000000108297824 */ /* 0x000fe200000e0605 */
[----:B------:R-:W-:Y:S02]  /*ee400*/  LOP3.LUT P0, RZ, R2, 0x40000000, RZ, 0xc0, !PT ;  /* 0x4000000002ff7812 */ /* 0x000fe4000780c0ff */
[C---:B------:R-:W-:Y:S02]  /*ee410*/  LOP3.LUT P5, RZ, R6.reuse, 0x200, RZ, 0xc0, !PT ;  /* 0x0000020006ff7812 */ /* 0x040fe400078ac0ff */
[----:B------:R-:W-:Y:S02]  /*ee420*/  LOP3.LUT R3, R3, 0x7fffffff, RZ, 0xc0, !PT ;  /* 0x7fffffff03037812 */ /* 0x000fe400078ec0ff */
[----:B------:R-:W-:Y:S01]  /*ee430*/  LOP3.LUT P6, RZ, R6, 0x100, RZ, 0xc0, !PT ;  /* 0x0000010006ff7812 */ /* 0x000fe200078cc0ff */
[----:B------:R-:W-:Y:S01]  /*ee440*/  UMOV UR49, UR10 ;  /* 0x0000000a00317c82 */ /* 0x000fe20008000000 */
[----:B------:R-:W-:Y:S01]  /*ee450*/  R2UR UR10, R17 ;  /* 0x00000000110a72ca */ /* 0x000fe200000e0000 */
[----:B------:R-:W-:Y:S01]  /*ee460*/  IMAD.X R45, R8, 0x1, R4, P4 ;  /* 0x00000001082d7824 */ /* 0x000fe200020e0604 */
[----:B------:R-:W-:-:S02]  /*ee470*/  LOP3.LUT P4, RZ, R6, 0x10, RZ, 0xc0, !PT ;  /* 0x0000001006ff7812 */ /* 0x000fc4000788c0ff */
[----:B------:R-:W-:Y:S02]  /*ee480*/  R2UR UR7, R59 ;  /* 0x000000003b0772ca */ /* 0x000fe400000e0000 */
[----:B------:R-:W-:Y:S02]  /*ee490*/  R2UR UR5, R57 ;  /* 0x00000000390572ca */ /* 0x000fe400000e0000 */
[----:B--2---:R-:W-:Y:S02]  /*ee4a0*/  ISETP.LT.AND P3, PT, R43, UR32, !P2 ;  /* 0x000000202b007c0c */ /* 0x004fe4000d761270 */
[----:B------:R-:W-:-:S11]  /*ee4b0*/  ISETP.LT.AND P2, PT, R47, UR30, !P2 ;  /* 0x0000001e2f007c0c */ /* 0x000fd6000d741270 */
[----:B------:R-:W-:-:S04]  /*ee4c0*/  @P3 LOP3.LUT R0, R0, 0x40, RZ, 0xfc, !PT ;  /* 0x0000004000003812 */ /* 0x000fc800078efcff */
[----:B------:R-:W-:-:S04]  /*ee4d0*/  LOP3.LUT R0, R0, 0xffffffdf, RZ, 0xc0, !PT ;  /* 0xffffffdf00007812 */ /* 0x000fc800078ec0ff */
[----:B------:R-:W-:Y:S02]  /*ee4e0*/  @P2 LOP3.LUT R0, R0, 0x20, RZ, 0xfc, !PT ;  /* 0x0000002000002812 */ /* 0x000fe400078efcff */
[----:B------:R-:W-:Y:S02]  /*ee4f0*/  ISETP.LT.AND P2, PT, R43, UR28, !P1 ;  /* 0x0000001c2b007c0c */ /* 0x000fe4000cf41270 */
[----:B------:R-:W-:-:S11]  /*ee500*/  LOP3.LUT R0, R0, 0xffffffef, RZ, 0xc0, !PT ;  /* 0xffffffef00007812 */ /* 0x000fd600078ec0ff */
[----:B------:R-:W-:Y:S02]  /*ee510*/  @P2 LOP3.LUT R0, R0, 0x10, RZ, 0xfc, !PT ;  /* 0x0000001000002812 */ /* 0x000fe400078efcff */
[----:B------:R-:W-:Y:S02]  /*ee520*/  ISETP.LT.AND P2, PT, R47, UR26, !P1 ;  /* 0x0000001a2f007c0c */ /* 0x000fe4000cf41270 */
[----:B------:R-:W-:Y:S02]  /*ee530*/  ISETP.LT.AND P1, PT, R43, UR24, !P0 ;  /* 0x000000182b007c0c */ /* 0x000fe4000c721270 */
[----:B------:R-:W-:Y:S02]  /*ee540*/  LOP3.LUT R0, R0, 0xfffffff7, RZ, 0xc0, !PT ;  /* 0xfffffff700007812 */ /* 0x000fe400078ec0ff */
[----:B------:R-:W-:-:S07]  /*ee550*/  ISETP.LT.AND P0, PT, R47, UR22, !P0 ;  /* 0x000000162f007c0c */ /* 0x000fce000c701270 */
[----:B------:R-:W-:-:S04]  /*ee560*/  @P2 LOP3.LUT R0, R0, 0x8, RZ, 0xfc, !PT ;  /* 0x0000000800002812 */ /* 0x000fc800078efcff */
[----:B------:R-:W-:-:S04]  /*ee570*/  LOP3.LUT R0, R0, 0xfffffffb, RZ, 0xc0, !PT ;  /* 0xfffffffb00007812 */ /* 0x000fc800078ec0ff */
[----:B------:R-:W-:-:S04]  /*ee580*/  @P1 LOP3.LUT R0, R0, 0x4, RZ, 0xfc, !PT ;  /* 0x0000000400001812 */ /* 0x000fc800078efcff */
[----:B------:R-:W-:-:S04]  /*ee590*/  LOP3.LUT R0, R0, 0xfffffffd, RZ, 0xc0, !PT ;  /* 0xfffffffd00007812 */ /* 0x000fc800078ec0ff */
[----:B------:R-:W-:Y:S02]  /*ee5a0*/  @P0 LOP3.LUT R0, R0, 0x2, RZ, 0xfc, !PT ;  /* 0x0000000200000812 */ /* 0x000fe400078efcff */
[----:B------:R-:W-:Y:S02]  /*ee5b0*/  ISETP.LT.AND P0, PT, R43, UR20, !P5 ;  /* 0x000000142b007c0c */ /* 0x000fe4000ef01270 */
[----:B------:R-:W-:-:S13]  /*ee5c0*/  ISETP.LT.AND P5, PT, R47, UR18, !P5 ;  /* 0x000000122f007c0c */ /* 0x000fda000efa1270 */
[----:B------:R-:W-:Y:S02]  /*ee5d0*/  @P5 LOP3.LUT R3, R3, 0x80000000, RZ, 0xfc, !PT ;  /* 0x8000000003035812 */ /* 0x000fe400078efcff */
[----:B------:R-:W-:Y:S02]  /*ee5e0*/  ISETP.LT.AND P5, PT, R43, UR16, !P6 ;  /* 0x000000102b007c0c */ /* 0x000fe4000f7a1270 */
[----:B------:R-:W-:Y:S02]  /*ee5f0*/  ISETP.LT.AND P6, PT, R47, UR14, !P6 ;  /* 0x0000000e2f007c0c */ /* 0x000fe4000f7c1270 */
[----:B------:R-:W-:-:S09]  /*ee600*/  LOP3.LUT R3, R3, 0xbfffffff, RZ, 0xc0, !PT ;  /* 0xbfffffff03037812 */ /* 0x000fd200078ec0ff */
[----:B------:R-:W-:Y:S02]  /*ee610*/  @P5 LOP3.LUT R3, R3, 0x40000000, RZ, 0xfc, !PT ;  /* 0x4000000003035812 */ /* 0x000fe400078efcff */
[----:B------:R-:W-:Y:S02]  /*ee620*/  LOP3.LUT P5, RZ, R2, 0x20000000, RZ, 0xc0, !PT ;  /* 0x2000000002ff7812 */ /* 0x000fe400078ac0ff */
        /* <DEDUP_REMOVED lines=11> */
[----:B------:R-:W-:Y:S02]  /*ee6e0*/  @P5 LOP3.LUT R3, R3, 0x4000000, RZ, 0xfc, !PT ;  /* 0x0400000003035812 */ /* 0x000fe400078efcff */
[----:B------:R-:W-:Y:S02]  /*ee6f0*/  LOP3.LUT P3, RZ, R6, 0x4, RZ, 0xc0, !PT ;  /* 0x0000000406ff7812 */ /* 0x000fe4000786c0ff */
[----:B------:R-:W-:-:S04]  /*ee700*/  LOP3.LUT R3, R3, 0xfdffffff, RZ, 0xc0, !PT ;  /* 0xfdffffff03037812 */ /* 0x000fc800078ec0ff */
[----:B------:R-:W-:Y:S02]  /*ee710*/  @P4 LOP3.LUT R3, R3, 0x2000000, RZ, 0xfc, !PT ;  /* 0x0200000003034812 */ /* 0x000fe400078efcff */
[----:B------:R-:W-:Y:S02]  /*ee720*/  ISETP.LT.AND P4, PT, R43, UR4, !P3 ;  /* 0x000000042b007c0c */ /* 0x000fe4000df81270 */
[----:B------:R-:W-:Y:S02]  /*ee730*/  ISETP.LT.AND P3, PT, R47, UR62, !P3 ;  /* 0x0000003e2f007c0c */ /* 0x000fe4000df61270 */
[----:B------:R-:W-:Y:S02]  /*ee740*/  LOP3.LUT R3, R3, 0xfeffffff, RZ, 0xc0, !PT ;  /* 0xfeffffff03037812 */ /* 0x000fe400078ec0ff */
[----:B------:R-:W-:-:S07]  /*ee750*/  LOP3.LUT P2, RZ, R6, 0x1, RZ, 0xc0, !PT ;  /* 0x0000000106ff7812 */ /* 0x000fce000784c0ff */
[----:B------:R-:W-:-:S04]  /*ee760*/  @P4 LOP3.LUT R3, R3, 0x1000000, RZ, 0xfc, !PT ;  /* 0x0100000003034812 */ /* 0x000fc800078efcff */
[----:B------:R-:W-:Y:S02]  /*ee770*/  LOP3.LUT R3, R3, 0xff7fffff, RZ, 0xc0, !PT ;  /* 0xff7fffff03037812 */ /* 0x000fe400078ec0ff */
[----:B------:R-:W-:Y:S02]  /*ee780*/  LOP3.LUT P6, RZ, R7, 0x1000000, RZ, 0xc0, !PT ;  /* 0x0100000007ff7812 */ /* 0x000fe400078cc0ff */
[----:B------:R-:W-:Y:S02]  /*ee790*/  @P3 LOP3.LUT R3, R3, 0x800000, RZ, 0xfc, !PT ;  /* 0x0080000003033812 */ /* 0x000fe400078efcff */
[----:B------:R-:W-:Y:S02]  /*ee7a0*/  ISETP.LT.AND P3, PT, R43, UR63, !P2 ;  /* 0x0000003f2b007c0c */ /* 0x000fe4000d761270 */
[----:B------:R-:W-:Y:S02]  /*ee7b0*/  ISETP.LT.AND P2, PT, R47, UR57, !P2 ;  /* 0x000000392f007c0c */ /* 0x000fe4000d741270 */
[----:B------:R-:W-:-:S02]  /*ee7c0*/  LOP3.LUT R3, R3, 0xffbfffff, RZ, 0xc0, !PT ;  /* 0xffbfffff03037812 */ /* 0x000fc400078ec0ff */
[----:B------:R-:W-:Y:S02]  /*ee7d0*/  LOP3.LUT R2, R2, 0xefffffff, RZ, 0xc0, !PT ;  /* 0xefffffff02027812 */ /* 0x000fe400078ec0ff */
[----:B------:R-:W-:Y:S02]  /*ee7e0*/  LOP3.LUT P1, RZ, R7, 0x40000000, RZ, 0xc0, !PT ;  /* 0x4000000007ff7812 */ /* 0x000fe4000782c0ff */
[----:B------:R-:W-:Y:S02]  /*ee7f0*/  @P6 LOP3.LUT R2, R2, 0x10000000, RZ, 0xfc, !PT ;  /* 0x1000000002026812 */ /* 0x000fe400078efcff */
[----:B------:R-:W-:Y:S02]  /*ee800*/  ISETP.LT.AND P6, PT, R43, UR47, !P1 ;  /* 0x0000002f2b007c0c */ /* 0x000fe4000cfc1270 */
[----:B------:R-:W-:-:S04]  /*ee810*/  @P3 LOP3.LUT R3, R3, 0x400000, RZ, 0xfc, !PT ;  /* 0x0040000003033812 */ /* 0x000fc800078efcff */
[----:B------:R-:W-:Y:S02]  /*ee820*/  LOP3.LUT R3, R3, 0xffdfffff, RZ, 0xc0, !PT ;  /* 0xffdfffff03037812 */ /* 0x000fe400078ec0ff */
[----:B------:R-:W-:Y:S02]  /*ee830*/  LOP3.LUT R0, R0, 0xfffffffe, RZ, 0xc0, !PT ;  /* 0xfffffffe00007812 */ /* 0x000fe400078ec0ff */
[----:B------:R-:W-:Y:S02]  /*ee840*/  @P2 LOP3.LUT R3, R3, 0x200000, RZ, 0xfc, !PT ;  /* 0x0020000003032812 */ /* 0x000fe400078efcff */
[----:B------:R-:W-:Y:S02]  /*ee850*/  ISETP.LT.AND P2, PT, R47, UR13, !P1 ;  /* 0x0000000d2f007c0c */ /* 0x000fe4000cf41270 */
[----:B------:R-:W-:Y:S02]  /*ee860*/  @P0 LOP3.LUT R0, R0, 0x1, RZ, 0xfc, !PT ;  /* 0x0000000100000812 */ /* 0x000fe400078efcff */
[----:B------:R-:W-:-:S02]  /*ee870*/  LOP3.LUT R3, R3, 0xffefffff, RZ, 0xc0, !PT ;  /* 0xffefffff03037812 */ /* 0x000fc400078ec0ff */
[C---:B------:R-:W-:Y:S02]  /*ee880*/  LOP3.LUT P0, RZ, R7.reuse, 0x10000000, RZ, 0xc0, !PT ;  /* 0x1000000007ff7812 */ /* 0x040fe4000780c0ff */
[----:B------:R-:W-:Y:S02]  /*ee890*/  LOP3.LUT P5, RZ, R7, 0x100000, RZ, 0xc0, !PT ;  /* 0x0010000007ff7812 */ /* 0x000fe400078ac0ff */
[----:B------:R-:W-:Y:S02]  /*ee8a0*/  @P6 LOP3.LUT R3, R3, 0x100000, RZ, 0xfc, !PT ;  /* 0x0010000003036812 */ /* 0x000fe400078efcff */
[----:B------:R-:W-:Y:S02]  /*ee8b0*/  ISETP.LT.AND P1, PT, R43, UR7, !P0 ;  /* 0x000000072b007c0c */ /* 0x000fe4000c721270 */
[----:B------:R-:W-:Y:S02]  /*ee8c0*/  LOP3.LUT R3, R3, 0xfff7ffff, RZ, 0xc0, !PT ;  /* 0xfff7ffff03037812 */ /* 0x000fe400078ec0ff */
[----:B------:R-:W-:-:S02]  /*ee8d0*/  LOP3.LUT R2, R2, 0xf7ffffff, RZ, 0xc0, !PT ;  /* 0xf7ffffff02027812 */ /* 0x000fc400078ec0ff */
[----:B------:R-:W-:Y:S02]  /*ee8e0*/  @P2 LOP3.LUT R3, R3, 0x80000, RZ, 0xfc, !PT ;  /* 0x0008000003032812 */ /* 0x000fe400078efcff */
[----:B------:R-:W-:Y:S02]  /*ee8f0*/  LOP3.LUT P2, RZ, R7, 0x1000, RZ, 0xc0, !PT ;  /* 0x0000100007ff7812 */ /* 0x000fe4000784c0ff */
[----:B------:R-:W-:Y:S02]  /*ee900*/  LOP3.LUT R3, R3, 0xfffbffff, RZ, 0xc0, !PT ;  /* 0xfffbffff03037812 */ /* 0x000fe400078ec0ff */
[----:B------:R-:W-:Y:S02]  /*ee910*/  @P5 LOP3.LUT R2, R2, 0x8000000, RZ, 0xfc, !PT ;  /* 0x0800000002025812 */ /* 0x000fe400078efcff */
[----:B------:R-:W-:Y:S02]  /*ee920*/  R2UR.FILL UR4, R48 ;  /* 0x00000000300472ca */ /* 0x000fe400004e0000 */
[----:B------:R-:W-:-:S02]  /*ee930*/  @P1 LOP3.LUT R3, R3, 0x40000, RZ, 0xfc, !PT ;  /* 0x0004000003031812 */ /* 0x000fc400078efcff */
[----:B------:R-:W-:Y:S02]  /*ee940*/  ISETP.LT.AND P1, PT, R47, UR5, !P0 ;  /* 0x000000052f007c0c */ /* 0x000fe4000c721270 */
[----:B------:R-:W-:Y:S02]  /*ee950*/  LOP3.LUT P0, RZ, R7, 0x40, RZ, 0xc0, !PT ;  /* 0x0000004007ff7812 */ /* 0x000fe4000780c0ff */
[----:B------:R-:W-:Y:S01]  /*ee960*/  LOP3.LUT R2, R2, 0xfbffffff, RZ, 0xc0, !PT ;  /* 0xfbffffff02027812 */ /* 0x000fe200078ec0ff */
[----:B------:R0:W-:Y:S03]  /*ee970*/  STL.64 [R1+0x478], R44 ;  /* 0x0004782c01007387 */ /* 0x0001e60000100a00 */
[----:B------:R-:W-:Y:S02]  /*ee980*/  @P2 LOP3.LUT R2, R2, 0x4000000, RZ, 0xfc, !PT ;  /* 0x0400000002022812 */ /* 0x000fe400078efcff */
[----:B------:R-:W-:-:S02]  /*ee990*/  R2UR.FILL UR6, R49 ;  /* 0x00000000310672ca */ /* 0x000fc400004e0000 */
[----:B------:R-:W-:Y:S02]  /*ee9a0*/  LOP3.LUT P5, RZ, R7, 0x4000000, RZ, 0xc0, !PT ;  /* 0x0400000007ff7812 */ /* 0x000fe400078ac0ff */
[----:B------:R-:W-:Y:S01]  /*ee9b0*/  LOP3.LUT R2, R2, 0xfeffffff, RZ, 0xc0, !PT ;  /* 0xfeffffff02027812 */ /* 0x000fe200078ec0ff */
[----:B0-----:R-:W2:Y:S04]  /*ee9c0*/  LDL.LU.64 R44, [R1+0x4820] ;  /* 0x00482000012c7983 */ /* 0x001ea80000300a00 */
[----:B------:R-:W-:Y:S04]  /*ee9d0*/  STL [R1+0x4650], R4 ;  /* 0x0046500401007387 */ /* 0x000fe80000100800 */
[----:B------:R0:W-:Y:S01]  /*ee9e0*/  STL.64 [R1+0x470], R40 ;  /* 0x0004702801007387 */ /* 0x0001e20000100a00 */
[----:B------:R-:W-:-:S02]  /*ee9f0*/  @P0 LOP3.LUT R2, R2, 0x1000000, RZ, 0xfc, !PT ;  /* 0x0100000002020812 */ /* 0x000fc400078efcff */
[----:B------:R-:W-:Y:S02]  /*eea00*/  ISETP.LT.AND P6, PT, R43, UR4, !P5 ;  /* 0x000000042b007c0c */ /* 0x000fe4000efc1270 */
[----:B------:R-:W-:Y:S02]  /*eea10*/  LOP3.LUT R3, R3, 0xfffdffff, RZ, 0xc0, !PT ;  /* 0xfffdffff03037812 */ /* 0x000fe400078ec0ff */
[----:B------:R-:W-:Y:S01]  /*eea20*/  LOP3.LUT P0, RZ, R7, 0x400, RZ, 0xc0, !PT ;  /* 0x0000040007ff7812 */ /* 0x000fe2000780c0ff */
[----:B0-----:R-:W4:Y:S01]  /*eea30*/  LDL.LU.64 R40, [R1+0x4818] ;  /* 0x0048180001287983 */ /* 0x001f220000300a00 */
[----:B------:R-:W-:Y:S02]  /*eea40*/  @P1 LOP3.LUT R3, R3, 0x20000, RZ, 0xfc, !PT ;  /* 0x0002000003031812 */ /* 0x000fe400078efcff */
[----:B------:R-:W-:Y:S02]  /*eea50*/  ISETP.LT.AND P5, PT, R47, UR6, !P5 ;  /* 0x000000062f007c0c */ /* 0x000fe4000efa1270 */
[----:B------:R-:W-:-:S02]  /*eea60*/  R2UR.FILL UR8, R50 ;  /* 0x00000000320872ca */ /* 0x000fc400004e0000 */
[----:B------:R-:W-:Y:S02]  /*eea70*/  LOP3.LUT R2, R2, 0xfdffffff, RZ, 0xc0, !PT ;  /* 0xfdffffff02027812 */ /* 0x000fe400078ec0ff */
[----:B------:R-:W-:Y:S02]  /*eea80*/  LOP3.LUT R3, R3, 0xfffeffff, RZ, 0xc0, !PT ;  /* 0xfffeffff03037812 */ /* 0x000fe400078ec0ff */
[----:B------:R-:W-:Y:S02]  /*eea90*/  R2UR.FILL UR10, R51 ;  /* 0x00000000330a72ca */ /* 0x000fe400004e0000 */
[----:B------:R-:W-:Y:S02]  /*eeaa0*/  R2UR.FILL UR12, R52 ;  /* 0x00000000340c72ca */ /* 0x000fe400004e0000 */
[----:B------:R-:W-:Y:S02]  /*eeab0*/  @P0 LOP3.LUT R2, R2, 0x2000000, RZ, 0xfc, !PT ;  /* 0x0200000002020812 */ /* 0x000fe400078efcff */
[----:B------:R-:W-:-:S02]  /*eeac0*/  @P6 LOP3.LUT R3, R3, 0x10000, RZ, 0xfc, !PT ;  /* 0x0001000003036812 */ /* 0x000fc400078efcff */
[----:B------:R-:W-:Y:S02]  /*eead0*/  R2UR.FILL UR14, R53 ;  /* 0x00000000350e72ca */ /* 0x000fe400004e0000 */
[----:B------:R-:W-:Y:S02]  /*eeae0*/  LOP3.LUT P2, RZ, R7, 0x400000, RZ, 0xc0, !PT ;  /* 0x0040000007ff7812 */ /* 0x000fe4000784c0ff */
[----:B------:R-:W-:Y:S02]  /*eeaf0*/  LOP3.LUT P6, RZ, R2, 0x10000000, RZ, 0xc0, !PT ;  /* 0x1000000002ff7812 */ /* 0x000fe400078cc0ff */
[----:B------:R-:W-:Y:S02]  /*eeb00*/  LOP3.LUT R3, R3, 0xffff7fff, RZ, 0xc0, !PT ;  /* 0xffff7fff03037812 */ /* 0x000fe400078ec0ff */
[----:B------:R-:W-:Y:S02]  /*eeb10*/  R2UR.FILL UR16, R54 ;  /* 0x00000000361072ca */ /* 0x000fe400004e0000 */
[----:B------:R-:W-:-:S02]  /*eeb20*/  R2UR.FILL UR18, R38 ;  /* 0x00000000261272ca */ /* 0x000fc400004e0000 */
[----:B------:R-:W-:Y:S02]  /*eeb30*/  R2UR.FILL UR20, R58 ;  /* 0x000000003a1472ca */ /* 0x000fe400004e0000 */
[----:B------:R-:W-:Y:S02]  /*eeb40*/  @P5 LOP3.LUT R3, R3, 0x8000, RZ, 0xfc, !PT ;  /* 0x0000800003035812 */ /* 0x000fe400078efcff */
[----:B------:R-:W-:Y:S02]  /*eeb50*/  ISETP.LT.AND P5, PT, R43, UR8, !P6 ;  /* 0x000000082b007c0c */ /* 0x000fe4000f7a1270 */
[----:B------:R-:W-:Y:S02]  /*eeb60*/  R2UR.FILL UR22, R56 ;  /* 0x00000000381672ca */ /* 0x000fe400004e0000 */
[----:B------:R-:W-:Y:S02]  /*eeb70*/  LOP3.LUT P4, RZ, R7, 0x40000, RZ, 0xc0, !PT ;  /* 0x0004000007ff7812 */ /* 0x000fe4000788c0ff */
[----:B------:R-:W-:-:S02]  /*eeb80*/  LOP3.LUT R3, R3, 0xffffbfff, RZ, 0xc0, !PT ;  /* 0xffffbfff03037812 */ /* 0x000fc400078ec0ff */
[----:B------:R-:W-:Y:S02]  /*eeb90*/  R2UR.FILL UR24, R55 ;  /* 0x00000000371872ca */ /* 0x000fe400004e0000 */
[----:B------:R-:W-:Y:S02]  /*eeba0*/  LOP3.LUT P3, RZ, R7, 0x10000, RZ, 0xc0, !PT ;  /* 0x0001000007ff7812 */ /* 0x000fe4000786c0ff */
[----:B------:R-:W-:Y:S02]  /*eebb0*/  R2UR.FILL UR26, R34 ;  /* 0x00000000221a72ca */ /* 0x000fe400004e0000 */
[----:B------:R-:W-:Y:S02]  /*eebc0*/  R2UR.FILL UR28, R35 ;  /* 0x00000000231c72ca */ /* 0x000fe400004e0000 */
[----:B------:R-:W-:Y:S02]  /*eebd0*/  R2UR.FILL UR30, R33 ;  /* 0x00000000211e72ca */ /* 0x000fe400004e0000 */
[----:B------:R-:W-:Y:S01]  /*eebe0*/  R2UR.FILL UR32, R32 ;  /* 0x00000000202072ca */ /* 0x000fe200004e0000 */
[----:B------:R-:W-:Y:S01]  /*eebf0*/  STL [R1+0x4638], R5 ;  /* 0x0046380501007387 */ /* 0x000fe20000100800 */
[----:B------:R-:W-:Y:S01]  /*eec00*/  LOP3.LUT P1, RZ, R7, 0x10, RZ, 0xc0, !PT ;  /* 0x0000001007ff7812 */ /* 0x000fe2000782c0ff */
[----:B------:R-:W0:Y:S01]  /*eec10*/  LDCU.64 UR4, c[0x0][0x398] ;  /* 0x00007300ff0477ac */ /* 0x000e220008000a00 */
[----:B------:R-:W-:-:S02]  /*eec20*/  @P5 LOP3.LUT R3, R3, 0x4000, RZ, 0xfc, !PT ;  /* 0x0000400003035812 */ /* 0x000fc400078efcff */
[----:B------:R-:W-:Y:S01]  /*eec30*/  ISETP.LT.AND P5, PT, R47, UR10, !P6 ;  /* 0x0000000a2f007c0c */ /* 0x000fe2000f7a1270 */
[----:B------:R-:W1:Y:S01]  /*eec40*/  LDCU.64 UR6, c[0x0][0x398] ;  /* 0x00007300ff0677ac */ /* 0x000e620008000a00 */
[----:B------:R-:W-:Y:S02]  /*eec50*/  LOP3.LUT R3, R3, 0xffffdfff, RZ, 0xc0, !PT ;  /* 0xffffdfff03037812 */ /* 0x000fe400078ec0ff */
[----:B------:R-:W-:-:S09]  /*eec60*/  LOP3.LUT P6, RZ, R7, 0x4, RZ, 0xc0, !PT ;  /* 0x0000000407ff7812 */ /* 0x000fd200078cc0ff */
[----:B------:R-:W-:Y:S02]  /*eec70*/  @P5 LOP3.LUT R3, R3, 0x2000, RZ, 0xfc, !PT ;  /* 0x0000200003035812 */ /* 0x000fe400078efcff */
[----:B------:R-:W-:Y:S02]  /*eec80*/  ISETP.LT.AND P5, PT, R43, UR12, !P2 ;  /* 0x0000000c2b007c0c */ /* 0x000fe4000d7a1270 */
[----:B------:R-:W-:Y:S02]  /*eec90*/  ISETP.LT.AND P2, PT, R47, UR14, !P2 ;  /* 0x0000000e2f007c0c */ /* 0x000fe4000d741270 */
[----:B------:R-:W-:Y:S02]  /*eeca0*/  LOP3.LUT R2, R2, 0xff7fffff, RZ, 0xc0, !PT ;  /* 0xff7fffff02027812 */ /* 0x000fe400078ec0ff */
[----:B------:R-:W-:Y:S02]  /*eecb0*/  LOP3.LUT R3, R3, 0xffffefff, RZ, 0xc0, !PT ;  /* 0xffffefff03037812 */ /* 0x000fe400078ec0ff */
[----:B------:R-:W-:-:S05]  /*eecc0*/  @P6 LOP3.LUT R2, R2, 0x800000, RZ, 0xfc, !PT ;  /* 0x0080000002026812 */ /* 0x000fca00078efcff */
[----:B------:R-:W-:Y:S02]  /*eecd0*/  @P5 LOP3.LUT R3, R3, 0x1000, RZ, 0xfc, !PT ;  /* 0x0000100003035812 */ /* 0x000fe400078efcff */
[----:B------:R-:W-:Y:S02]  /*eece0*/  LOP3.LUT P5, RZ, R2, 0x8000000, RZ, 0xc0, !PT ;  /* 0x0800000002ff7812 */ /* 0x000fe400078ac0ff */
[----:B------:R-:W-:-:S04]  /*eecf0*/  LOP3.LUT R3, R3, 0xfffff7ff, RZ, 0xc0, !PT ;  /* 0xfffff7ff03037812 */ /* 0x000fc800078ec0ff */
[----:B------:R-:W-:Y:S02]  /*eed00*/  @P2 LOP3.LUT R3, R3, 0x800, RZ, 0xfc, !PT ;  /* 0x0000080003032812 */ /* 0x000fe400078efcff */
[----:B------:R-:W-:Y:S02]  /*eed10*/  ISETP.LT.AND P2, PT, R43, UR16, !P5 ;  /* 0x000000102b007c0c */ /* 0x000fe4000ef41270 */
[----:B------:R-:W-:Y:S02]  /*eed20*/  ISETP.LT.AND P5, PT, R47, UR18, !P5 ;  /* 0x000000122f007c0c */ /* 0x000fe4000efa1270 */
[----:B------:R-:W-:-:S09]  /*eed30*/  LOP3.LUT R3, R3, 0xfffffbff, RZ, 0xc0, !PT ;  /* 0xfffffbff03037812 */ /* 0x000fd200078ec0ff */
[----:B------:R-:W-:Y:S02]  /*eed40*/  @P2 LOP3.LUT R3, R3, 0x400, RZ, 0xfc, !PT ;  /* 0x0000040003032812 */ /* 0x000fe400078efcff */
[----:B------:R-:W-:Y:S02]  /*eed50*/  ISETP.LT.AND P2, PT, R43, UR20, !P4 ;  /* 0x000000142b007c0c */ /* 0x000fe4000e741270 */
[----:B------:R-:W-:Y:S02]  /*eed60*/  LOP3.LUT R3, R3, 0xfffffdff, RZ, 0xc0, !PT ;  /* 0xfffffdff03037812 */ /* 0x000fe400078ec0ff */
[----:B------:R-:W-:Y:S02]  /*eed70*/  ISETP.LT.AND P4, PT, R47, UR22, !P4 ;  /* 0x000000162f007c0c */ /* 0x000fe4000e781270 */
[----:B------:R-:W-:-:S04]  /*eed80*/  @P5 LOP3.LUT R3, R3, 0x200, RZ, 0xfc, !PT ;  /* 0x0000020003035812 */ /* 0x000fc800078efcff */
[----:B------:R-:W-:-:S04]  /*eed90*/  LOP3.LUT R3, R3, 0xfffffeff, RZ, 0xc0, !PT ;  /* 0xfffffeff03037812 */ /* 0x000fc800078ec0ff */
[----:B------:R-:W-:Y:S02]  /*eeda0*/  @P2 LOP3.LUT R3, R3, 0x100, RZ, 0xfc, !PT ;  /* 0x0000010003032812 */ /* 0x000fe400078efcff */
[----:B------:R-:W-:Y:S02]  /*eedb0*/  ISETP.LT.AND P2, PT, R43, UR24, !P3 ;  /* 0x000000182b007c0c */ /* 0x000fe4000df41270 */
[----:B------:R-:W-:-:S04]  /*eedc0*/  LOP3.LUT R3, R3, 0xffffff7f, RZ, 0xc0, !PT ;  /* 0xffffff7f03037812 */ /* 0x000fc800078ec0ff */
[----:B------:R-:W-:-:S04]  /*eedd0*/  @P4 LOP3.LUT R3, R3, 0x80, RZ, 0xfc, !PT ;  /* 0x0000008003034812 */ /* 0x000fc800078efcff */
[----:B------:R-:W-:-:S04]  /*eede0*/  LOP3.LUT R3, R3, 0xffffffbf, RZ, 0xc0, !PT ;  /* 0xffffffbf03037812 */ /* 0x000fc800078ec0ff */
[----:B------:R-:W-:Y:S02]  /*eedf0*/  @P2 LOP3.LUT R3, R3, 0x40, RZ, 0xfc, !PT ;  /* 0x0000004003032812 */ /* 0x000fe400078efcff */
[----:B------:R-:W-:Y:S02]  /*eee00*/  ISETP.LT.AND P2, PT, R47, UR26, !P3 ;  /* 0x0000001a2f007c0c */ /* 0x000fe4000df41270 */
[----:B------:R-:W-:Y:S02]  /*eee10*/  LOP3.LUT P0, RZ, R7, 0x4000, RZ, 0xc0, !PT ;  /* 0x0000400007ff7812 */ /* 0x000fe4000780c0ff */
[----:B------:R-:W-:-:S09]  /*eee20*/  LOP3.LUT R3, R3, 0xffffffdf, RZ, 0xc0, !PT ;  /* 0xffffffdf03037812 */ /* 0x000fd200078ec0ff */
        /* <DEDUP_REMOVED lines=9> */
[----:B------:R-:W-:Y:S02]  /*eeec0*/  ISETP.LT.AND P2, PT, R47, UR34, !P2 ;  /* 0x000000222f007c0c */ /* 0x000fe4000d741270 */
[----:B------:R-:W-:Y:S01]  /*eeed0*/  LOP3.LUT R3, R3, 0xfffffffb, RZ, 0xc0, !PT ;  /* 0xfffffffb03037812 */ /* 0x000fe200078ec0ff */
[----:B------:R-:W-:Y:S04]  /*eeee0*/  STL [R1+0x454c], R60 ;  /* 0x00454c3c01007387 */ /* 0x000fe80000100800 */
[----:B------:R0:W-:Y:S04]  /*eeef0*/  STL [R1+0x4548], R61 ;  /* 0x0045483d01007387 */ /* 0x0001e80000100800 */
[----:B------:R-:W-:-:S02]  /*eef00*/  @P0 LOP3.LUT R3, R3, 0x4, RZ, 0xfc, !PT ;  /* 0x0000000403030812 */ /* 0x000fc400078efcff */
[----:B------:R-:W-:Y:S02]  /*eef10*/  LOP3.LUT P0, RZ, R2, 0x2000000, RZ, 0xc0, !PT ;  /* 0x0200000002ff7812 */ /* 0x000fe4000780c0ff */
[----:B------:R-:W-:Y:S01]  /*eef20*/  LOP3.LUT R3, R3, 0xfffffffd, RZ, 0xc0, !PT ;  /* 0xfffffffd03037812 */ /* 0x000fe200078ec0ff */
[----:B------:R-:W-:Y:S04]  /*eef30*/  STL [R1+0x4550], R0 ;  /* 0x0045500001007387 */ /* 0x000fe80000100800 */
[----:B------:R-:W2:Y:S04]  /*eef40*/  LDL.LU R38, [R1+0x4814] ;  /* 0x0048140001267983 */ /* 0x000ea80000300800 */
[----:B------:R-:W2:Y:S01]  /*eef50*/  LDL.LU R48, [R1+0x2894] ;  /* 0x0028940001307983 */ /* 0x000ea20000300800 */
[----:B------:R-:W-:-:S02]  /*eef60*/  @P2 LOP3.LUT R3, R3, 0x2, RZ, 0xfc, !PT ;  /* 0x0000000203032812 */ /* 0x000fc400078efcff */
[----:B------:R-:W-:Y:S02]  /*eef70*/  ISETP.LT.AND P2, PT, R43, UR36, !P0 ;  /* 0x000000242b007c0c */ /* 0x000fe4000c741270 */
[----:B------:R-:W-:-:S11]  /*eef80*/  LOP3.LUT R3, R3, 0xfffffffe, RZ, 0xc0, !PT ;  /* 0xfffffffe03037812 */ /* 0x000fd600078ec0ff */
[----:B------:R-:W-:-:S05]  /*eef90*/  @P2 LOP3.LUT R3, R3, 0x1, RZ, 0xfc, !PT ;  /* 0x0000000103032812 */ /* 0x000fca00078efcff */
[----:B------:R1:W-:Y:S04]  /*eefa0*/  STL [R1+0x4554], R3 ;  /* 0x0045540301007387 */ /* 0x0003e80000100800 */
[----:B0-----:R-:W3:Y:S01]  /*eefb0*/  LDL R61, [R1+0x120] ;  /* 0x00012000013d7983 */ /* 0x001ee20000100800 */
[----:B-1----:R-:W-:-:S05]  /*eefc0*/  IMAD.MOV.U32 R3, RZ, RZ, R47 ;  /* 0x000000ffff037224 */ /* 0x002fca00078e002f */
[----:B------:R-:W-:Y:S02]  /*eefd0*/  ISETP.LT.AND P0, PT, R3, UR38, !P0 ;  /* 0x0000002603007c0c */ /* 0x000fe4000c701270 */
[----:B------:R-:W-:Y:S02]  /*eefe0*/  LOP3.LUT P6, RZ, R7, 0x100, RZ, 0xc0, !PT ;  /* 0x0000010007ff7812 */ /* 0x000fe400078cc0ff */
[----:B----4-:R-:W-:-:S09]  /*eeff0*/  LOP3.LUT R40, R40, 0x7fffffff, RZ, 0xc0, !PT ;  /* 0x7fffffff28287812 */ /* 0x010fd200078ec0ff */
        /* <DEDUP_REMOVED lines=12> */
[----:B------:R-:W-:-:S11]  /*ef0c0*/  LOP3.LUT R40, R40, 0xf7ffffff, RZ, 0xc0, !PT ;  /* 0xf7ffffff28287812 */ /* 0x000fd600078ec0ff */
        /* <DEDUP_REMOVED lines=13> */
[----:B------:R-:W-:-:S04]  /*ef1a0*/  LOP3.LUT R40, R40, 0xff7fffff, RZ, 0xc0, !PT ;  /* 0xff7fffff28287812 */ /* 0x000fc800078ec0ff */
[----:B------:R-:W-:Y:S02]  /*ef1b0*/  @P6 LOP3.LUT R40, R40, 0x800000, RZ, 0xfc, !PT ;  /* 0x0080000028286812 */ /* 0x000fe400078efcff */
[----:B------:R-:W-:Y:S02]  /*ef1c0*/  ISETP.LT.AND P6, PT, R43, UR56, !P5 ;  /* 0x000000382b007c0c */ /* 0x000fe4000efc1270 */
[----:B------:R-:W-:Y:S02]  /*ef1d0*/  ISETP.LT.AND P5, PT, R3, UR58, !P5 ;  /* 0x0000003a03007c0c */ /* 0x000fe4000efa1270 */
[----:B------:R-:W-:Y:S02]  /*ef1e0*/  LOP3.LUT R40, R40, 0xffbfffff, RZ, 0xc0, !PT ;  /* 0xffbfffff28287812 */ /* 0x000fe400078ec0ff */
[----:B------:R-:W-:-:S07]  /*ef1f0*/  LOP3.LUT P4, RZ, R36, 0x40000000, RZ, 0xc0, !PT ;  /* 0x4000000024ff7812 */ /* 0x000fce000788c0ff */
[----:B------:R-:W-:Y:S02]  /*ef200*/  @P6 LOP3.LUT R40, R40, 0x400000, RZ, 0xfc, !PT ;  /* 0x0040000028286812 */ /* 0x000fe400078efcff */
[----:B------:R-:W-:Y:S02]  /*ef210*/  ISETP.LT.AND P6, PT, R43, UR60, !P4 ;  /* 0x0000003c2b007c0c */ /* 0x000fe4000e7c1270 */
[----:B------:R-:W-:-:S04]  /*ef220*/  LOP3.LUT R40, R40, 0xffdfffff, RZ, 0xc0, !PT ;  /* 0xffdfffff28287812 */ /* 0x000fc800078ec0ff */
[----:B------:R-:W-:Y:S02]  /*ef230*/  @P5 LOP3.LUT R40, R40, 0x200000, RZ, 0xfc, !PT ;  /* 0x0020000028285812 */ /* 0x000fe400078efcff */
[----:B------:R-:W-:Y:S02]  /*ef240*/  ISETP.LT.AND P5, PT, R3, UR64, !P4 ;  /* 0x0000004003007c0c */ /* 0x000fe4000e7a1270 */
[----:B------:R-:W-:Y:S02]  /*ef250*/  LOP3.LUT R40, R40, 0xffefffff, RZ, 0xc0, !PT ;  /* 0xffefffff28287812 */ /* 0x000fe400078ec0ff */
[----:B------:R-:W-:Y:S02]  /*ef260*/  LOP3.LUT P3, RZ, R36, 0x10000000, RZ, 0xc0, !PT ;  /* 0x1000000024ff7812 */ /* 0x000fe4000786c0ff */
[----:B------:R-:W-:Y:S02]  /*ef270*/  @P6 LOP3.LUT R40, R40, 0x100000, RZ, 0xfc, !PT ;  /* 0x0010000028286812 */ /* 0x000fe400078efcff */
[----:B------:R-:W-:-:S02]  /*ef280*/  ISETP.LT.AND P4, PT, R43, UR66, !P3 ;  /* 0x000000422b007c0c */ /* 0x000fc4000df81270 */
[----:B------:R-:W-:Y:S02]  /*ef290*/  LOP3.LUT R40, R40, 0xfff7ffff, RZ, 0xc0, !PT ;  /* 0xfff7ffff28287812 */ /* 0x000fe400078ec0ff */
[----:B------:R-:W-:Y:S02]  /*ef2a0*/  ISETP.LT.AND P3, PT, R3, UR68, !P3 ;  /* 0x0000004403007c0c */ /* 0x000fe4000df61270 */
[----:B------:R-:W-:-:S04]  /*ef2b0*/  @P5 LOP3.LUT R40, R40, 0x80000, RZ, 0xfc, !PT ;  /* 0x0008000028285812 */ /* 0x000fc800078efcff */
[----:B------:R-:W-:-:S04]  /*ef2c0*/  LOP3.LUT R40, R40, 0xfffbffff, RZ, 0xc0, !PT ;  /* 0xfffbffff28287812 */ /* 0x000fc800078ec0ff */
[----:B------:R-:W-:Y:S02]  /*ef2d0*/  @P4 LOP3.LUT R40, R40, 0x40000, RZ, 0xfc, !PT ;  /* 0x0004000028284812 */ /* 0x000fe400078efcff */
[----:B------:R-:W-:Y:S02]  /*ef2e0*/  LOP3.LUT P2, RZ, R36, 0x4000000, RZ, 0xc0, !PT ;  /* 0x0400000024ff7812 */ /* 0x000fe4000784c0ff */
[----:B------:R-:W-:-:S04]  /*ef2f0*/  LOP3.LUT R40, R40, 0xfffdffff, RZ, 0xc0, !PT ;  /* 0xfffdffff28287812 */ /* 0x000fc800078ec0ff */
[----:B------:R-:W-:Y:S02]  /*ef300*/  @P3 LOP3.LUT R40, R40, 0x20000, RZ, 0xfc, !PT ;  /* 0x0002000028283812 */ /* 0x000fe400078efcff */
[----:B------:R-:W-:Y:S02]  /*ef310*/  ISETP.LT.AND P3, PT, R43, UR70, !P2 ;  /* 0x000000462b007c0c */ /* 0x000fe4000d761270 */
[----:B------:R-:W-:Y:S01]  /*ef320*/  ISETP.LT.AND P2, PT, R3, UR72, !P2 ;  /* 0x0000004803007c0c */ /* 0x000fe2000d741270 */
[----:B------:R-:W-:Y:S01]  /*ef330*/  UMOV UR13, UR4 ;  /* 0x00000004000d7c82 */ /* 0x000fe20008000000 */
[----:B------:R-:W-:Y:S01]  /*ef340*/  LOP3.LUT R40, R40, 0xfffeffff, RZ, 0xc0, !PT ;  /* 0xfffeffff28287812 */ /* 0x000fe200078ec0ff */
[----:B------:R-:W-:Y:S01]  /*ef350*/  UMOV UR57, UR5 ;  /* 0x0000000500397c82 */ /* 0x000fe20008000000 */
[----:B------:R-:W0:Y:S01]  /*ef360*/  LDCU.64 UR4, c[0x0][0x398] ;  /* 0x00007300ff0477ac */ /* 0x000e220008000a00 */
[----:B------:R-:W-:-:S06]  /*ef370*/  LOP3.LUT P0, RZ, R36, 0x1000000, RZ, 0xc0, !PT ;  /* 0x0100000024ff7812 */ /* 0x000fcc000780c0ff */
[----:B------:R-:W-:-:S04]  /*ef380*/  @P3 LOP3.LUT R40, R40, 0x10000, RZ, 0xfc, !PT ;  /* 0x0001000028283812 */ /* 0x000fc800078efcff */
[----:B------:R-:W-:-:S04]  /*ef390*/  LOP3.LUT R40, R40, 0xffff7fff, RZ, 0xc0, !PT ;  /* 0xffff7fff28287812 */ /* 0x000fc800078ec0ff */
[----:B------:R-:W-:Y:S02]  /*ef3a0*/  @P2 LOP3.LUT R40, R40, 0x8000, RZ, 0xfc, !PT ;  /* 0x0000800028282812 */ /* 0x000fe400078efcff */
[----:B------:R-:W-:Y:S01]  /*ef3b0*/  ISETP.LT.AND P2, PT, R43, UR74, !P0 ;  /* 0x0000004a2b007c0c */ /* 0x000fe2000c741270 */
[----:B0-----:R-:W-:Y:S01]  /*ef3c0*/  UMOV UR8, UR4 ;  /* 0x0000000400087c82 */ /* 0x001fe20008000000 */
[----:B------:R-:W-:Y:S01]  /*ef3d0*/  UMOV UR36, UR5 ;  /* 0x0000000500247c82 */ /* 0x000fe20008000000 */
[----:B------:R-:W3:Y:S01]  /*ef3e0*/  LDCU.64 UR4, c[0x0][0x398] ;  /* 0x00007300ff0477ac */ /* 0x000ee20008000a00 */
[----:B------:R-:W-:Y:S02]  /*ef3f0*/  ISETP.LT.AND P0, PT, R3, UR76, !P0 ;  /* 0x0000004c03007c0c */ /* 0x000fe4000c701270 */
[----:B--2---:R-:W-:Y:S02]  /*ef400*/  R2UR UR62, R48 ;  /* 0x00000000303e72ca */ /* 0x004fe400000e0000 */
[----:B------:R-:W-:-:S05]  /*ef410*/  LOP3.LUT R40, R40, 0xffffbfff, RZ, 0xc0, !PT ;  /* 0xffffbfff28287812 */ /* 0x000fca00078ec0ff */
[----:B------:R-:W-:-:S04]  /*ef420*/  @P2 LOP3.LUT R40, R40, 0x4000, RZ, 0xfc, !PT ;  /* 0x0000400028282812 */ /* 0x000fc800078efcff */
[----:B------:R-:W-:-:S04]  /*ef430*/  LOP3.LUT R40, R40, 0xffffdfff, RZ, 0xc0, !PT ;  /* 0xffffdfff28287812 */ /* 0x000fc800078ec0ff */
[----:B------:R-:W-:Y:S02]  /*ef440*/  @P0 LOP3.LUT R40, R40, 0x2000, RZ, 0xfc, !PT ;  /* 0x0000200028280812 */ /* 0x000fe400078efcff */
[----:B------:R-:W-:-:S04]  /*ef450*/  ISETP.GE.AND P0, PT, R43, UR62, PT ;  /* 0x0000003e2b007c0c */ /* 0x000fc8000bf06270 */
[----:B---3--:R-:W-:Y:S02]  /*ef460*/  ISETP.LT.AND P4, PT, R61, UR5, !P0 ;  /* 0x000000053d007c0c */ /* 0x008fe4000c781270 */
[----:B------:R-:W-:Y:S02]  /*ef470*/  LOP3.LUT R40, R40, 0xfffff7ff, RZ, 0xc0, !PT ;  /* 0xfffff7ff28287812 */ /* 0x000fe400078ec0ff */
[----:B------:R-:W-:Y:S02]  /*ef480*/  LOP3.LUT P1, RZ, R2, 0x400000, RZ, 0xc0, !PT ;  /* 0x0040000002ff7812 */ /* 0x000fe4000782c0ff */
[----:B------:R-:W-:-:S07]  /*ef490*/  R2UR UR22, R46 ;  /* 0x000000002e1672ca */ /* 0x000fce00000e0000 */
[----:B------:R-:W-:Y:S02]  /*ef4a0*/  @P4 LOP3.LUT R40, R40, 0x800, RZ, 0xfc, !PT ;  /* 0x0000080028284812 */ /* 0x000fe400078efcff */
[----:B------:R-:W-:Y:S02]  /*ef4b0*/  ISETP.LT.AND P4, PT, R43, UR4, !P1 ;  /* 0x000000042b007c0c */ /* 0x000fe4000cf81270 */
[----:B------:R-:W-:Y:S02]  /*ef4c0*/  ISETP.LT.AND P1, PT, R3, UR6, !P1 ;  /* 0x0000000603007c0c */ /* 0x000fe4000cf21270 */
[----:B------:R-:W-:Y:S02]  /*ef4d0*/  R2UR UR16, R31 ;  /* 0x000000001f1072ca */ /* 0x000fe400000e0000 */
[----:B------:R-:W-:Y:S02]  /*ef4e0*/  LOP3.LUT R40, R40, 0xffffefff, RZ, 0xc0, !PT ;  /* 0xffffefff28287812 */ /* 0x000fe400078ec0ff */
[----:B------:R-:W-:-:S02]  /*ef4f0*/  LOP3.LUT P6, RZ, R36, 0x400000, RZ, 0xc0, !PT ;  /* 0x0040000024ff7812 */ /* 0x000fc400078cc0ff */
[----:B------:R-:W-:Y:S02]  /*ef500*/  R2UR UR63, R30 ;  /* 0x000000001e3f72ca */ /* 0x000fe400000e0000 */
[----:B------:R-:W-:Y:S01]  /*ef510*/  MOV.SPILL R9, UR19 ;  /* 0x0000001300097c02 */ /* 0x000fe20009000f00 */
[----:B------:R-:W0:Y:S01]  /*ef520*/  LDCU.64 UR18, c[0x0][0x398] ;  /* 0x00007300ff1277ac */ /* 0x000e220008000a00 */
[C---:B------:R-:W-:Y:S02]  /*ef530*/  LOP3.LUT P3, RZ, R36.reuse, 0x100000, RZ, 0xc0, !PT ;  /* 0x0010000024ff7812 */ /* 0x040fe4000786c0ff */
[C---:B------:R-:W-:Y:S02]  /*ef540*/  LOP3.LUT P2, RZ, R36.reuse, 0x40000, RZ, 0xc0, !PT ;  /* 0x0004000024ff7812 */ /* 0x040fe4000784c0ff */
[----:B------:R-:W-:Y:S02]  /*ef550*/  R2UR UR24, R29 ;  /* 0x000000001d1872ca */ /* 0x000fe400000e0000 */
[----:B------:R-:W-:-:S02]  /*ef560*/  LOP3.LUT P0, RZ, R36, 0x10000, RZ, 0xc0, !PT ;  /* 0x0001000024ff7812 */ /* 0x000fc4000780c0ff */
[----:B------:R-:W-:Y:S02]  /*ef570*/  R2UR UR62, R28 ;  /* 0x000000001c3e72ca */ /* 0x000fe400000e0000 */
[----:B------:R-:W-:Y:S02]  /*ef580*/  @P4 LOP3.LUT R40, R40, 0x1000, RZ, 0xfc, !PT ;  /* 0x0000100028284812 */ /* 0x000fe400078efcff */
[----:B------:R-:W-:Y:S01]  /*ef590*/  LOP3.LUT P5, RZ, R36, 0x8000, RZ, 0xc0, !PT ;  /* 0x0000800024ff7812 */ /* 0x000fe200078ac0ff */
[----:B------:R-:W1:Y:S01]  /*ef5a0*/  LDCU.64 UR4, c[0x0][0x398] ;  /* 0x00007300ff0477ac */ /* 0x000e620008000a00 */
[----:B------:R-:W-:-:S04]  /*ef5b0*/  LOP3.LUT R40, R40, 0xfffffbff, RZ, 0xc0, !PT ;  /* 0xfffffbff28287812 */ /* 0x000fc800078ec0ff */
[----:B------:R-:W-:Y:S02]  /*ef5c0*/  @P1 LOP3.LUT R40, R40, 0x400, RZ, 0xfc, !PT ;  /* 0x0000040028281812 */ /* 0x000fe400078efcff */
[----:B------:R-:W-:-:S04]  /*ef5d0*/  ISETP.GE.AND P1, PT, R3, UR22, PT ;  /* 0x0000001603007c0c */ /* 0x000fc8000bf26270 */
        /* <DEDUP_REMOVED lines=8> */
[----:B------:R-:W-:Y:S01]  /*ef660*/  LOP3.LUT R40, R40, 0xffffff7f, RZ, 0xc0, !PT ;  /* 0xffffff7f28287812 */ /* 0x000fe200078ec0ff */
[----:B0-----:R-:W-:Y:S01]  /*ef670*/  UMOV UR26, UR18 ;  /* 0x00000012001a7c82 */ /* 0x001fe20008000000 */
[----:B------:R-:W-:Y:S01]  /*ef680*/  UMOV UR47, UR19 ;  /* 0x00000013002f7c82 */ /* 0x000fe20008000000 */
[----:B------:R-:W0:Y:S06]  /*ef690*/  LDCU.64 UR18, c[0x0][0x398] ;  /* 0x00007300ff1277ac */ /* 0x000e2c0008000a00 */
[----:B------:R-:W-:-:S02]  /*ef6a0*/  @P1 LOP3.LUT R40, R40, 0x80, RZ, 0xfc, !PT ;  /* 0x0000008028281812 */ /* 0x000fc400078efcff */
[----:B------:R-:W-:Y:S02]  /*ef6b0*/  ISETP.LT.AND P1, PT, R3, UR8, !P3 ;  /* 0x0000000803007c0c */ /* 0x000fe4000df21270 */
[----:B------:R-:W-:-:S04]  /*ef6c0*/  LOP3.LUT R40, R40, 0xffffffbf, RZ, 0xc0, !PT ;  /* 0xffffffbf28287812 */ /* 0x000fc800078ec0ff */
[----:B------:R-:W-:Y:S02]  /*ef6d0*/  @P6 LOP3.LUT R40, R40, 0x40, RZ, 0xfc, !PT ;  /* 0x0000004028286812 */ /* 0x000fe400078efcff */
[----:B------:R-:W-:Y:S02]  /*ef6e0*/  ISETP.LT.AND P6, PT, R43, UR31, !P2 ;  /* 0x0000001f2b007c0c */ /* 0x000fe4000d7c1270 */
[----:B------:R-:W-:-:S04]  /*ef6f0*/  LOP3.LUT R40, R40, 0xffffffdf, RZ, 0xc0, !PT ;  /* 0xffffffdf28287812 */ /* 0x000fc800078ec0ff */
[----:B------:R-:W-:Y:S02]  /*ef700*/  @P1 LOP3.LUT R40, R40, 0x20, RZ, 0xfc, !PT ;  /* 0x0000002028281812 */ /* 0x000fe400078efcff */
[----:B------:R-:W-:Y:S02]  /*ef710*/  ISETP.LT.AND P1, PT, R3, UR26, !P2 ;  /* 0x0000001a03007c0c */ /* 0x000fe4000d721270 */
[----:B------:R-:W-:Y:S01]  /*ef720*/  LOP3.LUT R40, R40, 0xffffffef, RZ, 0xc0, !PT ;  /* 0xffffffef28287812 */ /* 0x000fe200078ec0ff */
[----:B0-----:R-:W-:Y:S01]  /*ef730*/  UMOV UR20, UR18 ;  /* 0x0000001200147c82 */ /* 0x001fe20008000000 */
[----:B------:R-:W-:Y:S01]  /*ef740*/  UMOV UR46, UR19 ;  /* 0x00000013002e7c82 */ /* 0x000fe20008000000 */
[----:B------:R-:W0:Y:S01]  /*ef750*/  LDCU.64 UR18, c[0x0][0x398] ;  /* 0x00007300ff1277ac */ /* 0x000e220008000a00 */
[----:B------:R-:W-:Y:S02]  /*ef760*/  @P6 LOP3.LUT R40, R40, 0x10, RZ, 0xfc, !PT ;  /* 0x0000001028286812 */ /* 0x000fe400078efcff */
[----:B------:R-:W-:-:S02]  /*ef770*/  ISETP.LT.AND P6, PT, R43, UR24, !P0 ;  /* 0x000000182b007c0c */ /* 0x000fc4000c7c1270 */
[----:B------:R-:W-:-:S04]  /*ef780*/  LOP3.LUT R40, R40, 0xfffffff7, RZ, 0xc0, !PT ;  /* 0xfffffff728287812 */ /* 0x000fc800078ec0ff */
[----:B------:R-:W-:Y:S02]  /*ef790*/  @P1 LOP3.LUT R40, R40, 0x8, RZ, 0xfc, !PT ;  /* 0x0000000828281812 */ /* 0x000fe400078efcff */
[----:B------:R-:W-:Y:S02]  /*ef7a0*/  ISETP.LT.AND P1, PT, R3, UR20, !P0 ;  /* 0x0000001403007c0c */ /* 0x000fe4000c721270 */
[----:B------:R-:W-:-:S04]  /*ef7b0*/  LOP3.LUT R40, R40, 0xfffffffb, RZ, 0xc0, !PT ;  /* 0xfffffffb28287812 */ /* 0x000fc800078ec0ff */
[----:B------:R-:W-:Y:S02]  /*ef7c0*/  @P6 LOP3.LUT R40, R40, 0x4, RZ, 0xfc, !PT ;  /* 0x0000000428286812 */ /* 0x000fe400078efcff */
[----:B------:R-:W-:Y:S01]  /*ef7d0*/  ISETP.LT.AND P6, PT, R43, UR62, !P5 ;  /* 0x0000003e2b007c0c */ /* 0x000fe2000efc1270 */
[----:B0-----:R-:W-:Y:S01]  /*ef7e0*/  UMOV UR12, UR18 ;  /* 0x00000012000c7c82 */ /* 0x001fe20008000000 */
[----:B------:R-:W-:Y:S01]  /*ef7f0*/  UMOV UR14, UR19 ;  /* 0x00000013000e7c82 */ /* 0x000fe20008000000 */
[----:B------:R-:W-:Y:S01]  /*ef800*/  LOP3.LUT R40, R40, 0xfffffffd, RZ, 0xc0, !PT ;  /* 0xfffffffd28287812 */ /* 0x000fe200078ec0ff */
[----:B------:R-:W0:Y:S03]  /*ef810*/  LDCU.64 UR18, c[0x0][0x398] ;  /* 0x00007300ff1277ac */ /* 0x000e260008000a00 */
[----:B------:R-:W-:Y:S02]  /*ef820*/  @P1 LOP3.LUT R40, R40, 0x2, RZ, 0xfc, !PT ;  /* 0x0000000228281812 */ /* 0x000fe400078efcff */
[----:B------:R-:W-:-:S02]  /*ef830*/  ISETP.LT.AND P1, PT, R3, UR12, !P5 ;  /* 0x0000000c03007c0c */ /* 0x000fc4000ef21270 */
[----:B------:R-:W-:Y:S02]  /*ef840*/  LOP3.LUT P4, RZ, R36, 0x4000, RZ, 0xc0, !PT ;  /* 0x0000400024ff7812 */ /* 0x000fe4000788c0ff */
[----:B------:R-:W-:Y:S02]  /*ef850*/  LOP3.LUT R40, R40, 0xfffffffe, RZ, 0xc0, !PT ;  /* 0xfffffffe28287812 */ /* 0x000fe400078ec0ff */
[----:B-----5:R-:W-:Y:S02]  /*ef860*/  LOP3.LUT R42, R42, 0x7fffffff, RZ, 0xc0, !PT ;  /* 0x7fffffff2a2a7812 */ /* 0x020fe400078ec0ff */
[----:B------:R-:W-:Y:S02]  /*ef870*/  @P6 LOP3.LUT R40, R40, 0x1, RZ, 0xfc, !PT ;  /* 0x0000000128286812 */ /* 0x000fe400078efcff */
[----:B------:R-:W-:Y:S01]  /*ef880*/  ISETP.LT.AND P6, PT, R43, UR51, !P4 ;  /* 0x000000332b007c0c */ /* 0x000fe2000e7c1270 */
[----:B-1----:R-:W-:Y:S02]  /*ef890*/  UMOV UR58, UR5 ;  /* 0x00000005003a7c82 */ /* 0x002fe40008000000 */
[----:B------:R-:W-:Y:S01]  /*ef8a0*/  @P1 LOP3.LUT R42, R42, 0x80000000, RZ, 0xfc, !PT ;  /* 0x800000002a2a1812 */ /* 0x000fe200078efcff */
[----:B0-----:R-:W-:Y:S01]  /*ef8b0*/  UMOV UR10, UR18 ;  /* 0x00000012000a7c82 */ /* 0x001fe20008000000 */
[----:B------:R-:W-:Y:S01]  /*ef8c0*/  UMOV UR18, UR4 ;  /* 0x0000000400127c82 */ /* 0x000fe20008000000 */
[----:B------:R-:W0:Y:S01]  /*ef8d0*/  LDCU.64 UR4, c[0x0][0x398] ;  /* 0x00007300ff0477ac */ /* 0x000e220008000a00 */
[----:B------:R-:W-:-:S02]  /*ef8e0*/  ISETP.LT.AND P1, PT, R3, UR10, !P4 ;  /* 0x0000000a03007c0c */ /* 0x000fc4000e721270 */
[----:B------:R-:W-:Y:S02]  /*ef8f0*/  LOP3.LUT R42, R42, 0xbfffffff, RZ, 0xc0, !PT ;  /* 0xbfffffff2a2a7812 */ /* 0x000fe400078ec0ff */
[----:B------:R-:W-:Y:S02]  /*ef900*/  LOP3.LUT P3, RZ, R36, 0x2000, RZ, 0xc0, !PT ;  /* 0x0000200024ff7812 */ /* 0x000fe4000786c0ff */
        /* <DEDUP_REMOVED lines=9> */
[----:B------:R-:W-:Y:S02]  /*ef9a0*/  LOP3.LUT P2, RZ, R36, 0x1000, RZ, 0xc0, !PT ;  /* 0x0000100024ff7812 */ /* 0x000fe4000784c0ff */
[----:B------:R-:W-:-:S02]  /*ef9b0*/  @P6 LOP3.LUT R42, R42, 0x10000000, RZ, 0xfc, !PT ;  /* 0x100000002a2a6812 */ /* 0x000fc400078efcff */
[----:B------:R-:W-:Y:S02]  /*ef9c0*/  ISETP.LT.AND P6, PT, R43, UR49, !P2 ;  /* 0x000000312b007c0c */ /* 0x000fe4000d7c1270 */
[----:B------:R-:W-:Y:S02]  /*ef9d0*/  LOP3.LUT R42, R42, 0xf7ffffff, RZ, 0xc0, !PT ;  /* 0xf7ffffff2a2a7812 */ /* 0x000fe400078ec0ff */
[----:B------:R-:W-:Y:S02]  /*ef9e0*/  R2UR UR63, R27 ;  /* 0x000000001b3f72ca */ /* 0x000fe400000e0000 */
[----:B------:R-:W-:Y:S02]  /*ef9f0*/  @P1 LOP3.LUT R42, R42, 0x8000000, RZ, 0xfc, !PT ;  /* 0x080000002a2a1812 */ /* 0x000fe400078efcff */
[----:B------:R-:W-:Y:S02]  /*efa00*/  ISETP.LT.AND P1, PT, R3, UR22, !P2 ;  /* 0x0000001603007c0c */ /* 0x000fe4000d721270 */
[----:B------:R-:W-:-:S02]  /*efa10*/  LOP3.LUT R42, R42, 0xfbffffff, RZ, 0xc0, !PT ;  /* 0xfbffffff2a2a7812 */ /* 0x000fc400078ec0ff */
[----:B------:R-:W-:Y:S01]  /*efa20*/  LOP3.LUT P0, RZ, R36, 0x800, RZ, 0xc0, !PT ;  /* 0x0000080024ff7812 */ /* 0x000fe2000780c0ff */
[----:B0-----:R-:W-:Y:S01]  /*efa30*/  UMOV UR16, UR4 ;  /* 0x0000000400107c82 */ /* 0x001fe20008000000 */
[----:B------:R-:W-:Y:S01]  /*efa40*/  UMOV UR13, UR5 ;  /* 0x00000005000d7c82 */ /* 0x000fe20008000000 */
[----:B------:R-:W-:Y:S01]  /*efa50*/  @P6 LOP3.LUT R42, R42, 0x4000000, RZ, 0xfc, !PT ;  /* 0x040000002a2a6812 */ /* 0x000fe200078efcff */
[----:B------:R-:W0:Y:S01]  /*efa60*/  LDCU.64 UR4, c[0x0][0x398] ;  /* 0x00007300ff0477ac */ /* 0x000e220008000a00 */
[----:B------:R-:W-:Y:S02]  /*efa70*/  ISETP.LT.AND P6, PT, R43, UR63, !P0 ;  /* 0x0000003f2b007c0c */ /* 0x000fe4000c7c1270 */
[----:B------:R-:W-:-:S04]  /*efa80*/  LOP3.LUT R42, R42, 0xfdffffff, RZ, 0xc0, !PT ;  /* 0xfdffffff2a2a7812 */ /* 0x000fc800078ec0ff */
[----:B------:R-:W-:Y:S02]  /*efa90*/  @P1 LOP3.LUT R42, R42, 0x2000000, RZ, 0xfc, !PT ;  /* 0x020000002a2a1812 */ /* 0x000fe400078efcff */
[----:B------:R-:W-:Y:S02]  /*efaa0*/  ISETP.LT.AND P1, PT, R3, UR16, !P0 ;  /* 0x0000001003007c0c */ /* 0x000fe4000c721270 */
[----:B------:R-:W-:Y:S02]  /*efab0*/  LOP3.LUT R42, R42, 0xfeffffff, RZ, 0xc0, !PT ;  /* 0xfeffffff2a2a7812 */ /* 0x000fe400078ec0ff */
[----:B------:R-:W-:Y:S02]  /*efac0*/  LOP3.LUT P5, RZ, R36, 0x400, RZ, 0xc0, !PT ;  /* 0x0000040024ff7812 */ /* 0x000fe400078ac0ff */
[----:B------:R-:W-:Y:S02]  /*efad0*/  @P6 LOP3.LUT R42, R42, 0x1000000, RZ, 0xfc, !PT ;  /* 0x010000002a2a6812 */ /* 0x000fe400078efcff */
[----:B------:R-:W-:Y:S01]  /*efae0*/  ISETP.LT.AND P6, PT, R43, UR45, !P5 ;  /* 0x0000002d2b007c0c */ /* 0x000fe2000efc1270 */
[----:B0-----:R-:W-:Y:S01]  /*efaf0*/  UMOV UR8, UR4 ;  /* 0x0000000400087c82 */ /* 0x001fe20008000000 */
[----:B------:R-:W-:Y:S01]  /*efb00*/  UMOV UR48, UR5 ;  /* 0x0000000500307c82 */ /* 0x000fe20008000000 */
[----:B------:R-:W0:Y:S01]  /*efb10*/  LDCU.64 UR4, c[0x0][0x398] ;  /* 0x00007300ff0477ac */ /* 0x000e220008000a00 */
[----:B------:R-:W-:-:S02]  /*efb20*/  LOP3.LUT R42, R42, 0xff7fffff, RZ, 0xc0, !PT ;  /* 0xff7fffff2a2a7812 */ /* 0x000fc400078ec0ff */
[----:B------:R-:W-:Y:S02]  /*efb30*/  R2UR UR20, R26 ;  /* 0x000000001a1472ca */ /* 0x000fe400000e0000 */
[----:B------:R-:W-:Y:S02]  /*efb40*/  @P1 LOP3.LUT R42, R42, 0x800000, RZ, 0xfc, !PT ;  /* 0x008000002a2a1812 */ /* 0x000fe400078efcff */
[----:B------:R-:W-:Y:S02]  /*efb50*/  ISETP.LT.AND P1, PT, R3, UR8, !P5 ;  /* 0x0000000803007c0c */ /* 0x000fe4000ef21270 */
[----:B------:R-:W-:Y:S02]  /*efb60*/  LOP3.LUT R42, R42, 0xffbfffff, RZ, 0xc0, !PT ;  /* 0xffbfffff2a2a7812 */ /* 0x000fe400078ec0ff */
[----:B------:R-:W-:Y:S02]  /*efb70*/  LOP3.LUT P4, RZ, R36, 0x200, RZ, 0xc0, !PT ;  /* 0x0000020024ff7812 */ /* 0x000fe4000788c0ff */
[----:B------:R-:W-:-:S03]  /*efb80*/  @P6 LOP3.LUT R42, R42, 0x400000, RZ, 0xfc, !PT ;  /* 0x004000002a2a6812 */ /* 0x000fc600078efcff */
[----:B------:R-:W-:Y:S02]  /*efb90*/  ISETP.LT.AND P5, PT, R43, UR20, !P4 ;  /* 0x000000142b007c0c */ /* 0x000fe4000e7a1270 */
[----:B------:R-:W-:Y:S01]  /*efba0*/  LOP3.LUT R42, R42, 0xffdfffff, RZ, 0xc0, !PT ;  /* 0xffdfffff2a2a7812 */ /* 0x000fe200078ec0ff */
[----:B0-----:R-:W-:Y:S01]  /*efbb0*/  UMOV UR7, UR4 ;  /* 0x0000000400077c82 */ /* 0x001fe20008000000 */
[----:B------:R-:W-:Y:S01]  /*efbc0*/  UMOV UR31, UR5 ;  /* 0x00000005001f7c82 */ /* 0x000fe20008000000 */
[----:B------:R-:W-:Y:S01]  /*efbd0*/  R2UR UR10, R25 ;  /* 0x00000000190a72ca */ /* 0x000fe200000e0000 */
[----:B------:R-:W0:Y:S01]  /*efbe0*/  LDCU.64 UR4, c[0x0][0x398] ;  /* 0x00007300ff0477ac */ /* 0x000e220008000a00 */
[----:B------:R-:W-:Y:S02]  /*efbf0*/  @P1 LOP3.LUT R42, R42, 0x200000, RZ, 0xfc, !PT ;  /* 0x002000002a2a1812 */ /* 0x000fe400078efcff */
[----:B------:R-:W-:Y:S02]  /*efc00*/  ISETP.LT.AND P1, PT, R3, UR7, !P4 ;  /* 0x0000000703007c0c */ /* 0x000fe4000e721270 */
[----:B------:R-:W-:-:S02]  /*efc10*/  LOP3.LUT R42, R42, 0xffefffff, RZ, 0xc0, !PT ;  /* 0xffefffff2a2a7812 */ /* 0x000fc400078ec0ff */
[----:B------:R-:W-:Y:S02]  /*efc20*/  LOP3.LUT P3, RZ, R36, 0x100, RZ, 0xc0, !PT ;  /* 0x0000010024ff7812 */ /* 0x000fe4000786c0ff */
[----:B------:R-:W-:-:S03]  /*efc30*/  @P5 LOP3.LUT R42, R42, 0x100000, RZ, 0xfc, !PT ;  /* 0x001000002a2a5812 */ /* 0x000fc600078efcff */
[----:B------:R-:W-:Y:S02]  /*efc40*/  ISETP.LT.AND P4, PT, R43, UR10, !P3 ;  /* 0x0000000a2b007c0c */ /* 0x000fe4000df81270 */
[----:B------:R-:W-:Y:S02]  /*efc50*/  LOP3.LUT R42, R42, 0xfff7ffff, RZ, 0xc0, !PT ;  /* 0xfff7ffff2a2a7812 */ /* 0x000fe400078ec0ff */
[----:B------:R-:W-:Y:S01]  /*efc60*/  MOV.SPILL R8, UR27 ;  /* 0x0000001b00087c02 */ /* 0x000fe20009000f00 */
[----:B------:R-:W1:Y:S01]  /*efc70*/  LDCU.64 UR26, c[0x0][0x398] ;  /* 0x00007300ff1a77ac */ /* 0x000e620008000a00 */
[----:B0-----:R-:W-:Y:S01]  /*efc80*/  UMOV UR6, UR4 ;  /* 0x0000000400067c82 */ /* 0x001fe20008000000 */
[----:B------:R-:W-:Y:S02]  /*efc90*/  @P1 LOP3.LUT R42, R42, 0x80000, RZ, 0xfc, !PT ;  /* 0x000800002a2a1812 */ /* 0x000fe400078efcff */
[----:B------:R-:W-:Y:S02]  /*efca0*/  ISETP.LT.AND P1, PT, R3, UR6, !P3 ;  /* 0x0000000603007c0c */ /* 0x000fe4000df21270 */
[----:B------:R-:W-:-:S02]  /*efcb0*/  R2UR UR24, R24 ;  /* 0x00000000181872ca */ /* 0x000fc400000e0000 */
[----:B------:R-:W-:-:S04]  /*efcc0*/  LOP3.LUT R42, R42, 0xfffbffff, RZ, 0xc0, !PT ;  /* 0xfffbffff2a2a7812 */ /* 0x000fc800078ec0ff */
[----:B------:R-:W-:Y:S02]  /*efcd0*/  @P4 LOP3.LUT R42, R42, 0x40000, RZ, 0xfc, !PT ;  /* 0x000400002a2a4812 */ /* 0x000fe400078efcff */
[----:B------:R-:W-:Y:S02]  /*efce0*/  LOP3.LUT P2, RZ, R36, 0x80, RZ, 0xc0, !PT ;  /* 0x0000008024ff7812 */ /* 0x000fe4000784c0ff */
[----:B------:R-:W-:Y:S01]  /*efcf0*/  LOP3.LUT R42, R42, 0xfffdffff, RZ, 0xc0, !PT ;  /* 0xfffdffff2a2a7812 */ /* 0x000fe200078ec0ff */
[----:B------:R-:W-:-:S03]  /*efd00*/  UMOV UR44, UR5 ;  /* 0x00000005002c7c82 */ /* 0x000fc60008000000 */
[----:B------:R-:W-:Y:S01]  /*efd10*/  @P1 LOP3.LUT R42, R42, 0x20000, RZ, 0xfc, !PT ;  /* 0x000200002a2a1812 */ /* 0x000fe200078efcff */
[----:B-1----:R-:W-:Y:S01]  /*efd20*/  UMOV UR5, UR26 ;  /* 0x0000001a00057c82 */ /* 0x002fe20008000000 */
[----:B------:R-:W-:Y:S01]  /*efd30*/  UMOV UR12, UR27 ;  /* 0x0000001b000c7c82 */ /* 0x000fe20008000000 */
[----:B------:R-:W-:Y:S01]  /*efd40*/  ISETP.LT.AND P1, PT, R43, UR24, !P2 ;  /* 0x000000182b007c0c */ /* 0x000fe2000d721270 */
[----:B------:R-:W0:Y:S01]  /*efd50*/  LDCU.64 UR26, c[0x0][0x398] ;  /* 0x00007300ff1a77ac */ /* 0x000e220008000a00 */
[----:B------:R-:W-:Y:S02]  /*efd60*/  LOP3.LUT R42, R42, 0xfffeffff, RZ, 0xc0, !PT ;  /* 0xfffeffff2a2a7812 */ /* 0x000fe400078ec0ff */
[----:B------:R-:W-:-:S09]  /*efd70*/  R2UR UR62, R23 ;  /* 0x00000000173e72ca */ /* 0x000fd200000e0000 */
[----:B------:R-:W-:Y:S02]  /*efd80*/  @P1 LOP3.LUT R42, R42, 0x10000, RZ, 0xfc, !PT ;  /* 0x000100002a2a1812 */ /* 0x000fe400078efcff */
[----:B------:R-:W-:Y:S01]  /*efd90*/  ISETP.LT.AND P1, PT, R3, UR5, !P2 ;  /* 0x0000000503007c0c */ /* 0x000fe2000d721270 */
[----:B0-----:R-:W-:Y:S01]  /*efda0*/  UMOV UR4, UR26 ;  /* 0x0000001a00047c82 */ /* 0x001fe20008000000 */
[----:B------:R-:W-:Y:S01]  /*efdb0*/  UMOV UR51, UR27 ;  /* 0x0000001b00337c82 */ /* 0x000fe20008000000 */
[----:B------:R-:W0:Y:S01]  /*efdc0*/  LDCU.64 UR26, c[0x0][0x398] ;  /* 0x00007300ff1a77ac */ /* 0x000e220008000a00 */
[----:B------:R-:W-:Y:S02]  /*efdd0*/  LOP3.LUT R42, R42, 0xffff7fff, RZ, 0xc0, !PT ;  /* 0xffff7fff2a2a7812 */ /* 0x000fe400078ec0ff */
[----:B------:R-:W-:-:S07]  /*efde0*/  LOP3.LUT P0, RZ, R36, 0x40, RZ, 0xc0, !PT ;  /* 0x0000004024ff7812 */ /* 0x000fce000780c0ff */
[----:B------:R-:W-:Y:S02]  /*efdf0*/  @P1 LOP3.LUT R42, R42, 0x8000, RZ, 0xfc, !PT ;  /* 0x000080002a2a1812 */ /* 0x000fe400078efcff */
[----:B------:R-:W-:Y:S02]  /*efe00*/  ISETP.LT.AND P1, PT, R43, UR62, !P0 ;  /* 0x0000003e2b007c0c */ /* 0x000fe4000c721270 */
[----:B------:R-:W-:Y:S01]  /*efe10*/  LOP3.LUT R42, R42, 0xffffbfff, RZ, 0xc0, !PT ;  /* 0xffffbfff2a2a7812 */ /* 0x000fe200078ec0ff */
[----:B0-----:R-:W-:Y:S01]  /*efe20*/  UMOV UR18, UR26 ;  /* 0x0000001a00127c82 */ /* 0x001fe20008000000 */
[----:B------:R-:W-:Y:S01]  /*efe30*/  UMOV UR59, UR27 ;  /* 0x0000001b003b7c82 */ /* 0x000fe20008000000 */
[----:B------:R-:W0:Y:S08]  /*efe40*/  LDCU.64 UR26, c[0x0][0x398] ;  /* 0x00007300ff1a77ac */ /* 0x000e300008000a00 */
[----:B------:R-:W-:-:S02]  /*efe50*/  @P1 LOP3.LUT R42, R42, 0x4000, RZ, 0xfc, !PT ;  /* 0x000040002a2a1812 */ /* 0x000fc400078efcff */
[----:B------:R-:W-:Y:S02]  /*efe60*/  ISETP.LT.AND P1, PT, R3, UR4, !P0 ;  /* 0x0000000403007c0c */ /* 0x000fe4000c721270 */
[----:B------:R-:W-:Y:S02]  /*efe70*/  LOP3.LUT P6, RZ, R36, 0x20, RZ, 0xc0, !PT ;  /* 0x0000002024ff7812 */ /* 0x000fe400078cc0ff */
[----:B------:R-:W-:-:S09]  /*efe80*/  LOP3.LUT R42, R42, 0xffffdfff, RZ, 0xc0, !PT ;  /* 0xffffdfff2a2a7812 */ /* 0x000fd200078ec0ff */
[----:B------:R-:W-:Y:S02]  /*efe90*/  @P1 LOP3.LUT R42, R42, 0x2000, RZ, 0xfc, !PT ;  /* 0x000020002a2a1812 */ /* 0x000fe400078efcff */
[----:B------:R-:W-:Y:S01]  /*efea0*/  ISETP.LT.AND P1, PT, R43, UR61, !P6 ;  /* 0x0000003d2b007c0c */ /* 0x000fe2000f721270 */
[----:B0-----:R-:W-:Y:S01]  /*efeb0*/  UMOV UR22, UR26 ;  /* 0x0000001a00167c82 */ /* 0x001fe20008000000 */
[----:B------:R-:W-:Y:S01]  /*efec0*/  UMOV UR49, UR27 ;  /* 0x0000001b00317c82 */ /* 0x000fe20008000000 */
[----:B------:R-:W0:Y:S01]  /*efed0*/  LDCU.64 UR26, c[0x0][0x398] ;  /* 0x00007300ff1a77ac */ /* 0x000e220008000a00 */
[----:B------:R-:W-:Y:S02]  /*efee0*/  R2UR UR63, R22 ;  /* 0x00000000163f72ca */ /* 0x000fe400000e0000 */
[----:B------:R-:W-:Y:S02]  /*efef0*/  LOP3.LUT R42, R42, 0xffffefff, RZ, 0xc0, !PT ;  /* 0xffffefff2a2a7812 */ /* 0x000fe400078ec0ff */
[----:B------:R-:W-:-:S05]  /*eff00*/  LOP3.LUT P5, RZ, R36, 0x10, RZ, 0xc0, !PT ;  /* 0x0000001024ff7812 */ /* 0x000fca00078ac0ff */
[----:B------:R-:W-:Y:S02]  /*eff10*/  @P1 LOP3.LUT R42, R42, 0x1000, RZ, 0xfc, !PT ;  /* 0x000010002a2a1812 */ /* 0x000fe400078efcff */
[----:B------:R-:W-:Y:S02]  /*eff20*/  ISETP.LT.AND P1, PT, R3, UR18, !P6 ;  /* 0x0000001203007c0c */ /* 0x000fe4000f721270 */
[----:B------:R-:W-:Y:S02]  /*eff30*/  R2UR UR20, R21 ;  /* 0x00000000151472ca */ /* 0x000fe400000e0000 */
[----:B------:R-:W-:Y:S02]  /*eff40*/  LOP3.LUT R42, R42, 0xfffff7ff, RZ, 0xc0, !PT ;  /* 0xfffff7ff2a2a7812 */ /* 0x000fe400078ec0ff */
[----:B------:R-:W-:Y:S01]  /*eff50*/  ISETP.LT.AND P6, PT, R43, UR63, !P5 ;  /* 0x0000003f2b007c0c */ /* 0x000fe2000efc1270 */
[----:B0-----:R-:W-:Y:S01]  /*eff60*/  UMOV UR16, UR26 ;  /* 0x0000001a00107c82 */ /* 0x001fe20008000000 */
[----:B------:R-:W-:Y:S01]  /*eff70*/  UMOV UR38, UR27 ;  /* 0x0000001b00267c82 */ /* 0x000fe20008000000 */
[----:B------:R-:W0:Y:S04]  /*eff80*/  LDCU.64 UR26, c[0x0][0x398] ;  /* 0x00007300ff1a77ac */ /* 0x000e280008000a00 */
[----:B------:R-:W-:-:S02]  /*eff90*/  @P1 LOP3.LUT R42, R42, 0x800, RZ, 0xfc, !PT ;  /* 0x000008002a2a1812 */ /* 0x000fc400078efcff */
[----:B------:R-:W-:Y:S02]  /*effa0*/  ISETP.LT.AND P1, PT, R3, UR22, !P5 ;  /* 0x0000001603007c0c */ /* 0x000fe4000ef21270 */
[----:B------:R-:W-:Y:S02]  /*effb0*/  LOP3.LUT R42, R42, 0xfffffbff, RZ, 0xc0, !PT ;  /* 0xfffffbff2a2a7812 */ /* 0x000fe400078ec0ff */
[----:B------:R-:W-:Y:S02]  /*effc0*/  LOP3.LUT P4, RZ, R36, 0x8, RZ, 0xc0, !PT ;  /* 0x0000000824ff7812 */ /* 0x000fe4000788c0ff */
[----:B------:R-:W-:Y:S02]  /*effd0*/  @P6 LOP3.LUT R42, R42, 0x400, RZ, 0xfc, !PT ;  /* 0x000004002a2a6812 */ /* 0x000fe400078efcff */
[----:B------:R-:W-:Y:S02]  /*effe0*/  ISETP.LT.AND P6, PT, R43, UR20, !P4 ;  /* 0x000000142b007c0c */ /* 0x000fe4000e7c1270 */
[----:B------:R-:W-:-:S02]  /*efff0*/  R2UR UR10, R20 ;  /* 0x00000000140a72ca */ /* 0x000fc400000e0000 */
[----:B------:R-:W-:Y:S01]  /*f0000*/  LOP3.LUT R42, R42, 0xfffffdff, RZ, 0xc0, !PT ;  /* 0xfffffdff2a2a7812 */ /* 0x000fe200078ec0ff */
[----:B0-----:R-:W-:Y:S01]  /*f0010*/  UMOV UR8, UR26 ;  /* 0x0000001a00087c82 */ /* 0x001fe20008000000 */
[----:B------:R-:W-:Y:S01]  /*f0020*/  UMOV UR45, UR27 ;  /* 0x0000001b002d7c82 */ /* 0x000fe20008000000 */
[----:B------:R-:W0:Y:S01]  /*f0030*/  LDCU.64 UR26, c[0x0][0x398] ;  /* 0x00007300ff1a77ac */ /* 0x000e220008000a00 */
[----:B------:R-:W-:Y:S02]  /*f0040*/  @P1 LOP3.LUT R42, R42, 0x200, RZ, 0xfc, !PT ;  /* 0x000002002a2a1812 */ /* 0x000fe400078efcff */
[----:B------:R-:W-:Y:S02]  /*f0050*/  ISETP.LT.AND P1, PT, R3, UR16, !P4 ;  /* 0x0000001003007c0c */ /* 0x000fe4000e721270 */
[----:B------:R-:W-:Y:S02]  /*f0060*/  LOP3.LUT R42, R42, 0xfffffeff, RZ, 0xc0, !PT ;  /* 0xfffffeff2a2a7812 */ /* 0x000fe400078ec0ff */
[----:B------:R-:W-:-:S02]  /*f0070*/  LOP3.LUT P3, RZ, R36, 0x4, RZ, 0xc0, !PT ;  /* 0x0000000424ff7812 */ /* 0x000fc4000786c0ff */
[----:B------:R-:W-:Y:S02]  /*f0080*/  @P6 LOP3.LUT R42, R42, 0x100, RZ, 0xfc, !PT ;  /* 0x000001002a2a6812 */ /* 0x000fe400078efcff */
[----:B------:R-:W-:Y:S02]  /*f0090*/  ISETP.LT.AND P6, PT, R43, UR10, !P3 ;  /* 0x0000000a2b007c0c */ /* 0x000fe4000dfc1270 */
[----:B------:R-:W-:-:S04]  /*f00a0*/  LOP3.LUT R42, R42, 0xffffff7f, RZ, 0xc0, !PT ;  /* 0xffffff7f2a2a7812 */ /* 0x000fc800078ec0ff */
[----:B------:R-:W-:Y:S01]  /*f00b0*/  @P1 LOP3.LUT R42, R42, 0x80, RZ, 0xfc, !PT ;  /* 0x000000802a2a1812 */ /* 0x000fe200078efcff */
[----:B0-----:R-:W-:Y:S01]  /*f00c0*/  UMOV UR7, UR26 ;  /* 0x0000001a00077c82 */ /* 0x001fe20008000000 */
[----:B------:R-:W-:Y:S01]  /*f00d0*/  UMOV UR50, UR27 ;  /* 0x0000001b00327c82 */ /* 0x000fe20008000000 */
[----:B------:R-:W0:Y:S01]  /*f00e0*/  LDCU.64 UR26, c[0x0][0x398] ;  /* 0x00007300ff1a77ac */ /* 0x000e220008000a00 */
[----:B------:R-:W-:Y:S02]  /*f00f0*/  ISETP.LT.AND P1, PT, R3, UR8, !P3 ;  /* 0x0000000803007c0c */ /* 0x000fe4000df21270 */
[----:B------:R-:W-:Y:S02]  /*f0100*/  LOP3.LUT R42, R42, 0xffffffbf, RZ, 0xc0, !PT ;  /* 0xffffffbf2a2a7812 */ /* 0x000fe400078ec0ff */
[----:B------:R-:W-:Y:S02]  /*f0110*/  LOP3.LUT P2, RZ, R36, 0x2, RZ, 0xc0, !PT ;  /* 0x0000000224ff7812 */ /* 0x000fe4000784c0ff */
[----:B------:R-:W-:-:S02]  /*f0120*/  @P6 LOP3.LUT R42, R42, 0x40, RZ, 0xfc, !PT ;  /* 0x000000402a2a6812 */ /* 0x000fc400078efcff */
[----:B------:R-:W-:Y:S02]  /*f0130*/  ISETP.LT.AND P3, PT, R43, UR55, !P2 ;  /* 0x000000372b007c0c */ /* 0x000fe4000d761270 */
[----:B------:R-:W-:-:S04]  /*f0140*/  LOP3.LUT R42, R42, 0xffffffdf, RZ, 0xc0, !PT ;  /* 0xffffffdf2a2a7812 */ /* 0x000fc800078ec0ff */
[----:B------:R-:W-:Y:S01]  /*f0150*/  @P1 LOP3.LUT R42, R42, 0x20, RZ, 0xfc, !PT ;  /* 0x000000202a2a1812 */ /* 0x000fe200078efcff */
[----:B0-----:R-:W-:Y:S01]  /*f0160*/  UMOV UR6, UR26 ;  /* 0x0000001a00067c82 */ /* 0x001fe20008000000 */
[----:B------:R-:W-:Y:S01]  /*f0170*/  UMOV UR54, UR27 ;  /* 0x0000001b00367c82 */ /* 0x000fe20008000000 */
[----:B------:R-:W0:Y:S01]  /*f0180*/  LDCU.64 UR26, c[0x0][0x398] ;  /* 0x00007300ff1a77ac */ /* 0x000e220008000a00 */
[----:B------:R-:W-:Y:S02]  /*f0190*/  LOP3.LUT R42, R42, 0xffffffef, RZ, 0xc0, !PT ;  /* 0xffffffef2a2a7812 */ /* 0x000fe400078ec0ff */
[----:B------:R-:W-:Y:S02]  /*f01a0*/  ISETP.LT.AND P1, PT, R3, UR7, !P2 ;  /* 0x0000000703007c0c */ /* 0x000fe4000d721270 */
[----:B------:R-:W-:Y:S02]  /*f01b0*/  @P3 LOP3.LUT R42, R42, 0x10, RZ, 0xfc, !PT ;  /* 0x000000102a2a3812 */ /* 0x000fe400078efcff */
[----:B------:R-:W-:-:S02]  /*f01c0*/  LOP3.LUT P3, RZ, R37, 0x10000000, RZ, 0xc0, !PT ;  /* 0x1000000025ff7812 */ /* 0x000fc4000786c0ff */
[----:B------:R-:W-:Y:S02]  /*f01d0*/  R2UR UR62, R19 ;  /* 0x00000000133e72ca */ /* 0x000fe400000e0000 */
[----:B------:R-:W-:Y:S02]  /*f01e0*/  LOP3.LUT R2, R2, 0xffdfffff, RZ, 0xc0, !PT ;  /* 0xffdfffff02027812 */ /* 0x000fe400078ec0ff */
[----:B------:R-:W-:Y:S02]  /*f01f0*/  LOP3.LUT P5, RZ, R37, 0x80000000, RZ, 0xc0, !PT ;  /* 0x8000000025ff7812 */ /* 0x000fe400078ac0ff */
[----:B------:R-:W-:Y:S02]  /*f0200*/  LOP3.LUT R42, R42, 0xfffffff7, RZ, 0xc0, !PT ;  /* 0xfffffff72a2a7812 */ /* 0x000fe400078ec0ff */
[----:B------:R-:W-:Y:S02]  /*f0210*/  LOP3.LUT P0, RZ, R36, 0x1, RZ, 0xc0, !PT ;  /* 0x0000000124ff7812 */ /* 0x000fe4000780c0ff */
[----:B------:R-:W-:-:S02]  /*f0220*/  R2UR UR63, R18 ;  /* 0x00000000123f72ca */ /* 0x000fc400000e0000 */
[----:B------:R-:W-:Y:S01]  /*f0230*/  @P1 LOP3.LUT R42, R42, 0x8, RZ, 0xfc, !PT ;  /* 0x000000082a2a1812 */ /* 0x000fe200078efcff */
[----:B0-----:R-:W-:Y:S01]  /*f0240*/  UMOV UR5, UR26 ;  /* 0x0000001a00057c82 */ /* 0x001fe20008000000 */
[----:B------:R-:W-:Y:S02]  /*f0250*/  @P3 LOP3.LUT R2, R2, 0x200000, RZ, 0xfc, !PT ;  /* 0x0020000002023812 */ /* 0x000fe400078efcff */
[----:B------:R-:W-:Y:S02]  /*f0260*/  ISETP.LT.AND P3, PT, R3, UR5, !P5 ;  /* 0x0000000503007c0c */ /* 0x000fe4000ef61270 */
[----:B------:R-:W-:Y:S01]  /*f0270*/  ISETP.LT.AND P1, PT, R43, UR62, !P0 ;  /* 0x0000003e2b007c0c */ /* 0x000fe2000c721270 */
[----:B------:R-:W-:Y:S01]  /*f0280*/  UMOV UR34, UR27 ;  /* 0x0000001b00227c82 */ /* 0x000fe20008000000 */
[----:B------:R-:W0:Y:S01]  /*f0290*/  LDCU.64 UR26, c[0x0][0x398] ;  /* 0x00007300ff1a77ac */ /* 0x000e220008000a00 */
[----:B------:R-:W-:Y:S02]  /*f02a0*/  LOP3.LUT R44, R44, 0x7fffffff, RZ, 0xc0, !PT ;  /* 0x7fffffff2c2c7812 */ /* 0x000fe400078ec0ff */
[----:B------:R-:W-:-:S02]  /*f02b0*/  LOP3.LUT P4, RZ, R37, 0x40000000, RZ, 0xc0, !PT ;  /* 0x4000000025ff7812 */ /* 0x000fc4000788c0ff */
[----:B------:R-:W-:Y:S02]  /*f02c0*/  ISETP.LT.AND P0, PT, R3, UR6, !P0 ;  /* 0x0000000603007c0c */ /* 0x000fe4000c701270 */
[----:B------:R-:W-:Y:S02]  /*f02d0*/  LOP3.LUT R42, R42, 0xfffffffb, RZ, 0xc0, !PT ;  /* 0xfffffffb2a2a7812 */ /* 0x000fe400078ec0ff */
[----:B------:R-:W-:Y:S02]  /*f02e0*/  @P3 LOP3.LUT R44, R44, 0x80000000, RZ, 0xfc, !PT ;  /* 0x800000002c2c3812 */ /* 0x000fe400078efcff */
[----:B------:R-:W-:Y:S02]  /*f02f0*/  ISETP.LT.AND P3, PT, R43, UR63, !P4 ;  /* 0x0000003f2b007c0c */ /* 0x000fe4000e761270 */
[----:B------:R-:W-:Y:S02]  /*f0300*/  @P1 LOP3.LUT R42, R42, 0x4, RZ, 0xfc, !PT ;  /* 0x000000042a2a1812 */ /* 0x000fe400078efcff */
[----:B------:R-:W-:-:S02]  /*f0310*/  LOP3.LUT R2, R2, 0xffefffff, RZ, 0xc0, !PT ;  /* 0xffefffff02027812 */ /* 0x000fc400078ec0ff */
[----:B------:R-:W-:Y:S02]  /*f0320*/  LOP3.LUT R44, R44, 0xbfffffff, RZ, 0xc0, !PT ;  /* 0xbfffffff2c2c7812 */ /* 0x000fe400078ec0ff */
[----:B------:R-:W-:Y:S02]  /*f0330*/  LOP3.LUT P2, RZ, R37, 0x8000000, RZ, 0xc0, !PT ;  /* 0x0800000025ff7812 */ /* 0x000fe4000784c0ff */
[----:B------:R-:W-:Y:S02]  /*f0340*/  LOP3.LUT R42, R42, 0xfffffffd, RZ, 0xc0, !PT ;  /* 0xfffffffd2a2a7812 */ /* 0x000fe400078ec0ff */
[----:B------:R-:W-:Y:S01]  /*f0350*/  ISETP.LT.AND P6, PT, R43, UR53, !P5 ;  /* 0x000000352b007c0c */ /* 0x000fe2000efc1270 */
[----:B0-----:R-:W-:Y:S01]  /*f0360*/  UMOV UR4, UR26 ;  /* 0x0000001a00047c82 */ /* 0x001fe20008000000 */
[----:B------:R-:W-:Y:S01]  /*f0370*/  UMOV UR52, UR27 ;  /* 0x0000001b00347c82 */ /* 0x000fe20008000000 */
[----:B------:R-:W-:Y:S02]  /*f0380*/  @P0 LOP3.LUT R42, R42, 0x2, RZ, 0xfc, !PT ;  /* 0x000000022a2a0812 */ /* 0x000fe400078efcff */
[----:B------:R-:W-:Y:S01]  /*f0390*/  LOP3.LUT P0, RZ, R37, 0x4000000, RZ, 0xc0, !PT ;  /* 0x0400000025ff7812 */ /* 0x000fe2000780c0ff */
[----:B------:R-:W0:Y:S01]  /*f03a0*/  LDCU.64 UR26, c[0x0][0x398] ;  /* 0x00007300ff1a77ac */ /* 0x000e220008000a00 */
[----:B------:R-:W-:-:S02]  /*f03b0*/  R2UR UR10, R16 ;  /* 0x00000000100a72ca */ /* 0x000fc400000e0000 */
[----:B------:R-:W-:Y:S02]  /*f03c0*/  @P3 LOP3.LUT R44, R44, 0x40000000, RZ, 0xfc, !PT ;  /* 0x400000002c2c3812 */ /* 0x000fe400078efcff */
[----:B------:R-:W-:Y:S01]  /*f03d0*/  ISETP.LT.AND P3, PT, R3, UR4, !P4 ;  /* 0x0000000403007c0c */ /* 0x000fe2000e761270 */
[----:B------:R-:W1:Y:S01]  /*f03e0*/  LDCU.64 UR62, c[0x0][0x398] ;  /* 0x00007300ff3e77ac */ /* 0x000e620008000a00 */
[----:B------:R-:W-:-:S05]  /*f03f0*/  LOP3.LUT R44, R44, 0xdfffffff, RZ, 0xc0, !PT ;  /* 0xdfffffff2c2c7812 */ /* 0x000fca00078ec0ff */
[----:B------:R-:W-:Y:S02]  /*f0400*/  @P0 LOP3.LUT R2, R2, 0x100000, RZ, 0xfc, !PT ;  /* 0x0010000002020812 */ /* 0x000fe400078efcff */
[----:B------:R-:W-:-:S04]  /*f0410*/  LOP3.LUT P0, RZ, R37, 0x20000000, RZ, 0xc0, !PT ;  /* 0x2000000025ff7812 */ /* 0x000fc8000780c0ff */
[----:B------:R-:W-:Y:S02]  /*f0420*/  @P3 LOP3.LUT R44, R44, 0x20000000, RZ, 0xfc, !PT ;  /* 0x200000002c2c3812 */ /* 0x000fe400078efcff */
[----:B------:R-:W-:Y:S01]  /*f0430*/  ISETP.LT.AND P3, PT, R43, UR65, !P0 ;  /* 0x000000412b007c0c */ /* 0x000fe2000c761270 */
[----:B0-----:R-:W-:Y:S01]  /*f0440*/  UMOV UR18, UR26 ;  /* 0x0000001a00127c82 */ /* 0x001fe20008000000 */
[----:B------:R-:W-:Y:S01]  /*f0450*/  UMOV UR61, UR27 ;  /* 0x0000001b003d7c82 */ /* 0x000fe20008000000 */
[----:B------:R-:W-:Y:S02]  /*f0460*/  ISETP.LT.AND P0, PT, R3, UR18, !P0 ;  /* 0x0000001203007c0c */ /* 0x000fe4000c701270 */
[----:B------:R-:W-:Y:S01]  /*f0470*/  LOP3.LUT R44, R44, 0xefffffff, RZ, 0xc0, !PT ;  /* 0xefffffff2c2c7812 */ /* 0x000fe200078ec0ff */
[----:B------:R-:W0:Y:S01]  /*f0480*/  LDCU.64 UR26, c[0x0][0x398] ;  /* 0x00007300ff1a77ac */ /* 0x000e220008000a00 */
[----:B------:R-:W-:Y:S02]  /*f0490*/  LOP3.LUT P1, RZ, R37, 0x2000000, RZ, 0xc0, !PT ;  /* 0x0200000025ff7812 */ /* 0x000fe4000782c0ff */
[----:B------:R-:W-:-:S02]  /*f04a0*/  LOP3.LUT R42, R42, 0xfffffffe, RZ, 0xc0, !PT ;  /* 0xfffffffe2a2a7812 */ /* 0x000fc400078ec0ff */
[C---:B------:R-:W-:Y:S02]  /*f04b0*/  LOP3.LUT P5, RZ, R37.reuse, 0x800000, RZ, 0xc0, !PT ;  /* 0x0080000025ff7812 */ /* 0x040fe400078ac0ff */
[----:B------:R-:W-:Y:S01]  /*f04c0*/  LOP3.LUT P4, RZ, R37, 0x400000, RZ, 0xc0, !PT ;  /* 0x0040000025ff7812 */ /* 0x000fe2000788c0ff */
[----:B-1----:R-:W-:Y:S01]  /*f04d0*/  UMOV UR4, UR62 ;  /* 0x0000003e00047c82 */ /* 0x002fe20008000000 */
[----:B------:R-:W-:Y:S01]  /*f04e0*/  R2UR UR8, R15 ;  /* 0x000000000f0872ca */ /* 0x000fe200000e0000 */
[----:B------:R-:W1:Y:S01]  /*f04f0*/  LDCU.64 UR64, c[0x0][0x398] ;  /* 0x00007300ff4077ac */ /* 0x000e620008000a00 */
[----:B------:R-:W-:Y:S02]  /*f0500*/  @P3 LOP3.LUT R44, R44, 0x10000000, RZ, 0xfc, !PT ;  /* 0x100000002c2c3812 */ /* 0x000fe400078efcff */
[----:B------:R-:W-:Y:S02]  /*f0510*/  LOP3.LUT P3, RZ, R2, 0x200000, RZ, 0xc0, !PT ;  /* 0x0020000002ff7812 */ /* 0x000fe4000786c0ff */
[----:B------:R-:W-:-:S04]  /*f0520*/  LOP3.LUT R44, R44, 0xf7ffffff, RZ, 0xc0, !PT ;  /* 0xf7ffffff2c2c7812 */ /* 0x000fc800078ec0ff */
[----:B------:R-:W-:Y:S02]  /*f0530*/  @P0 LOP3.LUT R44, R44, 0x8000000, RZ, 0xfc, !PT ;  /* 0x080000002c2c0812 */ /* 0x000fe400078efcff */
[----:B------:R-:W-:Y:S01]  /*f0540*/  ISETP.LT.AND P0, PT, R43, UR67, !P3 ;  /* 0x000000432b007c0c */ /* 0x000fe2000df01270 */
[----:B0-----:R-:W-:Y:S01]  /*f0550*/  UMOV UR24, UR26 ;  /* 0x0000001a00187c82 */ /* 0x001fe20008000000 */
[----:B------:R-:W-:Y:S01]  /*f0560*/  UMOV UR30, UR27 ;  /* 0x0000001b001e7c82 */ /* 0x000fe20008000000 */
[----:B------:R-:W-:Y:S01]  /*f0570*/  LOP3.LUT R44, R44, 0xfbffffff, RZ, 0xc0, !PT ;  /* 0xfbffffff2c2c7812 */ /* 0x000fe200078ec0ff */
[----:B------:R-:W0:Y:S01]  /*f0580*/  LDCU.64 UR26, c[0x0][0x398] ;  /* 0x00007300ff1a77ac */ /* 0x000e220008000a00 */
[----:B------:R-:W-:Y:S01]  /*f0590*/  @P6 LOP3.LUT R42, R42, 0x1, RZ, 0xfc, !PT ;  /* 0x000000012a2a6812 */ /* 0x000fe200078efcff */
[----:B------:R-:W2:Y:S07]  /*f05a0*/  LDCU.64 UR66, c[0x0][0x398] ;  /* 0x00007300ff4277ac */ /* 0x000eae0008000a00 */
[----:B------:R-:W-:-:S02]  /*f05b0*/  @P0 LOP3.LUT R44, R44, 0x4000000, RZ, 0xfc, !PT ;  /* 0x040000002c2c0812 */ /* 0x000fc400078efcff */
[----:B------:R-:W-:Y:S02]  /*f05c0*/  ISETP.LT.AND P0, PT, R3, UR24, !P3 ;  /* 0x0000001803007c0c */ /* 0x000fe4000df01270 */
[----:B------:R-:W-:-:S11]  /*f05d0*/  LOP3.LUT R44, R44, 0xfdffffff, RZ, 0xc0, !PT ;  /* 0xfdffffff2c2c7812 */ /* 0x000fd600078ec0ff */
[----:B------:R-:W-:Y:S02]  /*f05e0*/  @P0 LOP3.LUT R44, R44, 0x2000000, RZ, 0xfc, !PT ;  /* 0x020000002c2c0812 */ /* 0x000fe400078efcff */
[----:B------:R-:W-:Y:S01]  /*f05f0*/  ISETP.LT.AND P0, PT, R43, UR69, !P2 ;  /* 0x000000452b007c0c */ /* 0x000fe2000d701270 */
[----:B0-----:R-:W-:Y:S01]  /*f0600*/  UMOV UR22, UR26 ;  /* 0x0000001a00167c82 */ /* 0x001fe20008000000 */
[----:B------:R-:W-:Y:S01]  /*f0610*/  UMOV UR16, UR27 ;  /* 0x0000001b00107c82 */ /* 0x000fe20008000000 */
[----:B------:R-:W-:Y:S02]  /*f0620*/  ISETP.LT.AND P2, PT, R3, UR22, !P2 ;  /* 0x0000001603007c0c */ /* 0x000fe4000d741270 */
[----:B------:R-:W-:Y:S01]  /*f0630*/  LOP3.LUT R44, R44, 0xfeffffff, RZ, 0xc0, !PT ;  /* 0xfeffffff2c2c7812 */ /* 0x000fe200078ec0ff */
[----:B------:R-:W0:Y:S01]  /*f0640*/  LDCU.64 UR26, c[0x0][0x398] ;  /* 0x00007300ff1a77ac */ /* 0x000e220008000a00 */
[C---:B------:R-:W-:Y:S02]  /*f0650*/  LOP3.LUT P6, RZ, R37.reuse, 0x1000000, RZ, 0xc0, !PT ;  /* 0x0100000025ff7812 */ /* 0x040fe400078cc0ff */
[----:B------:R-:W-:Y:S01]  /*f0660*/  LOP3.LUT P3, RZ, R37, 0x200000, RZ, 0xc0, !PT ;  /* 0x0020000025ff7812 */ /* 0x000fe2000786c0ff */
[----:B------:R-:W3:Y:S03]  /*f0670*/  LDCU.64 UR68, c[0x0][0x398] ;  /* 0x00007300ff4477ac */ /* 0x000ee60008000a00 */
[----:B------:R-:W-:-:S02]  /*f0680*/  @P0 LOP3.LUT R44, R44, 0x1000000, RZ, 0xfc, !PT ;  /* 0x010000002c2c0812 */ /* 0x000fc400078efcff */
        /* <DEDUP_REMOVED lines=8> */
[----:B------:R-:W-:Y:S02]  /*f0710*/  LOP3.LUT R2, R2, 0xfff7ffff, RZ, 0xc0, !PT ;  /* 0xfff7ffff02027812 */ /* 0x000fe400078ec0ff */
[----:B------:R-:W-:Y:S01]  /*f0720*/  R2UR UR18, R14 ;  /* 0x000000000e1272ca */ /* 0x000fe200000e0000 */
[----:B------:R-:W4:Y:S05]  /*f0730*/  LDCU.64 UR70, c[0x0][0x398] ;  /* 0x00007300ff4677ac */ /* 0x000f2a0008000a00 */
        /* <DEDUP_REMOVED lines=10> */
[----:B------:R-:W-:Y:S01]  /*f07e0*/  LOP3.LUT P0, RZ, R37, 0x80000, RZ, 0xc0, !PT ;  /* 0x0008000025ff7812 */ /* 0x000fe2000780c0ff */
[----:B------:R-:W5:Y:S05]  /*f07f0*/  LDCU.64 UR72, c[0x0][0x398] ;  /* 0x00007300ff4877ac */ /* 0x000f6a0008000a00 */
[----:B------:R-:W-:-:S04]  /*f0800*/  @P2 LOP3.LUT R44, R44, 0x100000, RZ, 0xfc, !PT ;  /* 0x001000002c2c2812 */ /* 0x000fc800078efcff */
[----:B------:R-:W-:-:S04]  /*f0810*/  LOP3.LUT R44, R44, 0xfff7ffff, RZ, 0xc0, !PT ;  /* 0xfff7ffff2c2c7812 */ /* 0x000fc800078ec0ff */
[----:B------:R-:W-:Y:S02]  /*f0820*/  @P1 LOP3.LUT R44, R44, 0x80000, RZ, 0xfc, !PT ;  /* 0x000800002c2c1812 */ /* 0x000fe400078efcff */
[----:B------:R-:W-:Y:S01]  /*f0830*/  ISETP.LT.AND P1, PT, R43, UR75, !P6 ;  /* 0x0000004b2b007c0c */ /* 0x000fe2000f721270 */
[----:B0-----:R-:W-:Y:S01]  /*f0840*/  UMOV UR6, UR26 ;  /* 0x0000001a00067c82 */ /* 0x001fe20008000000 */
[----:B------:R-:W-:Y:S01]  /*f0850*/  UMOV UR32, UR27 ;  /* 0x0000001b00207c82 */ /* 0x000fe20008000000 */
[----:B------:R-:W-:Y:S01]  /*f0860*/  LOP3.LUT R44, R44, 0xfffbffff, RZ, 0xc0, !PT ;  /* 0xfffbffff2c2c7812 */ /* 0x000fe200078ec0ff */
[----:B------:R-:W0:Y:S01]  /*f0870*/  LDCU.64 UR26, c[0x0][0x398] ;  /* 0x00007300ff1a77ac */ /* 0x000e220008000a00 */
[----:B------:R-:W-:Y:S01]  /*f0880*/  LOP3.LUT P2, RZ, R37, 0x40000, RZ, 0xc0, !PT ;  /* 0x0004000025ff7812 */ /* 0x000fe2000784c0ff */
[----:B------:R-:W1:Y:S07]  /*f0890*/  LDCU.64 UR74, c[0x0][0x398] ;  /* 0x00007300ff4a77ac */ /* 0x000e6e0008000a00 */
[----:B------:R-:W-:-:S02]  /*f08a0*/  @P1 LOP3.LUT R44, R44, 0x40000, RZ, 0xfc, !PT ;  /* 0x000400002c2c1812 */ /* 0x000fc400078efcff */
[----:B------:R-:W-:Y:S02]  /*f08b0*/  ISETP.LT.AND P1, PT, R3, UR6, !P6 ;  /* 0x0000000603007c0c */ /* 0x000fe4000f721270 */
[----:B------:R-:W-:Y:S01]  /*f08c0*/  ISETP.LT.AND P6, PT, R43, UR77, !P5 ;  /* 0x0000004d2b007c0c */ /* 0x000fe2000efc1270 */
[----:B------:R-:W-:Y:S01]  /*f08d0*/  UMOV UR60, UR19 ;  /* 0x00000013003c7c82 */ /* 0x000fe20008000000 */
[----:B------:R-:W-:Y:S01]  /*f08e0*/  LOP3.LUT R44, R44, 0xfffdffff, RZ, 0xc0, !PT ;  /* 0xfffdffff2c2c7812 */ /* 0x000fe200078ec0ff */
[----:B------:R-:W1:Y:S01]  /*f08f0*/  LDCU.64 UR76, c[0x0][0x398] ;  /* 0x00007300ff4c77ac */ /* 0x000e620008000a00 */
[----:B------:R-:W-:Y:S01]  /*f0900*/  LOP3.LUT R45, R45, 0x7fffffff, RZ, 0xc0, !PT ;  /* 0x7fffffff2d2d7812 */ /* 0x000fe200078ec0ff */
[----:B------:R-:W1:Y:S01]  /*f0910*/  LDCU.64 UR6, c[0x0][0x398] ;  /* 0x00007300ff0677ac */ /* 0x000e620008000a00 */
[----:B0-----:R-:W-:Y:S02]  /*f0920*/  UMOV UR5, UR26 ;  /* 0x0000001a00057c82 */ /* 0x001fe40008000000 */
[----:B------:R-:W-:-:S03]  /*f0930*/  ISETP.LT.AND P5, PT, R3, UR5, !P5 ;  /* 0x0000000503007c0c */ /* 0x000fc6000efa1270 */
[----:B------:R-:W-:-:S04]  /*f0940*/  @P1 LOP3.LUT R44, R44, 0x20000, RZ, 0xfc, !PT ;  /* 0x000200002c2c1812 */ /* 0x000fc800078efcff */
[----:B------:R-:W-:-:S04]  /*f0950*/  LOP3.LUT R44, R44, 0xfffeffff, RZ, 0xc0, !PT ;  /* 0xfffeffff2c2c7812 */ /* 0x000fc800078ec0ff */
[----:B------:R-:W-:-:S04]  /*f0960*/  @P6 LOP3.LUT R44, R44, 0x10000, RZ, 0xfc, !PT ;  /* 0x000100002c2c6812 */ /* 0x000fc800078efcff */
[----:B------:R-:W-:-:S04]  /*f0970*/  LOP3.LUT R44, R44, 0xffff7fff, RZ, 0xc0, !PT ;  /* 0xffff7fff2c2c7812 */ /* 0x000fc800078ec0ff */
[----:B------:R-:W-:Y:S02]  /*f0980*/  @P5 LOP3.LUT R44, R44, 0x8000, RZ, 0xfc, !PT ;  /* 0x000080002c2c5812 */ /* 0x000fe400078efcff */
[----:B------:R-:W-:Y:S02]  /*f0990*/  ISETP.LT.AND P5, PT, R43, UR10, !P4 ;  /* 0x0000000a2b007c0c */ /* 0x000fe4000e7a1270 */
[----:B------:R-:W-:Y:S02]  /*f09a0*/  ISETP.LT.AND P4, PT, R3, UR4, !P4 ;  /* 0x0000000403007c0c */ /* 0x000fe4000e781270 */
[C---:B------:R-:W-:Y:S02]  /*f09b0*/  LOP3.LUT P1, RZ, R37.reuse, 0x10000, RZ, 0xc0, !PT ;  /* 0x0001000025ff7812 */ /* 0x040fe4000782c0ff */
[----:B------:R-:W-:Y:S02]  /*f09c0*/  LOP3.LUT R44, R44, 0xffffbfff, RZ, 0xc0, !PT ;  /* 0xffffbfff2c2c7812 */ /* 0x000fe400078ec0ff */
[----:B------:R-:W-:-:S02]  /*f09d0*/  LOP3.LUT P6, RZ, R37, 0x8000, RZ, 0xc0, !PT ;  /* 0x0000800025ff7812 */ /* 0x000fc400078cc0ff */
[----:B------:R-:W-:Y:S01]  /*f09e0*/  R2UR.FILL UR19, R9 ;  /* 0x00000000091372ca */ /* 0x000fe200004e0000 */
[----:B------:R-:W0:Y:S02]  /*f09f0*/  LDCU.64 UR4, c[0x0][0x398] ;  /* 0x00007300ff0477ac */ /* 0x000e240008000a00 */
[----:B------:R-:W-:-:S04]  /*f0a00*/  @P5 LOP3.LUT R44, R44, 0x4000, RZ, 0xfc, !PT ;  /* 0x000040002c2c5812 */ /* 0x000fc800078efcff */
[----:B------:R-:W-:-:S04]  /*f0a10*/  LOP3.LUT R44, R44, 0xffffdfff, RZ, 0xc0, !PT ;  /* 0xffffdfff2c2c7812 */ /* 0x000fc800078ec0ff */
[----:B------:R-:W-:Y:S02]  /*f0a20*/  @P4 LOP3.LUT R44, R44, 0x2000, RZ, 0xfc, !PT ;  /* 0x000020002c2c4812 */ /* 0x000fe400078efcff */
[----:B------:R-:W-:Y:S02]  /*f0a30*/  ISETP.LT.AND P4, PT, R43, UR8, !P3 ;  /* 0x000000082b007c0c */ /* 0x000fe4000df81270 */
[----:B-1----:R-:W-:Y:S02]  /*f0a40*/  ISETP.LT.AND P3, PT, R3, UR64, !P3 ;  /* 0x0000004003007c0c */ /* 0x002fe4000df61270 */
[----:B------:R-:W-:Y:S02]  /*f0a50*/  LOP3.LUT R44, R44, 0xffffefff, RZ, 0xc0, !PT ;  /* 0xffffefff2c2c7812 */ /* 0x000fe400078ec0ff */
[----:B------:R-:W-:Y:S02]  /*f0a60*/  @P1 LOP3.LUT R2, R2, 0x80000, RZ, 0xfc, !PT ;  /* 0x0008000002021812 */ /* 0x000fe400078efcff */
[----:B------:R-:W-:-:S05]  /*f0a70*/  LOP3.LUT P1, RZ, R37, 0x100000, RZ, 0xc0, !PT ;  /* 0x0010000025ff7812 */ /* 0x000fca000782c0ff */
[----:B------:R-:W-:-:S04]  /*f0a80*/  @P4 LOP3.LUT R44, R44, 0x1000, RZ, 0xfc, !PT ;  /* 0x000010002c2c4812 */ /* 0x000fc800078efcff */
[----:B------:R-:W-:-:S04]  /*f0a90*/  LOP3.LUT R44, R44, 0xfffff7ff, RZ, 0xc0, !PT ;  /* 0xfffff7ff2c2c7812 */ /* 0x000fc800078ec0ff */
[----:B------:R-:W-:Y:S02]  /*f0aa0*/  @P3 LOP3.LUT R44, R44, 0x800, RZ, 0xfc, !PT ;  /* 0x000008002c2c3812 */ /* 0x000fe400078efcff */
[----:B------:R-:W-:Y:S02]  /*f0ab0*/  ISETP.LT.AND P3, PT, R43, UR9, !P1 ;  /* 0x000000092b007c0c */ /* 0x000fe4000cf61270 */
[----:B--2---:R-:W-:Y:S02]  /*f0ac0*/  ISETP.LT.AND P1, PT, R3, UR66, !P1 ;  /* 0x0000004203007c0c */ /* 0x004fe4000cf21270 */
[----:B------:R-:W-:Y:S02]  /*f0ad0*/  LOP3.LUT R2, R2, 0xfffbffff, RZ, 0xc0, !PT ;  /* 0xfffbffff02027812 */ /* 0x000fe400078ec0ff */
[----:B------:R-:W-:Y:S02]  /*f0ae0*/  LOP3.LUT R44, R44, 0xfffffbff, RZ, 0xc0, !PT ;  /* 0xfffffbff2c2c7812 */ /* 0x000fe400078ec0ff */
[----:B------:R-:W-:-:S02]  /*f0af0*/  LOP3.LUT P5, RZ, R37, 0x4000, RZ, 0xc0, !PT ;  /* 0x0000400025ff7812 */ /* 0x000fc400078ac0ff */
[----:B------:R-:W-:Y:S01]  /*f0b00*/  LOP3.LUT P4, RZ, R37, 0x2000, RZ, 0xc0, !PT ;  /* 0x0000200025ff7812 */ /* 0x000fe2000788c0ff */
[----:B------:R-:W1:Y:S02]  /*f0b10*/  LDCU.64 UR8, c[0x0][0x398] ;  /* 0x00007300ff0877ac */ /* 0x000e640008000a00 */
[----:B------:R-:W-:-:S04]  /*f0b20*/  @P3 LOP3.LUT R44, R44, 0x400, RZ, 0xfc, !PT ;  /* 0x000004002c2c3812 */ /* 0x000fc800078efcff */
[----:B------:R-:W-:-:S04]  /*f0b30*/  LOP3.LUT R44, R44, 0xfffffdff, RZ, 0xc0, !PT ;  /* 0xfffffdff2c2c7812 */ /* 0x000fc800078ec0ff */
[----:B------:R-:W-:Y:S02]  /*f0b40*/  @P1 LOP3.LUT R44, R44, 0x200, RZ, 0xfc, !PT ;  /* 0x000002002c2c1812 */ /* 0x000fe400078efcff */
[----:B------:R-:W-:Y:S02]  /*f0b50*/  ISETP.LT.AND P1, PT, R43, UR11, !P0 ;  /* 0x0000000b2b007c0c */ /* 0x000fe4000c721270 */
[----:B---3--:R-:W-:Y:S02]  /*f0b60*/  ISETP.LT.AND P0, PT, R3, UR68, !P0 ;  /* 0x0000004403007c0c */ /* 0x008fe4000c701270 */
[----:B------:R-:W-:Y:S02]  /*f0b70*/  @P6 LOP3.LUT R2, R2, 0x40000, RZ, 0xfc, !PT ;  /* 0x0004000002026812 */ /* 0x000fe400078efcff */
[----:B------:R-:W-:Y:S02]  /*f0b80*/  LOP3.LUT R44, R44, 0xfffffeff, RZ, 0xc0, !PT ;  /* 0xfffffeff2c2c7812 */ /* 0x000fe400078ec0ff */
[----:B------:R-:W-:Y:S01]  /*f0b90*/  LOP3.LUT P3, RZ, R37, 0x1000, RZ, 0xc0, !PT ;  /* 0x0000100025ff7812 */ /* 0x000fe2000786c0ff */
[----:B------:R-:W-:Y:S01]  /*f0ba0*/  UMOV UR53, UR27 ;  /* 0x0000001b00357c82 */ /* 0x000fe20008000000 */
[----:B------:R-:W2:Y:S03]  /*f0bb0*/  LDCU.64 UR10, c[0x0][0x398] ;  /* 0x00007300ff0a77ac */ /* 0x000ea60008000a00 */
[----:B------:R-:W-:-:S02]  /*f0bc0*/  @P1 LOP3.LUT R44, R44, 0x100, RZ, 0xfc, !PT ;  /* 0x000001002c2c1812 */ /* 0x000fc400078efcff */
[----:B------:R-:W-:Y:S02]  /*f0bd0*/  ISETP.LT.AND P1, PT, R43, UR18, !P2 ;  /* 0x000000122b007c0c */ /* 0x000fe4000d721270 */
[----:B------:R-:W-:-:S04]  /*f0be0*/  LOP3.LUT R44, R44, 0xffffff7f, RZ, 0xc0, !PT ;  /* 0xffffff7f2c2c7812 */ /* 0x000fc800078ec0ff */
[----:B------:R-:W-:-:S04]  /*f0bf0*/  @P0 LOP3.LUT R44, R44, 0x80, RZ, 0xfc, !PT ;  /* 0x000000802c2c0812 */ /* 0x000fc800078efcff */
[----:B------:R-:W-:-:S04]  /*f0c00*/  LOP3.LUT R44, R44, 0xffffffbf, RZ, 0xc0, !PT ;  /* 0xffffffbf2c2c7812 */ /* 0x000fc800078ec0ff */
[----:B------:R-:W-:Y:S02]  /*f0c10*/  @P1 LOP3.LUT R44, R44, 0x40, RZ, 0xfc, !PT ;  /* 0x000000402c2c1812 */ /* 0x000fe400078efcff */
[----:B----4-:R-:W-:Y:S02]  /*f0c20*/  ISETP.LT.AND P1, PT, R3, UR70, !P2 ;  /* 0x0000004603007c0c */ /* 0x010fe4000d721270 */
[----:B------:R-:W-:Y:S02]  /*f0c30*/  LOP3.LUT P6, RZ, R37, 0x20000, RZ, 0xc0, !PT ;  /* 0x0002000025ff7812 */ /* 0x000fe400078cc0ff */
[----:B------:R-:W-:-:S09]  /*f0c40*/  LOP3.LUT R44, R44, 0xffffffdf, RZ, 0xc0, !PT ;  /* 0xffffffdf2c2c7812 */ /* 0x000fd200078ec0ff */
[----:B------:R-:W-:Y:S02]  /*f0c50*/  @P1 LOP3.LUT R44, R44, 0x20, RZ, 0xfc, !PT ;  /* 0x000000202c2c1812 */ /* 0x000fe400078efcff */
[----:B------:R-:W-:Y:S02]  /*f0c60*/  ISETP.LT.AND P1, PT, R43, UR15, !P6 ;  /* 0x0000000f2b007c0c */ /* 0x000fe4000f721270 */
[----:B-----5:R-:W-:Y:S02]  /*f0c70*/  ISETP.LT.AND P6, PT, R3, UR72, !P6 ;  /* 0x0000004803007c0c */ /* 0x020fe4000f7c1270 */
[----:B------:R-:W-:-:S09]  /*f0c80*/  LOP3.LUT R44, R44, 0xffffffef, RZ, 0xc0, !PT ;  /* 0xffffffef2c2c7812 */ /* 0x000fd200078ec0ff */
        /* <DEDUP_REMOVED lines=12> */
[----:B------:R-:W-:Y:S02]  /*f0d50*/  R2UR.FILL UR27, R8 ;  /* 0x00000000081b72ca */ /* 0x000fe400004e0000 */
[C---:B------:R-:W-:Y:S02]  /*f0d60*/  LOP3.LUT P0, RZ, R37.reuse, 0x800, RZ, 0xc0, !PT ;  /* 0x0000080025ff7812 */ /* 0x040fe4000780c0ff */
[----:B------:R-:W-:Y:S01]  /*f0d70*/  LOP3.LUT R44, R44, 0xfffffffe, RZ, 0xc0, !PT ;  /* 0xfffffffe2c2c7812 */ /* 0x000fe200078ec0ff */
[----:B------:R-:W-:Y:S01]  /*f0d80*/  UMOV UR64, UR13 ;  /* 0x0000000d00407c82 */ /* 0x000fe20008000000 */
[----:B------:R-:W-:Y:S01]  /*f0d90*/  UMOV UR70, UR12 ;  /* 0x0000000c00467c82 */ /* 0x000fe20008000000 */
[----:B------:R-:W3:Y:S01]  /*f0da0*/  LDCU.64 UR12, c[0x0][0x398] ;  /* 0x00007300ff0c77ac */ /* 0x000ee20008000a00 */
[----:B------:R-:W-:-:S02]  /*f0db0*/  LOP3.LUT P2, RZ, R37, 0x400, RZ, 0xc0, !PT ;  /* 0x0000040025ff7812 */ /* 0x000fc4000784c0ff */
[----:B------:R-:W-:Y:S01]  /*f0dc0*/  R2UR UR72, R13 ;  /* 0x000000000d4872ca */ /* 0x000fe200000e0000 */
[----:B------:R-:W-:Y:S01]  /*f0dd0*/  UMOV UR68, UR14 ;  /* 0x0000000e00447c82 */ /* 0x000fe20008000000 */
[----:B------:R-:W4:Y:S01]  /*f0de0*/  LDCU.64 UR14, c[0x0][0x398] ;  /* 0x00007300ff0e77ac */ /* 0x000f220008000a00 */
[----:B------:R-:W-:Y:S01]  /*f0df0*/  LOP3.LUT R2, R2, 0xfffdffff, RZ, 0xc0, !PT ;  /* 0xfffdffff02027812 */ /* 0x000fe200078ec0ff */
[----:B------:R-:W-:Y:S01]  /*f0e00*/  UMOV UR66, UR16 ;  /* 0x0000001000427c82 */ /* 0x000fe20008000000 */
[----:B------:R-:W-:Y:S02]  /*f0e10*/  @P1 LOP3.LUT R44, R44, 0x1, RZ, 0xfc, !PT ;  /* 0x000000012c2c1812 */ /* 0x000fe400078efcff */
[----:B------:R-:W-:Y:S02]  /*f0e20*/  ISETP.LT.AND P1, PT, R3, UR76, !P6 ;  /* 0x0000004c03007c0c */ /* 0x000fe4000f721270 */
[----:B------:R-:W-:Y:S01]  /*f0e30*/  ISETP.LT.AND P6, PT, R43, UR21, !P5 ;  /* 0x000000152b007c0c */ /* 0x000fe2000efc1270 */
[----:B------:R-:W5:Y:S01]  /*f0e40*/  LDCU.64 UR16, c[0x0][0x398] ;  /* 0x00007300ff1077ac */ /* 0x000f620008000a00 */
[----:B------:R-:W1:Y:S01]  /*f0e50*/  LDCU.64 UR18, c[0x0][0x398] ;  /* 0x00007300ff1277ac */ /* 0x000e620008000a00 */
[----:B------:R-:W1:Y:S08]  /*f0e60*/  LDCU.64 UR20, c[0x0][0x398] ;  /* 0x00007300ff1477ac */ /* 0x000e700008000a00 */
[----:B------:R-:W-:-:S02]  /*f0e70*/  @P1 LOP3.LUT R45, R45, 0x80000000, RZ, 0xfc, !PT ;  /* 0x800000002d2d1812 */ /* 0x000fc400078efcff */
[----:B0-----:R-:W-:Y:S02]  /*f0e80*/  ISETP.LT.AND P1, PT, R3, UR4, !P5 ;  /* 0x0000000403007c0c */ /* 0x001fe4000ef21270 */
[----:B------:R-:W-:Y:S02]  /*f0e90*/  LOP3.LUT R45, R45, 0xbfffffff, RZ, 0xc0, !PT ;  /* 0xbfffffff2d2d7812 */ /* 0x000fe400078ec0ff */
[----:B------:R-:W-:Y:S01]  /*f0ea0*/  ISETP.LT.AND P5, PT, R43, UR23, !P4 ;  /* 0x000000172b007c0c */ /* 0x000fe2000e7a1270 */
[----:B------:R-:W0:Y:S01]  /*f0eb0*/  LDCU.64 UR22, c[0x0][0x398] ;  /* 0x00007300ff1677ac */ /* 0x000e220008000a00 */
[----:B------:R-:W-:-:S04]  /*f0ec0*/  @P6 LOP3.LUT R45, R45, 0x40000000, RZ, 0xfc, !PT ;  /* 0x400000002d2d6812 */ /* 0x000fc800078efcff */
[----:B------:R-:W-:-:S04]  /*f0ed0*/  LOP3.LUT R45, R45, 0xdfffffff, RZ, 0xc0, !PT ;  /* 0xdfffffff2d2d7812 */ /* 0x000fc800078ec0ff */
[----:B------:R-:W-:Y:S02]  /*f0ee0*/  @P1 LOP3.LUT R45, R45, 0x20000000, RZ, 0xfc, !PT ;  /* 0x200000002d2d1812 */ /* 0x000fe400078efcff */
[----:B------:R-:W-:Y:S02]  /*f0ef0*/  ISETP.LT.AND P1, PT, R3, UR6, !P4 ;  /* 0x0000000603007c0c */ /* 0x000fe4000e721270 */
[----:B------:R-:W-:Y:S02]  /*f0f00*/  LOP3.LUT R45, R45, 0xefffffff, RZ, 0xc0, !PT ;  /* 0xefffffff2d2d7812 */ /* 0x000fe400078ec0ff */
[----:B------:R-:W-:Y:S02]  /*f0f10*/  ISETP.LT.AND P4, PT, R43, UR25, !P3 ;  /* 0x000000192b007c0c */ /* 0x000fe4000df81270 */
[----:B------:R-:W-:Y:S01]  /*f0f20*/  LOP3.LUT P6, RZ, R37, 0x100, RZ, 0xc0, !PT ;  /* 0x0000010025ff7812 */ /* 0x000fe200078cc0ff */
[----:B------:R-:W-:Y:S01]  /*f0f30*/  STL [R1+0x46a0], R61 ;  /* 0x0046a03d01007387 */ /* 0x000fe20000100800 */
[----:B------:R-:W-:Y:S01]  /*f0f40*/  @P5 LOP3.LUT R45, R45, 0x10000000, RZ, 0xfc, !PT ;  /* 0x100000002d2d5812 */ /* 0x000fe200078efcff */
[----:B------:R-:W0:Y:S03]  /*f0f50*/  LDCU.64 UR24, c[0x0][0x398] ;  /* 0x00007300ff1877ac */ /* 0x000e260008000a00 */
[----:B------:R-:W-:-:S04]  /*f0f60*/  LOP3.LUT R45, R45, 0xf7ffffff, RZ, 0xc0, !PT ;  /* 0xf7ffffff2d2d7812 */ /* 0x000fc800078ec0ff */
[----:B------:R-:W-:Y:S02]  /*f0f70*/  @P1 LOP3.LUT R45, R45, 0x8000000, RZ, 0xfc, !PT ;  /* 0x080000002d2d1812 */ /* 0x000fe400078efcff */
[----:B-1----:R-:W-:Y:S02]  /*f0f80*/  ISETP.LT.AND P1, PT, R3, UR8, !P3 ;  /* 0x0000000803007c0c */ /* 0x002fe4000df21270 */
[----:B------:R-:W-:-:S04]  /*f0f90*/  LOP3.LUT R45, R45, 0xfbffffff, RZ, 0xc0, !PT ;  /* 0xfbffffff2d2d7812 */ /* 0x000fc800078ec0ff */
[----:B------:R-:W-:-:S04]  /*f0fa0*/  @P4 LOP3.LUT R45, R45, 0x4000000, RZ, 0xfc, !PT ;  /* 0x040000002d2d4812 */ /* 0x000fc800078efcff */
[----:B------:R-:W-:-:S04]  /*f0fb0*/  LOP3.LUT R45, R45, 0xfdffffff, RZ, 0xc0, !PT ;  /* 0xfdffffff2d2d7812 */ /* 0x000fc800078ec0ff */
[----:B------:R-:W-:Y:S02]  /*f0fc0*/  @P1 LOP3.LUT R45, R45, 0x2000000, RZ, 0xfc, !PT ;  /* 0x020000002d2d1812 */ /* 0x000fe400078efcff */
[----:B------:R-:W-:Y:S02]  /*f0fd0*/  ISETP.LT.AND P1, PT, R43, UR27, !P0 ;  /* 0x0000001b2b007c0c */ /* 0x000fe4000c721270 */
[----:B--2---:R-:W-:Y:S02]  /*f0fe0*/  ISETP.LT.AND P0, PT, R3, UR10, !P0 ;  /* 0x0000000a03007c0c */ /* 0x004fe4000c701270 */
[----:B------:R-:W-:Y:S02]  /*f0ff0*/  LOP3.LUT P5, RZ, R37, 0x80, RZ, 0xc0, !PT ;  /* 0x0000008025ff7812 */ /* 0x000fe400078ac0ff */
[----:B------:R-:W-:Y:S02]  /*f1000*/  LOP3.LUT R45, R45, 0xfeffffff, RZ, 0xc0, !PT ;  /* 0xfeffffff2d2d7812 */ /* 0x000fe400078ec0ff */
[----:B------:R-:W-:-:S02]  /*f1010*/  ISETP.LT.AND P3, PT, R43, UR29, !P2 ;  /* 0x0000001d2b007c0c */ /* 0x000fc4000d761270 */
[----:B------:R-:W-:Y:S01]  /*f1020*/  LOP3.LUT P4, RZ, R37, 0x40, RZ, 0xc0, !PT ;  /* 0x0000004025ff7812 */ /* 0x000fe2000788c0ff */
[----:B------:R-:W-:Y:S01]  /*f1030*/  STL [R1+0x4558], R40 ;  /* 0x0045582801007387 */ /* 0x000fe20000100800 */
[----:B------:R-:W1:Y:S01]  /*f1040*/  LDCU.64 UR26, c[0x0][0x398] ;  /* 0x00007300ff1a77ac */ /* 0x000e620008000a00 */
[----:B------:R-:W-:Y:S01]  /*f1050*/  @P1 LOP3.LUT R45, R45, 0x1000000, RZ, 0xfc, !PT ;  /* 0x010000002d2d1812 */ /* 0x000fe200078efcff */
[----:B------:R-:W2:Y:S03]  /*f1060*/  LDCU.64 UR28, c[0x0][0x398] ;  /* 0x00007300ff1c77ac */ /* 0x000ea60008000a00 */
[----:B------:R-:W-:Y:S02]  /*f1070*/  LOP3.LUT R45, R45, 0xff7fffff, RZ, 0xc0, !PT ;  /* 0xff7fffff2d2d7812 */ /* 0x000fe400078ec0ff */
[----:B---3--:R-:W-:Y:S02]  /*f1080*/  ISETP.LT.AND P1, PT, R3, UR12, !P2 ;  /* 0x0000000c03007c0c */ /* 0x008fe4000d721270 */
[----:B------:R-:W-:-:S02]  /*f1090*/  @P0 LOP3.LUT R45, R45, 0x800000, RZ, 0xfc, !PT ;  /* 0x008000002d2d0812 */ /* 0x000fc400078efcff */
[----:B------:R-:W-:Y:S02]  /*f10a0*/  @P5 LOP3.LUT R2, R2, 0x20000, RZ, 0xfc, !PT ;  /* 0x0002000002025812 */ /* 0x000fe400078efcff */
[----:B------:R-:W-:Y:S02]  /*f10b0*/  LOP3.LUT R45, R45, 0xffbfffff, RZ, 0xc0, !PT ;  /* 0xffbfffff2d2d7812 */ /* 0x000fe400078ec0ff */
[----:B------:R-:W-:Y:S02]  /*f10c0*/  LOP3.LUT P5, RZ, R37, 0x200, RZ, 0xc0, !PT ;  /* 0x0000020025ff7812 */ /* 0x000fe400078ac0ff */
[----:B------:R-:W-:Y:S02]  /*f10d0*/  @P3 LOP3.LUT R45, R45, 0x400000, RZ, 0xfc, !PT ;  /* 0x004000002d2d3812 */ /* 0x000fe400078efcff */
[----:B------:R-:W-:Y:S02]  /*f10e0*/  ISETP.LT.AND P2, PT, R43, UR72, !P5 ;  /* 0x000000482b007c0c */ /* 0x000fe4000ef41270 */
[----:B------:R-:W-:-:S02]  /*f10f0*/  LOP3.LUT R45, R45, 0xffdfffff, RZ, 0xc0, !PT ;  /* 0xffdfffff2d2d7812 */ /* 0x000fc400078ec0ff */
[----:B----4-:R-:W-:Y:S02]  /*f1100*/  ISETP.LT.AND P5, PT, R3, UR14, !P5 ;  /* 0x0000000e03007c0c */ /* 0x010fe4000efa1270 */
[----:B------:R-:W-:-:S04]  /*f1110*/  @P1 LOP3.LUT R45, R45, 0x200000, RZ, 0xfc, !PT ;  /* 0x002000002d2d1812 */ /* 0x000fc800078efcff */
[----:B------:R-:W-:-:S04]  /*f1120*/  LOP3.LUT R45, R45, 0xffefffff, RZ, 0xc0, !PT ;  /* 0xffefffff2d2d7812 */ /* 0x000fc800078ec0ff */
[----:B------:R-:W-:-:S04]  /*f1130*/  @P2 LOP3.LUT R45, R45, 0x100000, RZ, 0xfc, !PT ;  /* 0x001000002d2d2812 */ /* 0x000fc800078efcff */
[----:B------:R-:W-:-:S04]  /*f1140*/  LOP3.LUT R45, R45, 0xfff7ffff, RZ, 0xc0, !PT ;  /* 0xfff7ffff2d2d7812 */ /* 0x000fc800078ec0ff */
        /* <DEDUP_REMOVED lines=11> */
[----:B------:R-:W-:-:S04]  /*f1200*/  @P6 LOP3.LUT R45, R45, 0x10000, RZ, 0xfc, !PT ;  /* 0x000100002d2d6812 */ /* 0x000fc800078efcff */
        /* <DEDUP_REMOVED lines=10> */
[----:B------:R-:W-:Y:S01]  /*f12b0*/  LOP3.LUT R45, R45, 0xffffefff, RZ, 0xc0, !PT ;  /* 0xffffefff2d2d7812 */ /* 0x000fe200078ec0ff */
[----:B------:R3:W-:Y:S04]  /*f12c0*/  STL [R1+0x455c], R42 ;  /* 0x00455c2a01007387 */ /* 0x0007e80000100800 */
[----:B------:R-:W-:Y:S04]  /*f12d0*/  STL [R1+0x4560], R44 ;  /* 0x0045602c01007387 */ /* 0x000fe80000100800 */
[----:B------:R-:W4:Y:S04]  /*f12e0*/  LDL.LU R15, [R1+0xac0] ;  /* 0x000ac000010f7983 */ /* 0x000f280000300800 */
[----:B------:R-:W4:Y:S01]  /*f12f0*/  LDL.LU R16, [R1+0xac4] ;  /* 0x000ac40001107983 */ /* 0x000f220000300800 */
[----:B------:R-:W-:-:S02]  /*f1300*/  @P4 LOP3.LUT R45, R45, 0x1000, RZ, 0xfc, !PT ;  /* 0x000010002d2d4812 */ /* 0x000fc400078efcff */
[----:B0-----:R-:W-:Y:S01]  /*f1310*/  ISETP.LT.AND P4, PT, R3, UR22, !P0 ;  /* 0x0000001603007c0c */ /* 0x001fe2000c781270 */
[----:B---3--:R-:W3:Y:S04]  /*f1320*/  LDL.LU R42, [R1+0xac8] ;  /* 0x000ac800012a7983 */ /* 0x008ee80000300800 */
[----:B------:R-:W3:Y:S01]  /*f1330*/  LDL.LU R18, [R1+0xacc] ;  /* 0x000acc0001127983 */ /* 0x000ee20000300800 */
[----:B------:R-:W-:Y:S02]  /*f1340*/  LOP3.LUT R45, R45, 0xfffff7ff, RZ, 0xc0, !PT ;  /* 0xfffff7ff2d2d7812 */ /* 0x000fe400078ec0ff */
[----:B------:R-:W-:Y:S01]  /*f1350*/  LOP3.LUT P1, RZ, R37, 0x10, RZ, 0xc0, !PT ;  /* 0x0000001025ff7812 */ /* 0x000fe2000782c0ff */
[----:B------:R-:W5:Y:S04]  /*f1360*/  LDL.LU R19, [R1+0xab0] ;  /* 0x000ab00001137983 */ /* 0x000f680000300800 */
[----:B------:R-:W5:Y:S04]  /*f1370*/  LDL.LU R20, [R1+0xab4] ;  /* 0x000ab40001147983 */ /* 0x000f680000300800 */
[----:B------:R-:W2:Y:S04]  /*f1380*/  LDL.LU R21, [R1+0xab8] ;  /* 0x000ab80001157983 */ /* 0x000ea80000300800 */
[----:B------:R-:W2:Y:S04]  /*f1390*/  LDL.LU R22, [R1+0xabc] ;  /* 0x000abc0001167983 */ /* 0x000ea80000300800 */
[----:B------:R-:W2:Y:S04]  /*f13a0*/  LDL.LU R23, [R1+0xaa0] ;  /* 0x000aa00001177983 */ /* 0x000ea80000300800 */
[----:B------:R-:W2:Y:S04]  /*f13b0*/  LDL.LU R24, [R1+0xaa4] ;  /* 0x000aa40001187983 */ /* 0x000ea80000300800 */
[----:B------:R-:W2:Y:S04]  /*f13c0*/  LDL.LU R25, [R1+0xaa8] ;  /* 0x000aa80001197983 */ /* 0x000ea80000300800 */
[----:B------:R-:W2:Y:S01]  /*f13d0*/  LDL.LU R26, [R1+0xaac] ;  /* 0x000aac00011a7983 */ /* 0x000ea20000300800 */
[----:B------:R-:W-:-:S02]  /*f13e0*/  @P4 LOP3.LUT R45, R45, 0x800, RZ, 0xfc, !PT ;  /* 0x000008002d2d4812 */ /* 0x000fc400078efcff */
[----:B------:R-:W-:Y:S01]  /*f13f0*/  ISETP.LT.AND P4, PT, R43, UR41, !P1 ;  /* 0x000000292b007c0c */ /* 0x000fe2000cf81270 */
[----:B------:R-:W2:Y:S04]  /*f1400*/  LDL.LU R40, [R1+0xa90] ;  /* 0x000a900001287983 */ /* 0x000ea80000300800 */
[----:B------:R-:W2:Y:S04]  /*f1410*/  LDL.LU R27, [R1+0xa94] ;  /* 0x000a9400011b7983 */ /* 0x000ea80000300800 */
[----:B------:R-:W2:Y:S04]  /*f1420*/  LDL.LU R61, [R1+0xa98] ;  /* 0x000a9800013d7983 */ /* 0x000ea80000300800 */
[----:B------:R-:W2:Y:S01]  /*f1430*/  LDL.LU R28, [R1+0xa9c] ;  /* 0x000a9c00011c7983 */ /* 0x000ea20000300800 */
[----:B------:R-:W-:-:S03]  /*f1440*/  ISETP.LT.AND P1, PT, R3, UR24, !P1 ;  /* 0x0000001803007c0c */ /* 0x000fc6000cf21270 */
[----:B------:R-:W2:Y:S01]  /*f1450*/  LDL.LU R9, [R1+0xa80] ;  /* 0x000a800001097983 */ /* 0x000ea20000300800 */
[----:B------:R-:W-:-:S03]  /*f1460*/  LOP3.LUT R45, R45, 0xfffffbff, RZ, 0xc0, !PT ;  /* 0xfffffbff2d2d7812 */ /* 0x000fc600078ec0ff */
[----:B------:R-:W2:Y:S04]  /*f1470*/  LDL.LU R29, [R1+0xa84] ;  /* 0x000a8400011d7983 */ /* 0x000ea80000300800 */
[----:B------:R-:W2:Y:S04]  /*f1480*/  LDL.LU R30, [R1+0xa88] ;  /* 0x000a8800011e7983 */ /* 0x000ea80000300800 */
[----:B------:R-:W2:Y:S04]  /*f1490*/  LDL.LU R31, [R1+0xa8c] ;  /* 0x000a8c00011f7983 */ /* 0x000ea80000300800 */
[----:B------:R-:W2:Y:S04]  /*f14a0*/  LDL.LU R58, [R1+0xa70] ;  /* 0x000a7000013a7983 */ /* 0x000ea80000300800 */
[----:B------:R-:W2:Y:S01]  /*f14b0*/  LDL.LU R0, [R1+0xa74] ;  /* 0x000a740001007983 */ /* 0x000ea20000300800 */
[----:B------:R-:W-:-:S03]  /*f14c0*/  @P4 LOP3.LUT R45, R45, 0x400, RZ, 0xfc, !PT ;  /* 0x000004002d2d4812 */ /* 0x000fc600078efcff */
[----:B------:R-:W2:Y:S04]  /*f14d0*/  LDL.LU R56, [R1+0xa78] ;  /* 0x000a780001387983 */ /* 0x000ea80000300800 */
[----:B------:R-:W2:Y:S04]  /*f14e0*/  LDL.LU R55, [R1+0xa7c] ;  /* 0x000a7c0001377983 */ /* 0x000ea80000300800 */
[----:B------:R-:W2:Y:S01]  /*f14f0*/  LDL.LU R34, [R1+0xa60] ;  /* 0x000a600001227983 */ /* 0x000ea20000300800 */
[----:B------:R-:W-:-:S03]  /*f1500*/  LOP3.LUT R45, R45, 0xfffffdff, RZ, 0xc0, !PT ;  /* 0xfffffdff2d2d7812 */ /* 0x000fc600078ec0ff */
[----:B------:R-:W2:Y:S01]  /*f1510*/  LDL.LU R35, [R1+0xa64] ;  /* 0x000a640001237983 */ /* 0x000ea20000300800 */
[----:B------:R-:W-:-:S03]  /*f1520*/  LOP3.LUT P3, RZ, R37, 0x8, RZ, 0xc0, !PT ;  /* 0x0000000825ff7812 */ /* 0x000fc6000786c0ff */
[----:B------:R-:W2:Y:S04]  /*f1530*/  LDL.LU R33, [R1+0xa68] ;  /* 0x000a680001217983 */ /* 0x000ea80000300800 */
[----:B------:R-:W2:Y:S04]  /*f1540*/  LDL.LU R32, [R1+0xa6c] ;  /* 0x000a6c0001207983 */ /* 0x000ea80000300800 */
[----:B------:R-:W2:Y:S01]  /*f1550*/  LDL.LU R60, [R1+0xa50] ;  /* 0x000a5000013c7983 */ /* 0x000ea20000300800 */
[----:B------:R-:W-:-:S03]  /*f1560*/  @P1 LOP3.LUT R45, R45, 0x200, RZ, 0xfc, !PT ;  /* 0x000002002d2d1812 */ /* 0x000fc600078efcff */
[----:B------:R-:W2:Y:S01]  /*f1570*/  LDL.LU R5, [R1+0xa54] ;  /* 0x000a540001057983 */ /* 0x000ea20000300800 */
[----:B------:R-:W-:-:S03]  /*f1580*/  ISETP.LT.AND P1, PT, R43, UR43, !P3 ;  /* 0x0000002b2b007c0c */ /* 0x000fc6000df21270 */
        /* <DEDUP_REMOVED lines=10> */
[----:B------:R-:W-:-:S03]  /*f1630*/  LOP3.LUT R45, R45, 0xfffffeff, RZ, 0xc0, !PT ;  /* 0xfffffeff2d2d7812 */ /* 0x000fc600078ec0ff */
[----:B------:R-:W2:Y:S04]  /*f1640*/  LDL.LU R48, [R1+0xa20] ;  /* 0x000a200001307983 */ /* 0x000ea80000300800 */
[----:B------:R-:W2:Y:S04]  /*f1650*/  LDL.LU R47, [R1+0xa24] ;  /* 0x000a2400012f7983 */ /* 0x000ea80000300800 */
[----:B------:R-:W2:Y:S04]  /*f1660*/  LDL.LU R46, [R1+0xa28] ;  /* 0x000a2800012e7983 */ /* 0x000ea80000300800 */
[----:B------:R-:W2:Y:S01]  /*f1670*/  LDL.LU R43, [R1+0xa2c] ;  /* 0x000a2c00012b7983 */ /* 0x000ea20000300800 */
[----:B------:R-:W-:-:S02]  /*f1680*/  @P1 LOP3.LUT R45, R45, 0x100, RZ, 0xfc, !PT ;  /* 0x000001002d2d1812 */ /* 0x000fc400078efcff */
[C---:B------:R-:W-:Y:S02]  /*f1690*/  LOP3.LUT P2, RZ, R37.reuse, 0x4, RZ, 0xc0, !PT ;  /* 0x0000000425ff7812 */ /* 0x040fe4000784c0ff */
[C---:B------:R-:W-:Y:S02]  /*f16a0*/  LOP3.LUT P0, RZ, R37.reuse, 0x2, RZ, 0xc0, !PT ;  /* 0x0000000225ff7812 */ /* 0x040fe4000780c0ff */
[----:B------:R-:W-:Y:S01]  /*f16b0*/  LOP3.LUT P1, RZ, R37, 0x1, RZ, 0xc0, !PT ;  /* 0x0000000125ff7812 */ /* 0x000fe2000782c0ff */
[----:B------:R0:W-:Y:S04]  /*f16c0*/  STL [R1+0x4634], R37 ;  /* 0x0046342501007387 */ /* 0x0001e80000100800 */
[----:B0-----:R-:W2:Y:S01]  /*f16d0*/  LDL R37, [R1+0x1140] ;  /* 0x0011400001257983 */ /* 0x001ea20000100800 */
[----:B-1----:R-:W-:-:S02]  /*f16e0*/  ISETP.LT.AND P3, PT, R3, UR26, !P3 ;  /* 0x0000001a03007c0c */ /* 0x002fc4000df61270 */
[----:B------:R-:W-:Y:S02]  /*f16f0*/  R2UR UR14, R12 ;  /* 0x000000000c0e72ca */ /* 0x000fe400000e0000 */
[----:B------:R-:W-:Y:S01]  /*f1700*/  LOP3.LUT R45, R45, 0xffffff7f, RZ, 0xc0, !PT ;  /* 0xffffff7f2d2d7812 */ /* 0x000fe200078ec0ff */
[----:B------:R-:W-:Y:S01]  /*f1710*/  UMOV UR76, UR31 ;  /* 0x0000001f004c7c82 */ /* 0x000fe20008000000 */
[----:B------:R-:W-:Y:S01]  /*f1720*/  UMOV UR74, UR30 ;  /* 0x0000001e004a7c82 */ /* 0x000fe20008000000 */
[----:B------:R-:W0:Y:S06]  /*f1730*/  LDCU.64 UR30, c[0x0][0x398] ;  /* 0x00007300ff1e77ac */ /* 0x000e2c0008000a00 */
[----:B------:R-:W-:Y:S01]  /*f1740*/  @P3 LOP3.LUT R45, R45, 0x80, RZ, 0xfc, !PT ;  /* 0x000000802d2d3812 */ /* 0x000fe200078efcff */
[----:B------:R-:W-:Y:S01]  /*f1750*/  UMOV UR8, UR68 ;  /* 0x0000004400087c82 */ /* 0x000fe20008000000 */
[----:B------:R-:W-:Y:S01]  /*f1760*/  UMOV UR68, UR32 ;  /* 0x0000002000447c82 */ /* 0x000fe20008000000 */
[----:B------:R-:W1:Y:S01]  /*f1770*/  LDCU.64 UR32, c[0x0][0x398] ;  /* 0x00007300ff2077ac */ /* 0x000e620008000a00 */
[----:B------:R-:W-:Y:S01]  /*f1780*/  LOP3.LUT R45, R45, 0xffffffbf, RZ, 0xc0, !PT ;  /* 0xffffffbf2d2d7812 */ /* 0x000fe200078ec0ff */
[----:B------:R-:W-:Y:S01]  /*f1790*/  UMOV UR10, UR34 ;  /* 0x00000022000a7c82 */ /* 0x000fe20008000000 */
[----:B------:R-:W0:Y:S01]  /*f17a0*/  LDCU.64 UR34, c[0x0][0x398] ;  /* 0x00007300ff2277ac */ /* 0x000e220008000a00 */
[----:B------:R-:W-:Y:S01]  /*f17b0*/  UMOV UR6, UR36 ;  /* 0x0000002400067c82 */ /* 0x000fe20008000000 */
[----:B------:R-:W0:Y:S01]  /*f17c0*/  LDCU.64 UR36, c[0x0][0x398] ;  /* 0x00007300ff2477ac */ /* 0x000e220008000a00 */
[----:B------:R-:W-:Y:S01]  /*f17d0*/  UMOV UR4, UR38 ;  /* 0x0000002600047c82 */ /* 0x000fe20008000000 */
[----:B------:R-:W0:Y:S01]  /*f17e0*/  LDCU.64 UR38, c[0x0][0x398] ;  /* 0x00007300ff2677ac */ /* 0x000e220008000a00 */
[----:B------:R-:W-:Y:S01]  /*f17f0*/  UMOV UR72, UR40 ;  /* 0x0000002800487c82 */ /* 0x000fe20008000000 */
[----:B------:R-:W0:Y:S01]  /*f1800*/  LDCU.64 UR40, c[0x0][0x398] ;  /* 0x00007300ff2877ac */ /* 0x000e220008000a00 */
[----:B------:R-:W-:Y:S01]  /*f1810*/  UMOV UR42, UR63 ;  /* 0x0000003f002a7c82 */ /* 0x000fe20008000000 */
[----:B------:R-:W-:Y:S01]  /*f1820*/  UMOV UR12, UR64 ;  /* 0x00000040000c7c82 */ /* 0x000fe20008000000 */
[----:B------:R-:W-:-:S02]  /*f1830*/  UMOV UR64, UR42 ;  /* 0x0000002a00407c82 */ /* 0x000fc40008000000 */
[----:B------:R-:W0:Y:S01]  /*f1840*/  LDCU.64 UR42, c[0x0][0x398] ;  /* 0x00007300ff2a77ac */ /* 0x000e220008000a00 */
[----:B------:R-:W-:Y:S01]  /*f1850*/  UMOV UR16, UR10 ;  /* 0x0000000a00107c82 */ /* 0x000fe20008000000 */
[----:B------:R-:W-:Y:S01]  /*f1860*/  UMOV UR10, UR45 ;  /* 0x0000002d000a7c82 */ /* 0x000fe20008000000 */
[----:B------:R-:W-:Y:S01]  /*f1870*/  LOP3.LUT R38, R38, 0x7fffffff, RZ, 0xc0, !PT ;  /* 0x7fffffff26267812 */ /* 0x000fe200078ec0ff */
[----:B------:R-:W-:Y:S01]  /*f1880*/  UMOV UR18, UR12 ;  /* 0x0000000c00127c82 */ /* 0x000fe20008000000 */
[----:B------:R-:W-:Y:S01]  /*f1890*/  UMOV UR20, UR49 ;  /* 0x0000003100147c82 */ /* 0x000fe20008000000 */
[----:B------:R-:W-:Y:S01]  /*f18a0*/  UMOV UR12, UR48 ;  /* 0x00000030000c7c82 */ /* 0x000fe20008000000 */
[----:B------:R-:W0:Y:S01]  /*f18b0*/  LDCU.64 UR48, c[0x0][0x398] ;  /* 0x00007300ff3077ac */ /* 0x000e220008000a00 */
[----:B------:R-:W-:Y:S01]  /*f18c0*/  UMOV UR24, UR51 ;  /* 0x0000003300187c82 */ /* 0x000fe20008000000 */
[----:B------:R-:W-:Y:S01]  /*f18d0*/  UMOV UR22, UR50 ;  /* 0x0000003200167c82 */ /* 0x000fe20008000000 */
[----:B------:R-:W0:Y:S01]  /*f18e0*/  LDCU.64 UR50, c[0x0][0x398] ;  /* 0x00007300ff3277ac */ /* 0x000e220008000a00 */
[----:B------:R-:W-:Y:S01]  /*f18f0*/  UMOV UR26, UR52 ;  /* 0x00000034001a7c82 */ /* 0x000fe20008000000 */
[----:B------:R-:W-:-:S02]  /*f1900*/  LOP3.LUT P4, RZ, R2, 0x4000, RZ, 0xc0, !PT ;  /* 0x0000400002ff7812 */ /* 0x000fc4000788c0ff */
[C---:B------:R-:W-:Y:S02]  /*f1910*/  LOP3.LUT P6, RZ, R2.reuse, 0x10000, RZ, 0xc0, !PT ;  /* 0x0001000002ff7812 */ /* 0x040fe400078cc0ff */
[----:B------:R-:W-:Y:S02]  /*f1920*/  LOP3.LUT P5, RZ, R2, 0x8000, RZ, 0xc0, !PT ;  /* 0x0000800002ff7812 */ /* 0x000fe400078ac0ff */
[----:B--2---:R-:W-:Y:S02]  /*f1930*/  ISETP.LT.AND P3, PT, R37, UR14, !P2 ;  /* 0x0000000e25007c0c */ /* 0x004fe4000d761270 */
[----:B------:R-:W-:-:S11]  /*f1940*/  ISETP.LT.AND P2, PT, R3, UR28, !P2 ;  /* 0x0000001c03007c0c */ /* 0x000fd6000d741270 */
[----:B------:R-:W-:-:S04]  /*f1950*/  @P3 LOP3.LUT R45, R45, 0x40, RZ, 0xfc, !PT ;  /* 0x000000402d2d3812 */ /* 0x000fc800078efcff */
[----:B------:R-:W-:-:S04]  /*f1960*/  LOP3.LUT R45, R45, 0xffffffdf, RZ, 0xc0, !PT ;  /* 0xffffffdf2d2d7812 */ /* 0x000fc800078ec0ff */
[----:B------:R-:W-:Y:S02]  /*f1970*/  @P2 LOP3.LUT R45, R45, 0x20, RZ, 0xfc, !PT ;  /* 0x000000202d2d2812 */ /* 0x000fe400078efcff */
[----:B0-----:R-:W-:Y:S02]  /*f1980*/  ISETP.LT.AND P2, PT, R37, UR30, !P0 ;  /* 0x0000001e25007c0c */ /* 0x001fe4000c741270 */
[----:B-1----:R-:W-:Y:S02]  /*f1990*/  ISETP.LT.AND P0, PT, R3, UR32, !P0 ;  /* 0x0000002003007c0c */ /* 0x002fe4000c701270 */
[----:B------:R-:W-:-:S09]  /*f19a0*/  LOP3.LUT R45, R45, 0xffffffef, RZ, 0xc0, !PT ;  /* 0xffffffef2d2d7812 */ /* 0x000fd200078ec0ff */
[----:B------:R-:W-:-:S04]  /*f19b0*/  @P2 LOP3.LUT R45, R45, 0x10, RZ, 0xfc, !PT ;  /* 0x000000102d2d2812 */ /* 0x000fc800078efcff */
        /* <DEDUP_REMOVED lines=9> */
[----:B------:R-:W-:Y:S01]  /*f1a50*/  ISETP.LT.AND P1, PT, R37, UR38, !P0 ;  /* 0x0000002625007c0c */ /* 0x000fe2000c721270 */
[----:B------:R-:W-:Y:S01]  /*f1a60*/  UMOV UR28, UR44 ;  /* 0x0000002c001c7c82 */ /* 0x000fe20008000000 */
[----:B------:R-:W0:Y:S01]  /*f1a70*/  LDCU.64 UR44, c[0x0][0x398] ;  /* 0x00007300ff2c77ac */ /* 0x000e220008000a00 */
[----:B------:R-:W-:Y:S02]  /*f1a80*/  LOP3.LUT R45, R45, 0xfffffffe, RZ, 0xc0, !PT ;  /* 0xfffffffe2d2d7812 */ /* 0x000fe400078ec0ff */
[----:B------:R-:W-:Y:S01]  /*f1a90*/  LOP3.LUT P2, RZ, R2, 0x1000, RZ, 0xc0, !PT ;  /* 0x0000100002ff7812 */ /* 0x000fe2000784c0ff */
[----:B------:R-:W-:Y:S01]  /*f1aa0*/  UMOV UR30, UR47 ;  /* 0x0000002f001e7c82 */ /* 0x000fe20008000000 */
[----:B------:R-:W-:Y:S01]  /*f1ab0*/  UMOV UR32, UR46 ;  /* 0x0000002e00207c82 */ /* 0x000fe20008000000 */
[----:B------:R-:W1:Y:S05]  /*f1ac0*/  LDCU.64 UR46, c[0x0][0x398] ;  /* 0x00007300ff2e77ac */ /* 0x000e6a0008000a00 */
[----:B------:R-:W-:-:S02]  /*f1ad0*/  @P1 LOP3.LUT R45, R45, 0x1, RZ, 0xfc, !PT ;  /* 0x000000012d2d1812 */ /* 0x000fc400078efcff */
[----:B------:R-:W-:Y:S02]  /*f1ae0*/  ISETP.LT.AND P1, PT, R3, UR40, !P0 ;  /* 0x0000002803007c0c */ /* 0x000fe4000c721270 */
[----:B------:R-:W-:Y:S02]  /*f1af0*/  ISETP.LT.AND P0, PT, R37, UR42, !P2 ;  /* 0x0000002a25007c0c */ /* 0x000fe4000d701270 */
[----:B------:R-:W-:-:S09]  /*f1b00*/  LOP3.LUT P3, RZ, R2, 0x2000, RZ, 0xc0, !PT ;  /* 0x0000200002ff7812 */ /* 0x000fd2000786c0ff */
[----:B------:R-:W-:Y:S02]  /*f1b10*/  @P1 LOP3.LUT R38, R38, 0x80000000, RZ, 0xfc, !PT ;  /* 0x8000000026261812 */ /* 0x000fe400078efcff */
[----:B0-----:R-:W-:Y:S02]  /*f1b20*/  ISETP.LT.AND P1, PT, R3, UR44, !P2 ;  /* 0x0000002c03007c0c */ /* 0x001fe4000d721270 */
[----:B------:R-:W-:-:S04]  /*f1b30*/  LOP3.LUT R38, R38, 0xbfffffff, RZ, 0xc0, !PT ;  /* 0xbfffffff26267812 */ /* 0x000fc800078ec0ff */
[----:B------:R-:W-:Y:S02]  /*f1b40*/  @P0 LOP3.LUT R38, R38, 0x40000000, RZ, 0xfc, !PT ;  /* 0x4000000026260812 */ /* 0x000fe400078efcff */
[----:B-1----:R-:W-:Y:S02]  /*f1b50*/  ISETP.LT.AND P0, PT, R37, UR46, !P3 ;  /* 0x0000002e25007c0c */ /* 0x002fe4000df01270 */
[----:B------:R-:W-:-:S04]  /*f1b60*/  LOP3.LUT R38, R38, 0xdfffffff, RZ, 0xc0, !PT ;  /* 0xdfffffff26267812 */ /* 0x000fc800078ec0ff */
[----:B------:R-:W-:-:S04]  /*f1b70*/  @P1 LOP3.LUT R38, R38, 0x20000000, RZ, 0xfc, !PT ;  /* 0x2000000026261812 */ /* 0x000fc800078efcff */
[----:B------:R-:W-:-:S04]  /*f1b80*/  LOP3.LUT R38, R38, 0xefffffff, RZ, 0xc0, !PT ;  /* 0xefffffff26267812 */ /* 0x000fc800078ec0ff */
[----:B------:R-:W-:Y:S02]  /*f1b90*/  @P0 LOP3.LUT R38, R38, 0x10000000, RZ, 0xfc, !PT ;  /* 0x1000000026260812 */ /* 0x000fe400078efcff */
[----:B------:R-:W-:Y:S01]  /*f1ba0*/  ISETP.LT.AND P0, PT, R3, UR48, !P3 ;  /* 0x0000003003007c0c */ /* 0x000fe2000df01270 */
[----:B------:R-:W-:Y:S01]  /*f1bb0*/  UMOV UR14, UR76 ;  /* 0x0000004c000e7c82 */ /* 0x000fe20008000000 */
[----:B------:R-:W-:Y:S01]  /*f1bc0*/  UMOV UR76, UR66 ;  /* 0x00000042004c7c82 */ /* 0x000fe20008000000 */
[----:B------:R-:W-:Y:S01]  /*f1bd0*/  UMOV UR66, UR53 ;  /* 0x0000003500427c82 */ /* 0x000fe20008000000 */
[----:B------:R-:W-:Y:S01]  /*f1be0*/  LOP3.LUT R38, R38, 0xf7ffffff, RZ, 0xc0, !PT ;  /* 0xf7ffffff26267812 */ /* 0x000fe200078ec0ff */
[----:B------:R-:W0:Y:S01]  /*f1bf0*/  LDCU.64 UR52, c[0x0][0x398] ;  /* 0x00007300ff3477ac */ /* 0x000e220008000a00 */
[----:B------:R-:W-:Y:S01]  /*f1c00*/  UMOV UR46, UR32 ;  /* 0x00000020002e7c82 */ /* 0x000fe20008000000 */
[----:B------:R-:W-:-:S06]  /*f1c10*/  UMOV UR36, UR26 ;  /* 0x0000001a00247c82 */ /* 0x000fcc0008000000 */
[----:B------:R-:W-:Y:S02]  /*f1c20*/  @P0 LOP3.LUT R38, R38, 0x8000000, RZ, 0xfc, !PT ;  /* 0x0800000026260812 */ /* 0x000fe400078efcff */
[----:B------:R-:W-:Y:S01]  /*f1c30*/  ISETP.LT.AND P0, PT, R37, UR50, !P4 ;  /* 0x0000003225007c0c */ /* 0x000fe2000e701270 */
[----:B------:R-:W-:Y:S01]  /*f1c40*/  UMOV UR26, UR12 ;  /* 0x0000000c001a7c82 */ /* 0x000fe20008000000 */
[----:B------:R-:W-:Y:S01]  /*f1c50*/  UMOV UR32, UR70 ;  /* 0x0000004600207c82 */ /* 0x000fe20008000000 */
[----:B------:R-:W-:Y:S01]  /*f1c60*/  UMOV UR70, UR55 ;  /* 0x0000003700467c82 */ /* 0x000fe20008000000 */
[----:B------:R-:W-:Y:S01]  /*f1c70*/  UMOV UR12, UR54 ;  /* 0x00000036000c7c82 */ /* 0x000fe20008000000 */
[----:B------:R-:W1:Y:S01]  /*f1c80*/  LDCU.64 UR54, c[0x0][0x398] ;  /* 0x00007300ff3677ac */ /* 0x000e620008000a00 */
[----:B------:R-:W-:Y:S02]  /*f1c90*/  LOP3.LUT R38, R38, 0xfbffffff, RZ, 0xc0, !PT ;  /* 0xfbffffff26267812 */ /* 0x000fe400078ec0ff */
[----:B------:R-:W-:Y:S01]  /*f1ca0*/  LOP3.LUT P3, RZ, R6, 0x2, RZ, 0xc0, !PT ;  /* 0x0000000206ff7812 */ /* 0x000fe2000786c0ff */
[----:B------:R-:W-:Y:S01]  /*f1cb0*/  UMOV UR48, UR30 ;  /* 0x0000001e00307c82 */ /* 0x000fe20008000000 */
[----:B------:R-:W-:Y:S01]  /*f1cc0*/  UMOV UR30, UR10 ;  /* 0x0000000a001e7c82 */ /* 0x000fe20008000000 */
[----:B------:R-:W-:-:S02]  /*f1cd0*/  UMOV UR10, UR56 ;  /* 0x00000038000a7c82 */ /* 0x000fc40008000000 */
[----:B------:R-:W-:Y:S02]  /*f1ce0*/  @P0 LOP3.LUT R38, R38, 0x4000000, RZ, 0xfc, !PT ;  /* 0x0400000026260812 */ /* 0x000fe400078efcff */
[----:B0-----:R-:W-:Y:S01]  /*f1cf0*/  ISETP.LT.AND P0, PT, R3, UR52, !P4 ;  /* 0x0000003403007c0c */ /* 0x001fe2000e701270 */
[----:B------:R-:W-:Y:S01]  /*f1d00*/  UMOV UR52, UR57 ;  /* 0x0000003900347c82 */ /* 0x000fe20008000000 */
[----:B------:R-:W0:Y:S01]  /*f1d10*/  LDCU.64 UR56, c[0x0][0x398] ;  /* 0x00007300ff3877ac */ /* 0x000e220008000a00 */
[----:B------:R-:W-:Y:S01]  /*f1d20*/  LOP3.LUT R2, R2, 0xfffffbff, RZ, 0xc0, !PT ;  /* 0xfffffbff02027812 */ /* 0x000fe200078ec0ff */
[----:B------:R-:W-:Y:S01]  /*f1d30*/  UMOV UR38, UR28 ;  /* 0x0000001c00267c82 */ /* 0x000fe20008000000 */
[----:B------:R-:W-:Y:S02]  /*f1d40*/  LOP3.LUT R38, R38, 0xfdffffff, RZ, 0xc0, !PT ;  /* 0xfdffffff26267812 */ /* 0x000fe400078ec0ff */
[----:B------:R-:W-:Y:S02]  /*f1d50*/  @P3 LOP3.LUT R2, R2, 0x400, RZ, 0xfc, !PT ;  /* 0x0000040002023812 */ /* 0x000fe400078efcff */
[----:B-1----:R-:W-:Y:S01]  /*f1d60*/  ISETP.LT.AND P3, PT, R37, UR54, !P5 ;  /* 0x0000003625007c0c */ /* 0x002fe2000ef61270 */
[----:B------:R-:W-:Y:S01]  /*f1d70*/  UMOV UR28, UR22 ;  /* 0x00000016001c7c82 */ /* 0x000fe20008000000 */
[----:B------:R-:W-:Y:S01]  /*f1d80*/  UMOV UR22, UR59 ;  /* 0x0000003b00167c82 */ /* 0x000fe20008000000 */
[----:B------:R-:W-:Y:S01]  /*f1d90*/  UMOV UR42, UR58 ;  /* 0x0000003a002a7c82 */ /* 0x000fe20008000000 */
[----:B------:R-:W1:Y:S01]  /*f1da0*/  LDCU.64 UR58, c[0x0][0x398] ;  /* 0x00007300ff3a77ac */ /* 0x000e620008000a00 */
[----:B------:R-:W-:Y:S01]  /*f1db0*/  @P0 LOP3.LUT R38, R38, 0x2000000, RZ, 0xfc, !PT ;  /* 0x0200000026260812 */ /* 0x000fe200078efcff */
[----:B------:R-:W-:Y:S01]  /*f1dc0*/  UMOV UR34, UR24 ;  /* 0x0000001800227c82 */ /* 0x000fe20008000000 */
[----:B------:R-:W-:-:S02]  /*f1dd0*/  UMOV UR24, UR20 ;  /* 0x0000001400187c82 */ /* 0x000fc40008000000 */
[----:B------:R-:W-:Y:S02]  /*f1de0*/  LOP3.LUT R38, R38, 0xfeffffff, RZ, 0xc0, !PT ;  /* 0xfeffffff26267812 */ /* 0x000fe400078ec0ff */
[----:B0-----:R-:W-:Y:S01]  /*f1df0*/  ISETP.LT.AND P0, PT, R3, UR56, !P5 ;  /* 0x0000003803007c0c */ /* 0x001fe2000ef01270 */
[----:B------:R-:W-:Y:S01]  /*f1e00*/  UMOV UR20, UR61 ;  /* 0x0000003d00147c82 */ /* 0x000fe20008000000 */
[----:B------:R-:W-:Y:S01]  /*f1e10*/  UMOV UR44, UR60 ;  /* 0x0000003c002c7c82 */ /* 0x000fe20008000000 */
[----:B------:R-:W0:Y:S01]  /*f1e20*/  LDCU.64 UR60, c[0x0][0x398] ;  /* 0x00007300ff3c77ac */ /* 0x000e220008000a00 */
[----:B------:R-:W-:Y:S01]  /*f1e30*/  @P3 LOP3.LUT R38, R38, 0x1000000, RZ, 0xfc, !PT ;  /* 0x0100000026263812 */ /* 0x000fe200078efcff */
[----:B------:R-:W-:Y:S01]  /*f1e40*/  UMOV UR50, UR6 ;  /* 0x0000000600327c82 */ /* 0x000fe20008000000 */
[----:B------:R-:W2:Y:S01]  /*f1e50*/  LDCU UR6, c[0x0][0x398] ;  /* 0x00007300ff0677ac */ /* 0x000ea20008000800 */
[----:B------:R-:W-:Y:S01]  /*f1e60*/  UMOV UR40, UR4 ;  /* 0x0000000400287c82 */ /* 0x000fe20008000000 */
[----:B------:R-:W-:Y:S01]  /*f1e70*/  LOP3.LUT R38, R38, 0xff7fffff, RZ, 0xc0, !PT ;  /* 0xff7fffff26267812 */ /* 0x000fe200078ec0ff */
[----:B------:R-:W0:Y:S01]  /*f1e80*/  LDCU UR4, c[0x0][0x398] ;  /* 0x00007300ff0477ac */ /* 0x000e220008000800 */
[----:B------:R-:W-:-:S02]  /*f1e90*/  LOP3.LUT P1, RZ, R6, 0x80, RZ, 0xc0, !PT ;  /* 0x0000008006ff7812 */ /* 0x000fc4000782c0ff */
[----:B------:R-:W-:Y:S02]  /*f1ea0*/  LOP3.LUT P4, RZ, R6, 0x20, RZ, 0xc0, !PT ;  /* 0x0000002006ff7812 */ /* 0x000fe4000788c0ff */
[----:B------:R-:W-:Y:S02]  /*f1eb0*/  LOP3.LUT P2, RZ, R7, 0x80000000, RZ, 0xc0, !PT ;  /* 0x8000000007ff7812 */ /* 0x000fe4000784c0ff */
[----:B------:R-:W-:Y:S02]  /*f1ec0*/  @P0 LOP3.LUT R38, R38, 0x800000, RZ, 0xfc, !PT ;  /* 0x0080000026260812 */ /* 0x000fe400078efcff */
[----:B-1----:R-:W-:Y:S02]  /*f1ed0*/  ISETP.LT.AND P0, PT, R37, UR58, !P6 ;  /* 0x0000003a25007c0c */ /* 0x002fe4000f701270 */
[----:B------:R-:W-:Y:S02]  /*f1ee0*/  LOP3.LUT R39, R39, 0x7fffffff, RZ, 0xc0, !PT ;  /* 0x7fffffff27277812 */ /* 0x000fe400078ec0ff */
[----:B------:R-:W-:-:S02]  /*f1ef0*/  LOP3.LUT R41, R41, 0x7fffffff, RZ, 0xc0, !PT ;  /* 0x7fffffff29297812 */ /* 0x000fc400078ec0ff */
[----:B------:R-:W-:Y:S01]  /*f1f00*/  LOP3.LUT R38, R38, 0xffbfffff, RZ, 0xc0, !PT ;  /* 0xffbfffff26267812 */ /* 0x000fe200078ec0ff */
[----:B------:R-:W-:Y:S01]  /*f1f10*/  STL [R1+0x4564], R45 ;  /* 0x0045642d01007387 */ /* 0x000fe20000100800 */
[----:B------:R-:W-:Y:S02]  /*f1f20*/  R2UR.FILL UR62, R10 ;  /* 0x000000000a3e72ca */ /* 0x000fe400004e0000 */
[----:B------:R-:W-:Y:S02]  /*f1f30*/  R2UR.FILL UR63, R11 ;  /* 0x000000000b3f72ca */ /* 0x000fe400004e0000 */
[----:B0-----:R-:W-:Y:S01]  /*f1f40*/  ISETP.LT.AND P3, PT, R3, UR60, !P6 ;  /* 0x0000003c03007c0c */ /* 0x001fe2000f761270 */
[----:B------:R-:W0:Y:S01]  /*f1f50*/  LDCU UR56, c[0x0][0x398] ;  /* 0x00007300ff3877ac */ /* 0x000e220008000800 */
[----:B------:R-:W1:Y:S01]  /*f1f60*/  LDCU UR58, c[0x0][0x398] ;  /* 0x00007300ff3a77ac */ /* 0x000e620008000800 */
[----:B--2---:R-:W-:Y:S01]  /*f1f70*/  ISETP.LT.AND P5, PT, R37, UR6, !P1 ;  /* 0x0000000625007c0c */ /* 0x004fe2000cfa1270 */
[----:B------:R-:W2:Y:S01]  /*f1f80*/  LDCU UR6, c[0x0][0x398] ;  /* 0x00007300ff0677ac */ /* 0x000ea20008000800 */
[----:B------:R-:W-:Y:S01]  /*f1f90*/  @P0 LOP3.LUT R38, R38, 0x400000, RZ, 0xfc, !PT ;  /* 0x0040000026260812 */ /* 0x000fe200078efcff */
[----:B------:R0:W-:Y:S01]  /*f1fa0*/  STL [R1+0x463c], R6 ;  /* 0x00463c0601007387 */ /* 0x0001e20000100800 */
[----:B------:R-:W0:Y:S02]  /*f1fb0*/  LDCU UR60, c[0x0][0x398] ;  /* 0x00007300ff3c77ac */ /* 0x000e240008000800 */
[----:B------:R-:W-:-:S04]  /*f1fc0*/  LOP3.LUT R38, R38, 0xffefffff, RZ, 0xc0, !PT ;  /* 0xffefffff26267812 */ /* 0x000fc800078ec0ff */
[----:B------:R-:W-:Y:S02]  /*f1fd0*/  @P3 LOP3.LUT R38, R38, 0x100000, RZ, 0xfc, !PT ;  /* 0x0010000026263812 */ /* 0x000fe400078efcff */
[----:B------:R-:W-:Y:S01]  /*f1fe0*/  ISETP.LT.AND P3, PT, R3, UR4, !P1 ;  /* 0x0000000403007c0c */ /* 0x000fe2000cf61270 */
[----:B------:R-:W0:Y:S01]  /*f1ff0*/  LDCU UR4, c[0x0][0x398] ;  /* 0x00007300ff0477ac */ /* 0x000e220008000800 */
[----:B------:R-:W-:-:S04]  /*f2000*/  LOP3.LUT R38, R38, 0xffdfffff, RZ, 0xc0, !PT ;  /* 0xffdfffff26267812 */ /* 0x000fc800078ec0ff */
[----:B------:R-:W-:Y:S02]  /*f2010*/  @P5 LOP3.LUT R38, R38, 0x200000, RZ, 0xfc, !PT ;  /* 0x0020000026265812 */ /* 0x000fe400078efcff */
[----:B--2---:R-:W-:Y:S01]  /*f2020*/  ISETP.LT.AND P5, PT, R37, UR6, !P4 ;  /* 0x0000000625007c0c */ /* 0x004fe2000e7a1270 */
[----:B------:R-:W2:Y:S01]  /*f2030*/  LDCU UR6, c[0x0][0x398] ;  /* 0x00007300ff0677ac */ /* 0x000ea20008000800 */
[----:B------:R-:W-:-:S04]  /*f2040*/  LOP3.LUT R38, R38, 0xfff7ffff, RZ, 0xc0, !PT ;  /* 0xfff7ffff26267812 */ /* 0x000fc800078ec0ff */
[----:B------:R-:W-:Y:S02]  /*f2050*/  @P3 LOP3.LUT R38, R38, 0x80000, RZ, 0xfc, !PT ;  /* 0x0008000026263812 */ /* 0x000fe400078efcff */
[----:B0-----:R-:W-:Y:S02]  /*f2060*/  ISETP.LT.AND P3, PT, R3, UR4, !P4 ;  /* 0x0000000403007c0c */ /* 0x001fe4000e761270 */
[----:B------:R-:W-:Y:S01]  /*f2070*/  LOP3.LUT R38, R38, 0xfffbffff, RZ, 0xc0, !PT ;  /* 0xfffbffff26267812 */ /* 0x000fe200078ec0ff */
[----:B------:R-:W0:Y:S03]  /*f2080*/  LDCU UR4, c[0x0][0x398] ;  /* 0x00007300ff0477ac */ /* 0x000e260008000800 */
[----:B------:R-:W-:Y:S02]  /*f2090*/  @P5 LOP3.LUT R38, R38, 0x40000, RZ, 0xfc, !PT ;  /* 0x0004000026265812 */ /* 0x000fe400078efcff */
[----:B------:R-:W-:-:S02]  /*f20a0*/  LOP3.LUT P6, RZ, R6, 0x8, RZ, 0xc0, !PT ;  /* 0x0000000806ff7812 */ /* 0x000fc400078cc0ff */
[----:B------:R-:W-:-:S04]  /*f20b0*/  LOP3.LUT R38, R38, 0xfffdffff, RZ, 0xc0, !PT ;  /* 0xfffdffff26267812 */ /* 0x000fc800078ec0ff */
[----:B------:R-:W-:Y:S02]  /*f20c0*/  @P3 LOP3.LUT R38, R38, 0x20000, RZ, 0xfc, !PT ;  /* 0x0002000026263812 */ /* 0x000fe400078efcff */
[----:B--2---:R-:W-:Y:S01]  /*f20d0*/  ISETP.LT.AND P3, PT, R37, UR6, !P6 ;  /* 0x0000000625007c0c */ /* 0x004fe2000f761270 */
[----:B------:R-:W2:Y:S01]  /*f20e0*/  LDCU UR6, c[0x0][0x398] ;  /* 0x00007300ff0677ac */ /* 0x000ea20008000800 */
[----:B------:R-:W-:Y:S02]  /*f20f0*/  LOP3.LUT R38, R38, 0xfffeffff, RZ, 0xc0, !PT ;  /* 0xfffeffff26267812 */ /* 0x000fe400078ec0ff */
[----:B0-----:R-:W-:Y:S01]  /*f2100*/  ISETP.LT.AND P6, PT, R3, UR4, !P6 ;  /* 0x0000000403007c0c */ /* 0x001fe2000f7c1270 */
[----:B------:R-:W0:Y:S08]  /*f2110*/  LDCU UR4, c[0x0][0x398] ;  /* 0x00007300ff0477ac */ /* 0x000e300008000800 */
[----:B------:R-:W-:-:S04]  /*f2120*/  @P3 LOP3.LUT R38, R38, 0x10000, RZ, 0xfc, !PT ;  /* 0x0001000026263812 */ /* 0x000fc800078efcff */
[----:B------:R-:W-:-:S04]  /*f2130*/  LOP3.LUT R38, R38, 0xffff7fff, RZ, 0xc0, !PT ;  /* 0xffff7fff26267812 */ /* 0x000fc800078ec0ff */
[----:B------:R-:W-:Y:S02]  /*f2140*/  @P6 LOP3.LUT R38, R38, 0x8000, RZ, 0xfc, !PT ;  /* 0x0000800026266812 */ /* 0x000fe400078efcff */
[----:B------:R-:W-:Y:S02]  /*f2150*/  LOP3.LUT P6, RZ, R7, 0x200000, RZ, 0xc0, !PT ;  /* 0x0020000007ff7812 */ /* 0x000fe400078cc0ff */
[C---:B------:R-:W-:Y:S02]  /*f2160*/  LOP3.LUT P3, RZ, R2.reuse, 0x400, RZ, 0xc0, !PT ;  /* 0x0000040002ff7812 */ /* 0x040fe4000786c0ff */
[----:B------:R-:W-:Y:S02]  /*f2170*/  LOP3.LUT R2, R2, 0xfffffdff, RZ, 0xc0, !PT ;  /* 0xfffffdff02027812 */ /* 0x000fe400078ec0ff */
[----:B------:R-:W-:-:S07]  /*f2180*/  LOP3.LUT R38, R38, 0xffffbfff, RZ, 0xc0, !PT ;  /* 0xffffbfff26267812 */ /* 0x000fce00078ec0ff */
[----:B------:R-:W-:Y:S02]  /*f2190*/  @P6 LOP3.LUT R2, R2, 0x200, RZ, 0xfc, !PT ;  /* 0x0000020002026812 */ /* 0x000fe400078efcff */
[----:B--2---:R-:W-:Y:S01]  /*f21a0*/  ISETP.LT.AND P6, PT, R37, UR6, !P3 ;  /* 0x0000000625007c0c */ /* 0x004fe2000dfc1270 */
[----:B------:R-:W2:-:S12]  /*f21b0*/  LDCU UR6, c[0x0][0x398] ;  /* 0x00007300ff0677ac */ /* 0x000e980008000800 */
[----:B------:R-:W-:Y:S02]  /*f21c0*/  @P6 LOP3.LUT R38, R38, 0x4000, RZ, 0xfc, !PT ;  /* 0x0000400026266812 */ /* 0x000fe400078efcff */
[----:B0-----:R-:W-:Y:S01]  /*f21d0*/  ISETP.LT.AND P6, PT, R3, UR4, !P3 ;  /* 0x0000000403007c0c */ /* 0x001fe2000dfc1270 */
[----:B------:R-:W0:Y:S01]  /*f21e0*/  LDCU UR4, c[0x0][0x398] ;  /* 0x00007300ff0477ac */ /* 0x000e220008000800 */
[----:B------:R-:W-:-:S11]  /*f21f0*/  LOP3.LUT R38, R38, 0xffffdfff, RZ, 0xc0, !PT ;  /* 0xffffdfff26267812 */ /* 0x000fd600078ec0ff */
[----:B------:R-:W-:Y:S02]  /*f2200*/  @P6 LOP3.LUT R38, R38, 0x2000, RZ, 0xfc, !PT ;  /* 0x0000200026266812 */ /* 0x000fe400078efcff */
[----:B--2---:R-:W-:Y:S01]  /*f2210*/  ISETP.LT.AND P6, PT, R37, UR6, !P2 ;  /* 0x0000000625007c0c */ /* 0x004fe2000d7c1270 */
[----:B------:R-:W2:Y:S01]  /*f2220*/  LDCU UR6, c[0x0][0x398] ;  /* 0x00007300ff0677ac */ /* 0x000ea20008000800 */
[----:B------:R-:W-:-:S11]  /*f2230*/  LOP3.LUT R38, R38, 0xffffefff, RZ, 0xc0, !PT ;  /* 0xffffefff26267812 */ /* 0x000fd600078ec0ff */
[----:B------:R-:W-:Y:S02]  /*f2240*/  @P6 LOP3.LUT R38, R38, 0x1000, RZ, 0xfc, !PT ;  /* 0x0000100026266812 */ /* 0x000fe400078efcff */
[----:B0-----:R-:W-:Y:S02]  /*f2250*/  ISETP.LT.AND P6, PT, R3, UR4, !P2 ;  /* 0x0000000403007c0c */ /* 0x001fe4000d7c1270 */
[----:B------:R-:W-:Y:S01]  /*f2260*/  LOP3.LUT P0, RZ, R7, 0x20000000, RZ, 0xc0, !PT ;  /* 0x2000000007ff7812 */ /* 0x000fe2000780c0ff */
[----:B------:R-:W0:Y:S01]  /*f2270*/  LDCU UR4, c[0x0][0x398] ;  /* 0x00007300ff0477ac */ /* 0x000e220008000800 */
[----:B------:R-:W-:-:S09]  /*f2280*/  LOP3.LUT R38, R38, 0xfffff7ff, RZ, 0xc0, !PT ;  /* 0xfffff7ff26267812 */ /* 0x000fd200078ec0ff */
        /* <DEDUP_REMOVED lines=23> */
[----:B0-----:R-:W-:Y:S01]  /*f2400*/  ISETP.LT.AND P6, PT, R3, UR4, !P5 ;  /* 0x0000000403007c0c */ /* 0x001fe2000efc1270 */
[----:B------:R-:W0:Y:S01]  /*f2410*/  LDCU UR4, c[0x0][0x398] ;  /* 0x00007300ff0477ac */ /* 0x000e220008000800 */
[----:B------:R-:W-:Y:S02]  /*f2420*/  LOP3.LUT P4, RZ, R7, 0x800000, RZ, 0xc0, !PT ;  /* 0x0080000007ff7812 */ /* 0x000fe4000788c0ff */
[----:B------:R-:W-:-:S09]  /*f2430*/  LOP3.LUT R38, R38, 0xffffffdf, RZ, 0xc0, !PT ;  /* 0xffffffdf26267812 */ /* 0x000fd200078ec0ff */
[----:B------:R-:W-:Y:S02]  /*f2440*/  @P6 LOP3.LUT R38, R38, 0x20, RZ, 0xfc, !PT ;  /* 0x0000002026266812 */ /* 0x000fe400078efcff */
[----:B--2---:R-:W-:Y:S01]  /*f2450*/  ISETP.LT.AND P6, PT, R37, UR6, !P4 ;  /* 0x0000000625007c0c */ /* 0x004fe2000e7c1270 */
[----:B------:R-:W2:Y:S01]  /*f2460*/  LDCU UR6, c[0x0][0x398] ;  /* 0x00007300ff0677ac */ /* 0x000ea20008000800 */
[----:B------:R-:W-:Y:S02]  /*f2470*/  LOP3.LUT R38, R38, 0xffffffef, RZ, 0xc0, !PT ;  /* 0xffffffef26267812 */ /* 0x000fe400078ec0ff */
[----:B0-----:R-:W-:Y:S01]  /*f2480*/  ISETP.LT.AND P4, PT, R3, UR4, !P4 ;  /* 0x0000000403007c0c */ /* 0x001fe2000e781270 */
[----:B------:R-:W0:Y:S08]  /*f2490*/  LDCU UR4, c[0x0][0x398] ;  /* 0x00007300ff0477ac */ /* 0x000e300008000800 */
[----:B------:R-:W-:-:S02]  /*f24a0*/  @P6 LOP3.LUT R38, R38, 0x10, RZ, 0xfc, !PT ;  /* 0x0000001026266812 */ /* 0x000fc400078efcff */
[----:B------:R-:W-:Y:S02]  /*f24b0*/  LOP3.LUT P6, RZ, R2, 0x200, RZ, 0xc0, !PT ;  /* 0x0000020002ff7812 */ /* 0x000fe400078cc0ff */
[----:B------:R-:W-:-:S04]  /*f24c0*/  LOP3.LUT R38, R38, 0xfffffff7, RZ, 0xc0, !PT ;  /* 0xfffffff726267812 */ /* 0x000fc800078ec0ff */
[----:B------:R-:W-:Y:S02]  /*f24d0*/  @P4 LOP3.LUT R38, R38, 0x8, RZ, 0xfc, !PT ;  /* 0x0000000826264812 */ /* 0x000fe400078efcff */
[----:B--2---:R-:W-:Y:S01]  /*f24e0*/  ISETP.LT.AND P4, PT, R37, UR6, !P6 ;  /* 0x0000000625007c0c */ /* 0x004fe2000f781270 */
[----:B------:R-:W2:Y:S01]  /*f24f0*/  LDCU UR6, c[0x0][0x398] ;  /* 0x00007300ff0677ac */ /* 0x000ea20008000800 */
[----:B0-----:R-:W-:Y:S02]  /*f2500*/  ISETP.LT.AND P6, PT, R3, UR4, !P6 ;  /* 0x0000000403007c0c */ /* 0x001fe4000f7c1270 */
[----:B------:R-:W-:Y:S02]  /*f2510*/  LOP3.LUT R38, R38, 0xfffffffb, RZ, 0xc0, !PT ;  /* 0xfffffffb26267812 */ /* 0x000fe400078ec0ff */
[----:B------:R-:W-:Y:S01]  /*f2520*/  LOP3.LUT P3, RZ, R7, 0x80000, RZ, 0xc0, !PT ;  /* 0x0008000007ff7812 */ /* 0x000fe2000786c0ff */
[----:B------:R-:W0:Y:S06]  /*f2530*/  LDCU UR4, c[0x0][0x398] ;  /* 0x00007300ff0477ac */ /* 0x000e2c0008000800 */
[----:B------:R-:W-:-:S04]  /*f2540*/  @P4 LOP3.LUT R38, R38, 0x4, RZ, 0xfc, !PT ;  /* 0x0000000426264812 */ /* 0x000fc800078efcff */
[----:B------:R-:W-:-:S04]  /*f2550*/  LOP3.LUT R38, R38, 0xfffffffd, RZ, 0xc0, !PT ;  /* 0xfffffffd26267812 */ /* 0x000fc800078ec0ff */
[----:B------:R-:W-:Y:S02]  /*f2560*/  @P6 LOP3.LUT R38, R38, 0x2, RZ, 0xfc, !PT ;  /* 0x0000000226266812 */ /* 0x000fe400078efcff */
[----:B--2---:R-:W-:Y:S01]  /*f2570*/  ISETP.LT.AND P6, PT, R37, UR6, !P3 ;  /* 0x0000000625007c0c */ /* 0x004fe2000dfc1270 */
[----:B------:R-:W2:Y:S01]  /*f2580*/  LDCU UR6, c[0x0][0x398] ;  /* 0x00007300ff0677ac */ /* 0x000ea20008000800 */
[----:B------:R-:W-:-:S11]  /*f2590*/  LOP3.LUT R38, R38, 0xfffffffe, RZ, 0xc0, !PT ;  /* 0xfffffffe26267812 */ /* 0x000fd600078ec0ff */
[----:B------:R-:W-:Y:S02]  /*f25a0*/  @P6 LOP3.LUT R38, R38, 0x1, RZ, 0xfc, !PT ;  /* 0x0000000126266812 */ /* 0x000fe400078efcff */
[----:B0-----:R-:W-:Y:S02]  /*f25b0*/  ISETP.LT.AND P6, PT, R3, UR4, !P3 ;  /* 0x0000000403007c0c */ /* 0x001fe4000dfc1270 */
[----:B------:R-:W-:Y:S01]  /*f25c0*/  LOP3.LUT P2, RZ, R7, 0x20000, RZ, 0xc0, !PT ;  /* 0x0002000007ff7812 */ /* 0x000fe2000784c0ff */
[----:B------:R-:W0:Y:S10]  /*f25d0*/  LDCU UR4, c[0x0][0x398] ;  /* 0x00007300ff0477ac */ /* 0x000e340008000800 */
[----:B------:R-:W-:-:S02]  /*f25e0*/  @P6 LOP3.LUT R39, R39, 0x80000000, RZ, 0xfc, !PT ;  /* 0x8000000027276812 */ /* 0x000fc400078efcff */
        /* <DEDUP_REMOVED lines=11> */
[----:B0-----:R-:W-:Y:S01]  /*f26a0*/  ISETP.LT.AND P0, PT, R3, UR4, !P0 ;  /* 0x0000000403007c0c */ /* 0x001fe2000c701270 */
[----:B------:R-:W0:Y:S01]  /*f26b0*/  LDCU UR4, c[0x0][0x398] ;  /* 0x00007300ff0477ac */ /* 0x000e220008000800 */
[----:B------:R-:W-:Y:S02]  /*f26c0*/  LOP3.LUT R39, R39, 0xefffffff, RZ, 0xc0, !PT ;  /* 0xefffffff27277812 */ /* 0x000fe400078ec0ff */
[----:B------:R-:W-:-:S07]  /*f26d0*/  LOP3.LUT P1, RZ, R7, 0x2000, RZ, 0xc0, !PT ;  /* 0x0000200007ff7812 */ /* 0x000fce000782c0ff */
[----:B------:R-:W-:Y:S02]  /*f26e0*/  @P6 LOP3.LUT R39, R39, 0x10000000, RZ, 0xfc, !PT ;  /* 0x1000000027276812 */ /* 0x000fe400078efcff */
[----:B--2---:R-:W-:Y:S01]  /*f26f0*/  ISETP.LT.AND P6, PT, R37, UR6, !P1 ;  /* 0x0000000625007c0c */ /* 0x004fe2000cfc1270 */
[----:B------:R-:W2:Y:S01]  /*f2700*/  LDCU UR6, c[0x0][0x398] ;  /* 0x00007300ff0677ac */ /* 0x000ea20008000800 */
[----:B------:R-:W-:-:S04]  /*f2710*/  LOP3.LUT R39, R39, 0xf7ffffff, RZ, 0xc0, !PT ;  /* 0xf7ffffff27277812 */ /* 0x000fc800078ec0ff */
[----:B------:R-:W-:Y:S02]  /*f2720*/  @P0 LOP3.LUT R39, R39, 0x8000000, RZ, 0xfc, !PT ;  /* 0x0800000027270812 */ /* 0x000fe400078efcff */
[----:B0-----:R-:W-:Y:S02]  /*f2730*/  ISETP.LT.AND P1, PT, R3, UR4, !P1 ;  /* 0x0000000403007c0c */ /* 0x001fe4000cf21270 */
[----:B------:R-:W-:Y:S01]  /*f2740*/  LOP3.LUT P5, RZ, R7, 0x800, RZ, 0xc0, !PT ;  /* 0x0000080007ff7812 */ /* 0x000fe200078ac0ff */
[----:B------:R-:W0:Y:S01]  /*f2750*/  LDCU UR4, c[0x0][0x398] ;  /* 0x00007300ff0477ac */ /* 0x000e220008000800 */
[----:B------:R-:W-:-:S04]  /*f2760*/  LOP3.LUT R39, R39, 0xfbffffff, RZ, 0xc0, !PT ;  /* 0xfbffffff27277812 */ /* 0x000fc800078ec0ff */
[----:B------:R-:W-:-:S04]  /*f2770*/  @P6 LOP3.LUT R39, R39, 0x4000000, RZ, 0xfc, !PT ;  /* 0x0400000027276812 */ /* 0x000fc800078efcff */
[----:B------:R-:W-:Y:S02]  /*f2780*/  LOP3.LUT R39, R39, 0xfdffffff, RZ, 0xc0, !PT ;  /* 0xfdffffff27277812 */ /* 0x000fe400078ec0ff */
[----:B--2---:R-:W-:Y:S01]  /*f2790*/  ISETP.LT.AND P6, PT, R37, UR6, !P5 ;  /* 0x0000000625007c0c */ /* 0x004fe2000efc1270 */
[----:B------:R-:W2:Y:S01]  /*f27a0*/  LDCU UR6, c[0x0][0x398] ;  /* 0x00007300ff0677ac */ /* 0x000ea20008000800 */
[----:B------:R-:W-:-:S04]  /*f27b0*/  @P1 LOP3.LUT R39, R39, 0x2000000, RZ, 0xfc, !PT ;  /* 0x0200000027271812 */ /* 0x000fc800078efcff */
[----:B------:R-:W-:-:S07]  /*f27c0*/  LOP3.LUT R39, R39, 0xfeffffff, RZ, 0xc0, !PT ;  /* 0xfeffffff27277812 */ /* 0x000fce00078ec0ff */
[----:B------:R-:W-:Y:S02]  /*f27d0*/  @P6 LOP3.LUT R39, R39, 0x1000000, RZ, 0xfc, !PT ;  /* 0x0100000027276812 */ /* 0x000fe400078efcff */
[----:B------:R-:W-:Y:S02]  /*f27e0*/  LOP3.LUT P6, RZ, R36, 0x20000000, RZ, 0xc0, !PT ;  /* 0x2000000024ff7812 */ /* 0x000fe400078cc0ff */
[----:B0-----:R-:W-:Y:S01]  /*f27f0*/  ISETP.LT.AND P5, PT, R3, UR4, !P5 ;  /* 0x0000000403007c0c */ /* 0x001fe2000efa1270 */
[----:B------:R-:W0:Y:S01]  /*f2800*/  LDCU UR4, c[0x0][0x398] ;  /* 0x00007300ff0477ac */ /* 0x000e220008000800 */
[----:B------:R-:W-:Y:S02]  /*f2810*/  LOP3.LUT R2, R2, 0xfffffeff, RZ, 0xc0, !PT ;  /* 0xfffffeff02027812 */ /* 0x000fe400078ec0ff */
[----:B------:R-:W-:Y:S02]  /*f2820*/  LOP3.LUT P4, RZ, R7, 0x200, RZ, 0xc0, !PT ;  /* 0x0000020007ff7812 */ /* 0x000fe4000788c0ff */
[----:B------:R-:W-:-:S05]  /*f2830*/  LOP3.LUT R39, R39, 0xff7fffff, RZ, 0xc0, !PT ;  /* 0xff7fffff27277812 */ /* 0x000fca00078ec0ff */
[----:B------:R-:W-:Y:S02]  /*f2840*/  @P6 LOP3.LUT R2, R2, 0x100, RZ, 0xfc, !PT ;  /* 0x0000010002026812 */ /* 0x000fe400078efcff */
[----:B--2---:R-:W-:Y:S01]  /*f2850*/  ISETP.LT.AND P6, PT, R37, UR6, !P4 ;  /* 0x0000000625007c0c */ /* 0x004fe2000e7c1270 */
[----:B------:R-:W2:Y:S01]  /*f2860*/  LDCU UR6, c[0x0][0x398] ;  /* 0x00007300ff0677ac */ /* 0x000ea20008000800 */
[----:B------:R-:W-:Y:S02]  /*f2870*/  @P5 LOP3.LUT R39, R39, 0x800000, RZ, 0xfc, !PT ;  /* 0x0080000027275812 */ /* 0x000fe400078efcff */
[----:B0-----:R-:W-:Y:S01]  /*f2880*/  ISETP.LT.AND P4, PT, R3, UR4, !P4 ;  /* 0x0000000403007c0c */ /* 0x001fe2000e781270 */
[----:B------:R-:W0:Y:S01]  /*f2890*/  LDCU UR4, c[0x0][0x398] ;  /* 0x00007300ff0477ac */ /* 0x000e220008000800 */
[----:B------:R-:W-:Y:S02]  /*f28a0*/  LOP3.LUT R39, R39, 0xffbfffff, RZ, 0xc0, !PT ;  /* 0xffbfffff27277812 */ /* 0x000fe400078ec0ff */
[----:B------:R-:W-:-:S05]  /*f28b0*/  LOP3.LUT P3, RZ, R7, 0x80, RZ, 0xc0, !PT ;  /* 0x0000008007ff7812 */ /* 0x000fca000786c0ff */
        /* <DEDUP_REMOVED lines=30> */
[----:B--2---:R-:W-:Y:S02]  /*f2aa0*/  ISETP.LT.AND P6, PT, R37, UR6, !P1 ;  /* 0x0000000625007c0c */ /* 0x004fe4000cfc1270 */
[----:B------:R-:W-:Y:S01]  /*f2ab0*/  LOP3.LUT P5, RZ, R36, 0x8000000, RZ, 0xc0, !PT ;  /* 0x0800000024ff7812 */ /* 0x000fe200078ac0ff */
[----:B------:R-:W2:Y:S01]  /*f2ac0*/  LDCU UR6, c[0x0][0x398] ;  /* 0x00007300ff0677ac */ /* 0x000ea20008000800 */
[----:B------:R-:W-:Y:S02]  /*f2ad0*/  LOP3.LUT R39, R39, 0xffffbfff, RZ, 0xc0, !PT ;  /* 0xffffbfff27277812 */ /* 0x000fe400078ec0ff */
[----:B------:R-:W-:-:S07]  /*f2ae0*/  LOP3.LUT R2, R2, 0xffffff7f, RZ, 0xc0, !PT ;  /* 0xffffff7f02027812 */ /* 0x000fce00078ec0ff */
[----:B------:R-:W-:Y:S02]  /*f2af0*/  @P6 LOP3.LUT R39, R39, 0x4000, RZ, 0xfc, !PT ;  /* 0x0000400027276812 */ /* 0x000fe400078efcff */
[----:B0-----:R-:W-:Y:S01]  /*f2b00*/  ISETP.LT.AND P6, PT, R3, UR4, !P1 ;  /* 0x0000000403007c0c */ /* 0x001fe2000cfc1270 */
[----:B------:R-:W0:Y:S01]  /*f2b10*/  LDCU UR4, c[0x0][0x398] ;  /* 0x00007300ff0477ac */ /* 0x000e220008000800 */
[----:B------:R-:W-:Y:S02]  /*f2b20*/  @P5 LOP3.LUT R2, R2, 0x80, RZ, 0xfc, !PT ;  /* 0x0000008002025812 */ /* 0x000fe400078efcff */
[----:B------:R-:W-:Y:S02]  /*f2b30*/  LOP3.LUT R39, R39, 0xffffdfff, RZ, 0xc0, !PT ;  /* 0xffffdfff27277812 */ /* 0x000fe400078ec0ff */
[----:B------:R-:W-:-:S07]  /*f2b40*/  LOP3.LUT P5, RZ, R36, 0x80000000, RZ, 0xc0, !PT ;  /* 0x8000000024ff7812 */ /* 0x000fce00078ac0ff */
        /* <DEDUP_REMOVED lines=13> */
[----:B------:R-:W-:Y:S01]  /*f2c20*/  LOP3.LUT R39, R39, 0xfffffbff, RZ, 0xc0, !PT ;  /* 0xfffffbff27277812 */ /* 0x000fe200078ec0ff */
        /* <DEDUP_REMOVED lines=9> */
[----:B------:R-:W0:Y:S01]  /*f2cc0*/  LDCU UR4, c[0x0][0x398] ;  /* 0x00007300ff0477ac */ /* 0x000e220008000800 */
[----:B------:R-:W-:-:S07]  /*f2cd0*/  LOP3.LUT P4, RZ, R36, 0x2000000, RZ, 0xc0, !PT ;  /* 0x0200000024ff7812 */ /* 0x000fce000788c0ff */
[----:B------:R-:W-:-:S04]  /*f2ce0*/  @P6 LOP3.LUT R39, R39, 0x100, RZ, 0xfc, !PT ;  /* 0x0000010027276812 */ /* 0x000fc800078efcff */
        /* <DEDUP_REMOVED lines=31> */
[----:B0-----:R-:W-:Y:S01]  /*f2ee0*/  ISETP.LT.AND P0, PT, R3, UR4, !P0 ;  /* 0x0000000403007c0c */ /* 0x001fe2000c701270 */
[----:B------:R-:W0:Y:S01]  /*f2ef0*/  LDCU UR4, c[0x0][0x398] ;  /* 0x00007300ff0477ac */ /* 0x000e220008000800 */
[----:B------:R-:W-:Y:S02]  /*f2f00*/  LOP3.LUT R39, R39, 0xfffffffe, RZ, 0xc0, !PT ;  /* 0xfffffffe27277812 */ /* 0x000fe400078ec0ff */
[----:B------:R-:W-:Y:S01]  /*f2f10*/  LOP3.LUT P1, RZ, R36, 0x20000, RZ, 0xc0, !PT ;  /* 0x0002000024ff7812 */ /* 0x000fe2000782c0ff */
[----:B------:R-:W-:Y:S06]  /*f2f20*/  STL [R1+0x4568], R38 ;  /* 0x0045682601007387 */ /* 0x000fec0000100800 */
[----:B------:R-:W-:-:S02]  /*f2f30*/  @P2 LOP3.LUT R39, R39, 0x1, RZ, 0xfc, !PT ;  /* 0x0000000127272812 */ /* 0x000fc400078efcff */
[----:B--2---:R-:W-:Y:S02]  /*f2f40*/  ISETP.LT.AND P2, PT, R37, UR6, !P1 ;  /* 0x0000000625007c0c */ /* 0x004fe4000cf41270 */
[----:B------:R-:W-:Y:S01]  /*f2f50*/  @P0 LOP3.LUT R41, R41, 0x80000000, RZ, 0xfc, !PT ;  /* 0x8000000029290812 */ /* 0x000fe200078efcff */
[----:B------:R-:W-:Y:S04]  /*f2f60*/  STL [R1+0x4640], R7 ;  /* 0x0046400701007387 */ /* 0x000fe80000100800 */
[----:B------:R-:W-:Y:S01]  /*f2f70*/  STL [R1+0x4644], R36 ;  /* 0x0046442401007387 */ /* 0x000fe20000100800 */
[----:B0-----:R-:W-:-:S03]  /*f2f80*/  ISETP.LT.AND P0, PT, R3, UR4, !P1 ;  /* 0x0000000403007c0c */ /* 0x001fc6000cf01270 */
[----:B------:R4:W-:Y:S01]  /*f2f90*/  STL [R1+0x456c], R2 ;  /* 0x00456c0201007387 */ /* 0x0009e20000100800 */
[----:B------:R-:W-:-:S03]  /*f2fa0*/  LOP3.LUT R41, R41, 0xbfffffff, RZ, 0xc0, !PT ;  /* 0xbfffffff29297812 */ /* 0x000fc600078ec0ff */
[----:B------:R-:W-:Y:S04]  /*f2fb0*/  STL [R1+0x4570], R39 ;  /* 0x0045702701007387 */ /* 0x000fe80000100800 */
[----:B------:R-:W-:Y:S04]  /*f2fc0*/  STL [R1+0x4698], R37 ;  /* 0x0046982501007387 */ /* 0x000fe80000100800 */
[----:B------:R-:W-:Y:S01]  /*f2fd0*/  STL [R1+0x4730], R3 ;  /* 0x0047300301007387 */ /* 0x000fe20000100800 */
[----:B------:R-:W-:Y:S01]  /*f2fe0*/  F2FP.SATFINITE.E5M2.F32.PACK_AB_MERGE_C R6, R22, R21, RZ ;  /* 0x000000151606723e */ /* 0x000fe200048060ff */
[----:B------:R-:W0:Y:S01]  /*f2ff0*/  LDCU UR6, c[0x0][0x398] ;  /* 0x00007300ff0677ac */ /* 0x000e220008000800 */
[----:B------:R-:W2:Y:S01]  /*f3000*/  LDCU UR4, c[0x0][0x398] ;  /* 0x00007300ff0477ac */ /* 0x000ea20008000800 */
[----:B----4-:R-:W-:-:S02]  /*f3010*/  F2FP.SATFINITE.E5M2.F32.PACK_AB_MERGE_C R2, R16, R15, RZ ;  /* 0x0000000f1002723e */ /* 0x010fc400048060ff */
[----:B------:R-:W-:-:S03]  /*f3020*/  @P2 LOP3.LUT R41, R41, 0x40000000, RZ, 0xfc, !PT ;  /* 0x4000000029292812 */ /* 0x000fc600078efcff */
[----:B------:R3:W-:Y:S01]  /*f3030*/  STL [R1+0x1d4], R2 ;  /* 0x0001d40201007387 */ /* 0x0007e20000100800 */
[----:B------:R-:W-:-:S04]  /*f3040*/  LOP3.LUT R41, R41, 0xdfffffff, RZ, 0xc0, !PT ;  /* 0xdfffffff29297812 */ /* 0x000fc800078ec0ff */
[----:B------:R-:W-:Y:S02]  /*f3050*/  @P0 LOP3.LUT R41, R41, 0x20000000, RZ, 0xfc, !PT ;  /* 0x2000000029290812 */ /* 0x000fe400078efcff */
[----:B---3--:R-:W-:-:S05]  /*f3060*/  F2FP.SATFINITE.E5M2.F32.PACK_AB_MERGE_C R2, R18, R42, RZ ;  /* 0x0000002a1202723e */ /* 0x008fca00048060ff */
[----:B------:R5:W-:Y:S04]  /*f3070*/  STL [R1+0x1d0], R2 ;  /* 0x0001d00201007387 */ /* 0x000be80000100800 */
[----:B------:R-:W-:Y:S01]  /*f3080*/  STL [R1+0x469c], R41 ;  /* 0x00469c2901007387 */ /* 0x000fe20000100800 */
[----:B------:R-:W-:Y:S02]  /*f3090*/  F2FP.SATFINITE.E5M2.F32.PACK_AB_MERGE_C R3, R24, R23, RZ ;  /* 0x000000171803723e */ /* 0x000fe400048060ff */
[----:B-----5:R-:W-:-:S05]  /*f30a0*/  F2FP.SATFINITE.E5M2.F32.PACK_AB_MERGE_C R2, R20, R19, RZ ;  /* 0x000000131402723e */ /* 0x020fca00048060ff */
[----:B------:R3:W-:Y:S04]  /*f30b0*/  STL [R1+0x1bc], R2 ;  /* 0x0001bc0201007387 */ /* 0x0007e80000100800 */
[----:B------:R4:W-:Y:S04]  /*f30c0*/  STL [R1+0x1b8], R6 ;  /* 0x0001b80601007387 */ /* 0x0009e80000100800 */
[----:B------:R5:W-:Y:S01]  /*f30d0*/  STL [R1+0x1b4], R3 ;  /* 0x0001b40301007387 */ /* 0x000be20000100800 */
[----:B---3--:R-:W-:Y:S02]  /*f30e0*/  F2FP.SATFINITE.E5M2.F32.PACK_AB_MERGE_C R2, R26, R25, RZ ;  /* 0x000000191a02723e */ /* 0x008fe400048060ff */
[----:B----4-:R-:W-:-:S02]  /*f30f0*/  F2FP.SATFINITE.E5M2.F32.PACK_AB_MERGE_C R6, R27, R40, RZ ;  /* 0x000000281b06723e */ /* 0x010fc400048060ff */
[----:B-----5:R-:W-:Y:S01]  /*f3100*/  F2FP.SATFINITE.E5M2.F32.PACK_AB_MERGE_C R3, R28, R61, RZ ;  /* 0x0000003d1c03723e */ /* 0x020fe200048060ff */
[----:B------:R3:W-:Y:S04]  /*f3110*/  STL [R1+0x1b0], R2 ;  /* 0x0001b00201007387 */ /* 0x0007e80000100800 */
[----:B------:R4:W-:Y:S04]  /*f3120*/  STL [R1+0x19c], R6 ;  /* 0x00019c0601007387 */ /* 0x0009e80000100800 */
[----:B------:R5:W-:Y:S01]  /*f3130*/  STL [R1+0x198], R3 ;  /* 0x0001980301007387 */ /* 0x000be20000100800 */
[----:B---3--:R-:W-:-:S02]  /*f3140*/  F2FP.SATFINITE.E5M2.F32.PACK_AB_MERGE_C R2, R29, R9, RZ ;  /* 0x000000091d02723e */ /* 0x008fc400048060ff */
[----:B----4-:R-:W-:Y:S02]  /*f3150*/  F2FP.SATFINITE.E5M2.F32.PACK_AB_MERGE_C R6, R31, R30, RZ ;  /* 0x0000001e1f06723e */ /* 0x010fe400048060ff */
[----:B-----5:R-:W-:Y:S01]  /*f3160*/  F2FP.SATFINITE.E5M2.F32.PACK_AB_MERGE_C R3, R0, R58, RZ ;  /* 0x0000003a0003723e */ /* 0x020fe200048060ff */
[----:B------:R3:W-:Y:S01]  /*f3170*/  STL [R1+0x194], R2 ;  /* 0x0001940201007387 */ /* 0x0007e20000100800 */
[----:B------:R-:W-:-:S03]  /*f3180*/  F2FP.SATFINITE.E5M2.F32.PACK_AB_MERGE_C R0, R35, R34, RZ ;  /* 0x000000222300723e */ /* 0x000fc600048060ff */
[----:B------:R-:W-:Y:S04]  /*f3190*/  STL [R1+0x190], R6 ;  /* 0x0001900601007387 */ /* 0x000fe80000100800 */
[----:B------:R4:W-:Y:S01]  /*f31a0*/  STL [R1+0x18c], R3 ;  /* 0x00018c0301007387 */ /* 0x0009e20000100800 */
[----:B---3--:R-:W-:Y:S02]  /*f31b0*/  F2FP.SATFINITE.E5M2.F32.PACK_AB_MERGE_C R2, R55, R56, RZ ;  /* 0x000000383702723e */ /* 0x008fe400048060ff */
[----:B----4-:R-:W-:-:S03]  /*f31c0*/  F2FP.SATFINITE.E5M2.F32.PACK_AB_MERGE_C R3, R32, R33, RZ ;  /* 0x000000212003723e */ /* 0x010fc600048060ff */
        /* <DEDUP_REMOVED lines=8> */
[----:B------:R-:W-:Y:S01]  /*f3250*/  STL [R1+0x174], R3 ;  /* 0x0001740301007387 */ /* 0x000fe20000100800 */
[----:B---3--:R-:W-:-:S02]  /*f3260*/  F2FP.SATFINITE.E5M2.F32.PACK_AB_MERGE_C R2, R53, R54, RZ ;  /* 0x000000363502723e */ /* 0x008fc400048060ff */
[----:B------:R-:W-:Y:S02]  /*f3270*/  F2FP.SATFINITE.E5M2.F32.PACK_AB_MERGE_C R53, R49, R50, RZ ;  /* 0x000000323135723e */ /* 0x000fe400048060ff */
[----:B----4-:R-:W-:Y:S01]  /*f3280*/  F2FP.SATFINITE.E5M2.F32.PACK_AB_MERGE_C R0, R51, R52, RZ ;  /* 0x000000343300723e */ /* 0x010fe200048060ff */
[----:B------:R-:W-:Y:S04]  /*f3290*/  STL [R1+0x170], R2 ;  /* 0x0001700201007387 */ /* 0x000fe80000100800 */
[----:B------:R-:W-:Y:S04]  /*f32a0*/  STL [R1+0x4754], R53 ;  /* 0x0047543501007387 */ /* 0x000fe80000100800 */
[----:B------:R3:W-:Y:S04]  /*f32b0*/  STL [R1+0x16c], R0 ;  /* 0x00016c0001007387 */ /* 0x0007e80000100800 */
[----:B------:R-:W4:Y:S01]  /*f32c0*/  LDL.LU R21, [R1+0xa10] ;  /* 0x000a100001157983 */ /* 0x000f220000300800 */
[----:B---3--:R-:W-:-:S05]  /*f32d0*/  F2FP.SATFINITE.E5M2.F32.PACK_AB_MERGE_C R0, R47, R48, RZ ;  /* 0x000000302f00723e */ /* 0x008fca00048060ff */
[----:B------:R3:W-:Y:S04]  /*f32e0*/  STL [R1+0x164], R0 ;  /* 0x0001640001007387 */ /* 0x0007e80000100800 */
[----:B------:R-:W4:Y:S04]  /*f32f0*/  LDL.LU R22, [R1+0xa14] ;  /* 0x000a140001167983 */ /* 0x000f280000300800 */
        /* <DEDUP_REMOVED lines=28> */
[----:B------:R-:W-:-:S03]  /*f34c0*/  F2FP.SATFINITE.E5M2.F32.PACK_AB_MERGE_C R52, R43, R46, RZ ;  /* 0x0000002e2b34723e */ /* 0x000fc600048060ff */
[----:B------:R-:W3:Y:S04]  /*f34d0*/  LDL.LU R54, [R1+0x9a8] ;  /* 0x0009a80001367983 */ /* 0x000ee80000300800 */
[----:B------:R-:W3:Y:S04]  /*f34e0*/  LDL.LU R46, [R1+0x9ac] ;  /* 0x0009ac00012e7983 */ /* 0x000ee80000300800 */
[----:B------:R-:W3:Y:S04]  /*f34f0*/  LDL.LU R51, [R1+0x990] ;  /* 0x0009900001337983 */ /* 0x000ee80000300800 */
[----:B------:R-:W3:Y:S04]  /*f3500*/  LDL.LU R50, [R1+0x994] ;  /* 0x0009940001327983 */ /* 0x000ee80000300800 */
[----:B------:R-:W3:Y:S04]  /*f3510*/  LDL.LU R49, [R1+0x998] ;  /* 0x0009980001317983 */ /* 0x000ee80000300800 */
[----:B------:R-:W3:Y:S04]  /*f3520*/  LDL.LU R43, [R1+0x99c] ;  /* 0x00099c00012b7983 */ /* 0x000ee80000300800 */
[----:B------:R2:W-:Y:S01]  /*f3530*/  STL [R1+0x4758], R52 ;  /* 0x0047583401007387 */ /* 0x0005e20000100800 */
[----:B----4-:R-:W-:-:S02]  /*f3540*/  F2FP.SATFINITE.E5M2.F32.PACK_AB_MERGE_C R2, R22, R21, RZ ;  /* 0x000000151602723e */ /* 0x010fc400048060ff */
[----:B-----5:R-:W-:Y:S02]  /*f3550*/  F2FP.SATFINITE.E5M2.F32.PACK_AB_MERGE_C R53, R24, R23, RZ ;  /* 0x000000171835723e */ /* 0x020fe400048060ff */
[----:B--2---:R-:W-:-:S03]  /*f3560*/  F2FP.SATFINITE.E5M2.F32.PACK_AB_MERGE_C R52, R27, R40, RZ ;  /* 0x000000281b34723e */ /* 0x004fc600048060ff */
[----:B------:R-:W-:Y:S04]  /*f3570*/  STL [R1+0x475c], R53 ;  /* 0x00475c3501007387 */ /* 0x000fe80000100800 */
[----:B------:R2:W-:Y:S04]  /*f3580*/  STL [R1+0x15c], R2 ;  /* 0x00015c0201007387 */ /* 0x0005e80000100800 */
[----:B------:R4:W-:Y:S01]  /*f3590*/  STL [R1+0x4760], R52 ;  /* 0x0047603401007387 */ /* 0x0009e20000100800 */
[----:B--2---:R-:W-:Y:S02]  /*f35a0*/  F2FP.SATFINITE.E5M2.F32.PACK_AB_MERGE_C R2, R26, R25, RZ ;  /* 0x000000191a02723e */ /* 0x004fe400048060ff */
[----:B----4-:R-:W-:-:S03]  /*f35b0*/  F2FP.SATFINITE.E5M2.F32.PACK_AB_MERGE_C R52, R29, R9, RZ ;  /* 0x000000091d34723e */ /* 0x010fc600048060ff */
[----:B------:R2:W-:Y:S04]  /*f35c0*/  STL [R1+0x154], R2 ;  /* 0x0001540201007387 */ /* 0x0005e80000100800 */
[----:B------:R4:W-:Y:S01]  /*f35d0*/  STL [R1+0x4764], R52 ;  /* 0x0047643401007387 */ /* 0x0009e20000100800 */
[----:B---3--:R-:W-:Y:S02]  /*f35e0*/  F2FP.SATFINITE.E5M2.F32.PACK_AB_MERGE_C R53, R0, R58, RZ ;  /* 0x0000003a0035723e */ /* 0x008fe400048060ff */
[----:B------:R-:W-:Y:S02]  /*f35f0*/  F2FP.SATFINITE.E5M2.F32.PACK_AB_MERGE_C R48, R48, R34, RZ ;  /* 0x000000223030723e */ /* 0x000fe400048060ff */
[----:B--2---:R-:W-:-:S05]  /*f3600*/  F2FP.SATFINITE.E5M2.F32.PACK_AB_MERGE_C R2, R28, R61, RZ ;  /* 0x0000003d1c02723e */ /* 0x004fca00048060ff */
[----:B------:R2:W-:Y:S04]  /*f3610*/  STL [R1+0x14c], R2 ;  /* 0x00014c0201007387 */ /* 0x0005e80000100800 */
[----:B------:R3:W-:Y:S01]  /*f3620*/  STL [R1+0x4768], R53 ;  /* 0x0047683501007387 */ /* 0x0007e20000100800 */
[----:B------:R-:W-:Y:S02]  /*f3630*/  F2FP.SATFINITE.E5M2.F32.PACK_AB_MERGE_C R0, R55, R56, RZ ;  /* 0x000000383700723e */ /* 0x000fe400048060ff */
[----:B----4-:R-:W-:Y:S02]  /*f3640*/  F2FP.SATFINITE.E5M2.F32.PACK_AB_MERGE_C R52, R60, R32, RZ ;  /* 0x000000203c34723e */ /* 0x010fe400048060ff */
[----:B--2---:R-:W-:Y:S02]  /*f3650*/  F2FP.SATFINITE.E5M2.F32.PACK_AB_MERGE_C R2, R31, R30, RZ ;  /* 0x0000001e1f02723e */ /* 0x004fe400048060ff */
[----:B---3--:R-:W-:-:S02]  /*f3660*/  F2FP.SATFINITE.E5M2.F32.PACK_AB_MERGE_C R53, R33, R35, RZ ;  /* 0x000000232135723e */ /* 0x008fc400048060ff */
[----:B------:R-:W-:Y:S01]  /*f3670*/  F2FP.SATFINITE.E5M2.F32.PACK_AB_MERGE_C R47, R47, R57, RZ ;  /* 0x000000392f2f723e */ /* 0x000fe200048060ff */
[----:B------:R-:W-:Y:S04]  /*f3680*/  STL [R1+0x144], R2 ;  /* 0x0001440201007387 */ /* 0x000fe80000100800 */
[----:B------:R2:W-:Y:S04]  /*f3690*/  STL [R1+0x476c], R48 ;  /* 0x00476c3001007387 */ /* 0x0005e80000100800 */
[----:B------:R-:W-:Y:S04]  /*f36a0*/  STL [R1+0x13c], R0 ;  /* 0x00013c0001007387 */ /* 0x000fe80000100800 */
[----:B------:R3:W-:Y:S04]  /*f36b0*/  STL [R1+0x4770], R53 ;  /* 0x0047703501007387 */ /* 0x0007e80000100800 */
[----:B------:R-:W-:Y:S01]  /*f36c0*/  STL [R1+0x4774], R52 ;  /* 0x0047743401007387 */ /* 0x000fe20000100800 */
[----:B------:R-:W-:-:S02]  /*f36d0*/  F2FP.SATFINITE.E5M2.F32.PACK_AB_MERGE_C R46, R46, R54, RZ ;  /* 0x000000362e2e723e */ /* 0x000fc400048060ff */
[----:B--2---:R-:W-:Y:S02]  /*f36e0*/  F2FP.SATFINITE.E5M2.F32.PACK_AB_MERGE_C R48, R4, R5, RZ ;  /* 0x000000050430723e */ /* 0x004fe400048060ff */
[----:B---3--:R-:W-:-:S03]  /*f36f0*/  F2FP.SATFINITE.E5M2.F32.PACK_AB_MERGE_C R53, R17, R59, RZ ;  /* 0x0000003b1135723e */ /* 0x008fc600048060ff */
[----:B------:R-:W-:Y:S04]  /*f3700*/  STL [R1+0x4778], R48 ;  /* 0x0047783001007387 */ /* 0x000fe80000100800 */
[----:B------:R2:W-:Y:S04]  /*f3710*/  STL [R1+0x477c], R47 ;  /* 0x00477c2f01007387 */ /* 0x0005e80000100800 */
[----:B------:R-:W-:Y:S04]  /*f3720*/  STL [R1+0x4780], R53 ;  /* 0x0047803501007387 */ /* 0x000fe80000100800 */
[----:B------:R-:W-:Y:S01]  /*f3730*/  STL [R1+0x4784], R46 ;  /* 0x0047842e01007387 */ /* 0x000fe20000100800 */
[----:B--2---:R-:W-:-:S05]  /*f3740*/  F2FP.SATFINITE.E5M2.F32.PACK_AB_MERGE_C R47, R50, R51, RZ ;  /* 0x00000033322f723e */ /* 0x004fca00048060ff */
[----:B------:R-:W-:Y:S04]  /*f3750*/  STL [R1+0x4788], R47 ;  /* 0x0047882f01007387 */ /* 0x000fe80000100800 */
[----:B------:R-:W2:Y:S04]  /*f3760*/  LDL.LU R18, [R1+0x980] ;  /* 0x0009800001127983 */ /* 0x000ea80000300800 */
[----:B------:R-:W2:Y:S04]  /*f3770*/  LDL.LU R19, [R1+0x984] ;  /* 0x0009840001137983 */ /* 0x000ea80000300800 */
[----:B------:R-:W3:Y:S04]  /*f3780*/  LDL.LU R20, [R1+0x988] ;  /* 0x0009880001147983 */ /* 0x000ee80000300800 */
[----:B------:R-:W3:Y:S04]  /*f3790*/  LDL.LU R21, [R1+0x98c] ;  /* 0x00098c0001157983 */ /* 0x000ee80000300800 */
        /* <DEDUP_REMOVED lines=30> */
[----:B------:R-:W-:-:S03]  /*f3980*/  F2FP.SATFINITE.E5M2.F32.PACK_AB_MERGE_C R48, R43, R49, RZ ;  /* 0x000000312b30723e */ /* 0x000fc600048060ff */
[----:B------:R-:W5:Y:S04]  /*f3990*/  LDL.LU R49, [R1+0x8a8] ;  /* 0x0008a80001317983 */ /* 0x000f680000300800 */
[----:B------:R-:W5:Y:S04]  /*f39a0*/  LDL.LU R43, [R1+0x8ac] ;  /* 0x0008ac00012b7983 */ /* 0x000f680000300800 */
[----:B------:R3:W-:Y:S01]  /*f39b0*/  STL [R1+0x478c], R48 ;  /* 0x00478c3001007387 */ /* 0x0007e20000100800 */
[----:B--2---:R-:W-:Y:S02]  /*f39c0*/  F2FP.SATFINITE.E5M2.F32.PACK_AB_MERGE_C R52, R19, R18, RZ ;  /* 0x000000121334723e */ /* 0x004fe400048060ff */
[----:B---3--:R-:W-:-:S02]  /*f39d0*/  F2FP.SATFINITE.E5M2.F32.PACK_AB_MERGE_C R48, R21, R20, RZ ;  /* 0x000000141530723e */ /* 0x008fc400048060ff */
[----:B----4-:R-:W-:Y:S01]  /*f39e0*/  F2FP.SATFINITE.E5M2.F32.PACK_AB_MERGE_C R46, R23, R22, RZ ;  /* 0x00000016172e723e */ /* 0x010fe200048060ff */
[----:B------:R2:W-:Y:S01]  /*f39f0*/  STL [R1+0x4790], R52 ;  /* 0x0047903401007387 */ /* 0x0005e20000100800 */
[----:B-----5:R-:W-:-:S03]  /*f3a00*/  F2FP.SATFINITE.E5M2.F32.PACK_AB_MERGE_C R2, R25, R24, RZ ;  /* 0x000000181902723e */ /* 0x020fc600048060ff */
[----:B------:R3:W-:Y:S04]  /*f3a10*/  STL [R1+0x4794], R48 ;  /* 0x0047943001007387 */ /* 0x0007e80000100800 */
[----:B------:R-:W-:Y:S01]  /*f3a20*/  STL [R1+0x47a0], R46 ;  /* 0x0047a02e01007387 */ /* 0x000fe20000100800 */
[----:B--2---:R-:W-:Y:S02]  /*f3a30*/  F2FP.SATFINITE.E5M2.F32.PACK_AB_MERGE_C R52, R40, R26, RZ ;  /* 0x0000001a2834723e */ /* 0x004fe400048060ff */
[----:B---3--:R-:W-:-:S03]  /*f3a40*/  F2FP.SATFINITE.E5M2.F32.PACK_AB_MERGE_C R48, R9, R28, RZ ;  /* 0x0000001c0930723e */ /* 0x008fc600048060ff */
[----:B------:R-:W-:Y:S04]  /*f3a50*/  STL [R1+0x47ac], R52 ;  /* 0x0047ac3401007387 */ /* 0x000fe80000100800 */
[----:B------:R2:W-:Y:S04]  /*f3a60*/  STL [R1+0xf8], R2 ;  /* 0x0000f80201007387 */ /* 0x0005e80000100800 */
[----:B------:R3:W-:Y:S01]  /*f3a70*/  STL [R1+0x47b0], R48 ;  /* 0x0047b03001007387 */ /* 0x0007e20000100800 */
[----:B------:R-:W-:Y:S02]  /*f3a80*/  F2FP.SATFINITE.E5M2.F32.PACK_AB_MERGE_C R47, R30, R29, RZ ;  /* 0x0000001d1e2f723e */ /* 0x000fe400048060ff */
[----:B------:R-:W-:-:S02]  /*f3a90*/  F2FP.SATFINITE.E5M2.F32.PACK_AB_MERGE_C R41, R34, R55, RZ ;  /* 0x000000372229723e */ /* 0x000fc400048060ff */
[----:B--2---:R-:W-:Y:S02]  /*f3aa0*/  F2FP.SATFINITE.E5M2.F32.PACK_AB_MERGE_C R2, R61, R27, RZ ;  /* 0x0000001b3d02723e */ /* 0x004fe400048060ff */
[----:B---3--:R-:W-:Y:S02]  /*f3ab0*/  F2FP.SATFINITE.E5M2.F32.PACK_AB_MERGE_C R48, R58, R31, RZ ;  /* 0x0000001f3a30723e */ /* 0x008fe400048060ff */
[----:B------:R-:W-:Y:S01]  /*f3ac0*/  F2FP.SATFINITE.E5M2.F32.PACK_AB_MERGE_C R52, R56, R0, RZ ;  /* 0x000000003834723e */ /* 0x000fe200048060ff */
[----:B------:R-:W-:Y:S04]  /*f3ad0*/  STL [R1+0xf0], R2 ;  /* 0x0000f00201007387 */ /* 0x000fe80000100800 */
[----:B------:R-:W-:Y:S04]  /*f3ae0*/  STL [R1+0x47b4], R47 ;  /* 0x0047b42f01007387 */ /* 0x000fe80000100800 */
[----:B------:R-:W-:Y:S04]  /*f3af0*/  STL [R1+0x47b8], R48 ;  /* 0x0047b83001007387 */ /* 0x000fe80000100800 */
[----:B------:R-:W-:Y:S04]  /*f3b00*/  STL [R1+0x47bc], R52 ;  /* 0x0047bc3401007387 */ /* 0x000fe80000100800 */
[----:B------:R2:W-:Y:S01]  /*f3b10*/  STL [R1+0x46a4], R41 ;  /* 0x0046a42901007387 */ /* 0x0005e20000100800 */
[----:B------:R-:W-:-:S02]  /*f3b20*/  F2FP.SATFINITE.E5M2.F32.PACK_AB_MERGE_C R37, R33, R35, RZ ;  /* 0x000000232125723e */ /* 0x000fc400048060ff */
[----:B------:R-:W-:-:S03]  /*f3b30*/  F2FP.SATFINITE.E5M2.F32.PACK_AB_MERGE_C R0, R4, R5, RZ ;  /* 0x000000050400723e */ /* 0x000fc600048060ff */
[----:B------:R3:W-:Y:S01]  /*f3b40*/  STL [R1+0x46a8], R37 ;  /* 0x0046a82501007387 */ /* 0x0007e20000100800 */
[----:B--2---:R-:W-:Y:S02]  /*f3b50*/  F2FP.SATFINITE.E5M2.F32.PACK_AB_MERGE_C R41, R60, R32, RZ ;  /* 0x000000203c29723e */ /* 0x004fe400048060ff */
[----:B------:R-:W-:-:S03]  /*f3b60*/  F2FP.SATFINITE.E5M2.F32.PACK_AB_MERGE_C R61, R54, R17, RZ ;  /* 0x00000011363d723e */ /* 0x000fc600048060ff */
[----:B------:R2:W-:Y:S01]  /*f3b70*/  STL [R1+0x46ac], R41 ;  /* 0x0046ac2901007387 */ /* 0x0005e20000100800 */
[----:B---3--:R-:W-:Y:S02]  /*f3b80*/  F2FP.SATFINITE.E5M2.F32.PACK_AB_MERGE_C R37, R50, R51, RZ ;  /* 0x000000333225723e */ /* 0x008fe400048060ff */
[----:B--2---:R-:W-:-:S05]  /*f3b90*/  F2FP.SATFINITE.E5M2.F32.PACK_AB_MERGE_C R41, R59, R57, RZ ;  /* 0x000000393b29723e */ /* 0x004fca00048060ff */
[----:B------:R-:W-:Y:S04]  /*f3ba0*/  STL [R1+0x46b0], R41 ;  /* 0x0046b02901007387 */ /* 0x000fe80000100800 */
[----:B------:R2:W-:Y:S04]  /*f3bb0*/  STL [R1+0x218], R0 ;  /* 0x0002180001007387 */ /* 0x0005e80000100800 */
[----:B------:R-:W-:Y:S04]  /*f3bc0*/  STL [R1+0x46b4], R61 ;  /* 0x0046b43d01007387 */ /* 0x000fe80000100800 */
[----:B------:R-:W-:Y:S04]  /*f3bd0*/  STL [R1+0x46b8], R37 ;  /* 0x0046b82501007387 */ /* 0x000fe80000100800 */
[----:B------:R-:W3:Y:S04]  /*f3be0*/  LDL.LU R42, [R1+0x880] ;  /* 0x00088000012a7983 */ /* 0x000ee80000300800 */
[----:B------:R-:W3:Y:S01]  /*f3bf0*/  LDL.LU R18, [R1+0x884] ;  /* 0x0008840001127983 */ /* 0x000ee20000300800 */
[----:B--2---:R-:W-:-:S05]  /*f3c00*/  F2FP.SATFINITE.E5M2.F32.PACK_AB_MERGE_C R0, R43, R49, RZ ;  /* 0x000000312b00723e */ /* 0x004fca00048060ff */
        /* <DEDUP_REMOVED lines=35> */
[----:B---3--:R-:W-:-:S05]  /*f3e40*/  F2FP.SATFINITE.E5M2.F32.PACK_AB_MERGE_C R61, R18, R42, RZ ;  /* 0x0000002a123d723e */ /* 0x008fca00048060ff */
[----:B------:R3:W-:Y:S01]  /*f3e50*/  STL [R1+0x46bc], R61 ;  /* 0x0046bc3d01007387 */ /* 0x0007e20000100800 */
[----:B----4-:R-:W-:Y:S02]  /*f3e60*/  F2FP.SATFINITE.E5M2.F32.PACK_AB_MERGE_C R41, R20, R19, RZ ;  /* 0x000000131429723e */ /* 0x010fe400048060ff */
[----:B-----5:R-:W-:Y:S02]  /*f3e70*/  F2FP.SATFINITE.E5M2.F32.PACK_AB_MERGE_C R37, R22, R21, RZ ;  /* 0x000000151625723e */ /* 0x020fe400048060ff */
[----:B------:R-:W-:Y:S01]  /*f3e80*/  F2FP.SATFINITE.E5M2.F32.PACK_AB_MERGE_C R43, R43, R23, RZ ;  /* 0x000000172b2b723e */ /* 0x000fe200048060ff */
[----:B------:R4:W-:Y:S04]  /*f3e90*/  STL [R1+0x46c0], R41 ;  /* 0x0046c02901007387 */ /* 0x0009e80000100800 */
[----:B------:R5:W-:Y:S01]  /*f3ea0*/  STL [R1+0x46c4], R37 ;  /* 0x0046c42501007387 */ /* 0x000be20000100800 */
[----:B---3--:R-:W-:-:S03]  /*f3eb0*/  F2FP.SATFINITE.E5M2.F32.PACK_AB_MERGE_C R61, R40, R26, RZ ;  /* 0x0000001a283d723e */ /* 0x008fc600048060ff */
[----:B------:R-:W-:Y:S01]  /*f3ec0*/  STL [R1+0x4690], R43 ;  /* 0x0046902b01007387 */ /* 0x000fe20000100800 */
[----:B----4-:R-:W-:Y:S02]  /*f3ed0*/  F2FP.SATFINITE.E5M2.F32.PACK_AB_MERGE_C R41, R25, R24, RZ ;  /* 0x000000181929723e */ /* 0x010fe400048060ff */
[----:B-----5:R-:W-:-:S03]  /*f3ee0*/  F2FP.SATFINITE.E5M2.F32.PACK_AB_MERGE_C R37, R28, R27, RZ ;  /* 0x0000001b1c25723e */ /* 0x020fc600048060ff */
[----:B------:R-:W-:Y:S04]  /*f3ef0*/  STL [R1+0x46c8], R41 ;  /* 0x0046c82901007387 */ /* 0x000fe80000100800 */
[----:B------:R3:W-:Y:S04]  /*f3f00*/  STL [R1+0x46cc], R61 ;  /* 0x0046cc3d01007387 */ /* 0x0007e80000100800 */
[----:B------:R-:W-:Y:S01]  /*f3f10*/  STL [R1+0x46d0], R37 ;  /* 0x0046d02501007387 */ /* 0x000fe20000100800 */
[----:B------:R-:W-:Y:S02]  /*f3f20*/  F2FP.SATFINITE.E5M2.F32.PACK_AB_MERGE_C R2, R29, R9, RZ ;  /* 0x000000091d02723e */ /* 0x000fe400048060ff */
[----:B---3--:R-:W-:-:S02]  /*f3f30*/  F2FP.SATFINITE.E5M2.F32.PACK_AB_MERGE_C R61, R31, R30, RZ ;  /* 0x0000001e1f3d723e */ /* 0x008fc400048060ff */
[----:B--2---:R-:W-:-:S03]  /*f3f40*/  F2FP.SATFINITE.E5M2.F32.PACK_AB_MERGE_C R41, R0, R58, RZ ;  /* 0x0000003a0029723e */ /* 0x004fc600048060ff */
[----:B------:R2:W-:Y:S04]  /*f3f50*/  STL [R1+0x46d4], R61 ;  /* 0x0046d43d01007387 */ /* 0x0005e80000100800 */
[----:B------:R-:W-:Y:S04]  /*f3f60*/  STL [R1+0x294], R2 ;  /* 0x0002940201007387 */ /* 0x000fe80000100800 */
[----:B------:R3:W-:Y:S01]  /*f3f70*/  STL [R1+0x46d8], R41 ;  /* 0x0046d82901007387 */ /* 0x0007e20000100800 */
[----:B------:R-:W-:Y:S02]  /*f3f80*/  F2FP.SATFINITE.E5M2.F32.PACK_AB_MERGE_C R0, R35, R34, RZ ;  /* 0x000000222300723e */ /* 0x000fe400048060ff */
[----:B--2---:R-:W-:-:S02]  /*f3f90*/  F2FP.SATFINITE.E5M2.F32.PACK_AB_MERGE_C R61, R55, R56, RZ ;  /* 0x00000038373d723e */ /* 0x004fc400048060ff */
[----:B------:R-:W-:-:S03]  /*f3fa0*/  F2FP.SATFINITE.E5M2.F32.PACK_AB_MERGE_C R37, R5, R60, RZ ;  /* 0x0000003c0525723e */ /* 0x000fc600048060ff */
[----:B------:R2:W-:Y:S01]  /*f3fb0*/  STL [R1+0x46dc], R61 ;  /* 0x0046dc3d01007387 */ /* 0x0005e20000100800 */
[----:B---3--:R-:W-:Y:S02]  /*f3fc0*/  F2FP.SATFINITE.E5M2.F32.PACK_AB_MERGE_C R41, R57, R4, RZ ;  /* 0x000000043929723e */ /* 0x008fe400048060ff */
[----:B--2---:R-:W-:-:S05]  /*f3fd0*/  F2FP.SATFINITE.E5M2.F32.PACK_AB_MERGE_C R61, R32, R33, RZ ;  /* 0x00000021203d723e */ /* 0x004fca00048060ff */
[----:B------:R-:W-:Y:S04]  /*f3fe0*/  STL [R1+0x46e0], R61 ;  /* 0x0046e03d01007387 */ /* 0x000fe80000100800 */
[----:B------:R2:W-:Y:S04]  /*f3ff0*/  STL [R1+0x298], R0 ;  /* 0x0002980001007387 */ /* 0x0005e80000100800 */
[----:B------:R3:W-:Y:S04]  /*f4000*/  STL [R1+0x46e4], R37 ;  /* 0x0046e42501007387 */ /* 0x0007e80000100800 */
[----:B------:R-:W-:Y:S01]  /*f4010*/  STL [R1+0x46e8], R41 ;  /* 0x0046e82901007387 */ /* 0x000fe20000100800 */
[----:B--2---:R-:W-:-:S02]  /*f4020*/  F2FP.SATFINITE.E5M2.F32.PACK_AB_MERGE_C R0, R17, R59, RZ ;  /* 0x0000003b1100723e */ /* 0x004fc400048060ff */
[----:B---3--:R-:W-:-:S05]  /*f4030*/  F2FP.SATFINITE.E5M2.F32.PACK_AB_MERGE_C R37, R51, R54, RZ ;  /* 0x000000363325723e */ /* 0x008fca00048060ff */
[----:B------:R-:W-:Y:S04]  /*f4040*/  STL [R1+0x46ec], R37 ;  /* 0x0046ec2501007387 */ /* 0x000fe80000100800 */
[----:B------:R2:W-:Y:S04]  /*f4050*/  STL [R1+0x29c], R0 ;  /* 0x00029c0001007387 */ /* 0x0005e80000100800 */
        /* <DEDUP_REMOVED lines=34> */
[----:B------:R-:W-:-:S03]  /*f4280*/  F2FP.SATFINITE.E5M2.F32.PACK_AB_MERGE_C R61, R49, R50, RZ ;  /* 0x00000032313d723e */ /* 0x000fc600048060ff */
[----:B------:R-:W2:Y:S04]  /*f4290*/  LDL.LU R50, [R1+0x668] ;  /* 0x0006680001327983 */ /* 0x000ea80000300800 */
[----:B------:R-:W2:Y:S04]  /*f42a0*/  LDL.LU R49, [R1+0x66c] ;  /* 0x00066c0001317983 */ /* 0x000ea80000300800 */
[----:B------:R5:W-:Y:S01]  /*f42b0*/  STL [R1+0x46f0], R61 ;  /* 0x0046f03d01007387 */ /* 0x000be20000100800 */
[----:B---3--:R-:W-:Y:S02]  /*f42c0*/  F2FP.SATFINITE.E5M2.F32.PACK_AB_MERGE_C R41, R42, R16, RZ ;  /* 0x000000102a29723e */ /* 0x008fe400048060ff */
[----:B----4-:R-:W-:-:S02]  /*f42d0*/  F2FP.SATFINITE.E5M2.F32.PACK_AB_MERGE_C R2, R19, R18, RZ ;  /* 0x000000121302723e */ /* 0x010fc400048060ff */
[----:B-----5:R-:W-:Y:S02]  /*f42e0*/  F2FP.SATFINITE.E5M2.F32.PACK_AB_MERGE_C R61, R21, R20, RZ ;  /* 0x00000014153d723e */ /* 0x020fe400048060ff */
[----:B------:R-:W-:Y:S01]  /*f42f0*/  F2FP.SATFINITE.E5M2.F32.PACK_AB_MERGE_C R37, R23, R22, RZ ;  /* 0x000000161725723e */ /* 0x000fe200048060ff */
[----:B------:R3:W-:Y:S04]  /*f4300*/  STL [R1+0x46f4], R41 ;  /* 0x0046f42901007387 */ /* 0x0007e80000100800 */
[----:B------:R-:W-:Y:S04]  /*f4310*/  STL [R1+0x46f8], R61 ;  /* 0x0046f83d01007387 */ /* 0x000fe80000100800 */
[----:B------:R-:W-:Y:S04]  /*f4320*/  STL [R1+0x2b0], R2 ;  /* 0x0002b00201007387 */ /* 0x000fe80000100800 */
[----:B------:R4:W-:Y:S01]  /*f4330*/  STL [R1+0x46fc], R37 ;  /* 0x0046fc2501007387 */ /* 0x0009e20000100800 */
[----:B---3--:R-:W-:-:S02]  /*f4340*/  F2FP.SATFINITE.E5M2.F32.PACK_AB_MERGE_C R41, R25, R24, RZ ;  /* 0x000000181929723e */ /* 0x008fc400048060ff */
[----:B----4-:R-:W-:-:S03]  /*f4350*/  F2FP.SATFINITE.E5M2.F32.PACK_AB_MERGE_C R37, R28, R27, RZ ;  /* 0x0000001b1c25723e */ /* 0x010fc600048060ff */
[----:B------:R-:W-:Y:S01]  /*f4360*/  STL [R1+0x4700], R41 ;  /* 0x0047002901007387 */ /* 0x000fe20000100800 */
[----:B------:R-:W-:Y:S02]  /*f4370*/  F2FP.SATFINITE.E5M2.F32.PACK_AB_MERGE_C R2, R40, R26, RZ ;  /* 0x0000001a2802723e */ /* 0x000fe400048060ff */
[----:B------:R-:W-:Y:S01]  /*f4380*/  F2FP.SATFINITE.E5M2.F32.PACK_AB_MERGE_C R61, R29, R9, RZ ;  /* 0x000000091d3d723e */ /* 0x000fe200048060ff */
[----:B------:R3:W-:Y:S04]  /*f4390*/  STL [R1+0x4704], R37 ;  /* 0x0047042501007387 */ /* 0x0007e80000100800 */
[----:B------:R-:W-:Y:S04]  /*f43a0*/  STL [R1+0x2b4], R2 ;  /* 0x0002b40201007387 */ /* 0x000fe80000100800 */
[----:B------:R4:W-:Y:S01]  /*f43b0*/  STL [R1+0x4708], R61 ;  /* 0x0047083d01007387 */ /* 0x0009e20000100800 */
[----:B--2---:R-:W-:-:S02]  /*f43c0*/  F2FP.SATFINITE.E5M2.F32.PACK_AB_MERGE_C R0, R0, R58, RZ ;  /* 0x0000003a0000723e */ /* 0x004fc400048060ff */
[----:B---3--:R-:W-:Y:S02]  /*f43d0*/  F2FP.SATFINITE.E5M2.F32.PACK_AB_MERGE_C R37, R31, R30, RZ ;  /* 0x0000001e1f25723e */ /* 0x008fe400048060ff */
[----:B------:R-:W-:-:S03]  /*f43e0*/  F2FP.SATFINITE.E5M2.F32.PACK_AB_MERGE_C R41, R35, R34, RZ ;  /* 0x000000222329723e */ /* 0x000fc600048060ff */
[----:B------:R2:W-:Y:S01]  /*f43f0*/  STL [R1+0x470c], R37 ;  /* 0x00470c2501007387 */ /* 0x0005e20000100800 */
[----:B----4-:R-:W-:Y:S02]  /*f4400*/  F2FP.SATFINITE.E5M2.F32.PACK_AB_MERGE_C R61, R32, R33, RZ ;  /* 0x00000021203d723e */ /* 0x010fe400048060ff */
[----:B--2---:R-:W-:-:S05]  /*f4410*/  F2FP.SATFINITE.E5M2.F32.PACK_AB_MERGE_C R37, R55, R56, RZ ;  /* 0x000000383725723e */ /* 0x004fca00048060ff */
[----:B------:R-:W-:Y:S04]  /*f4420*/  STL [R1+0x4710], R37 ;  /* 0x0047102501007387 */ /* 0x000fe80000100800 */
[----:B------:R2:W-:Y:S04]  /*f4430*/  STL [R1+0x2b8], R0 ;  /* 0x0002b80001007387 */ /* 0x0005e80000100800 */
[----:B------:R3:W-:Y:S04]  /*f4440*/  STL [R1+0x4714], R41 ;  /* 0x0047142901007387 */ /* 0x0007e80000100800 */
[----:B------:R4:W-:Y:S01]  /*f4450*/  STL [R1+0x4718], R61 ;  /* 0x0047183d01007387 */ /* 0x0009e20000100800 */
[----:B--2---:R-:W-:-:S02]  /*f4460*/  F2FP.SATFINITE.E5M2.F32.PACK_AB_MERGE_C R0, R5, R60, RZ ;  /* 0x0000003c0500723e */ /* 0x004fc400048060ff */
[----:B---3--:R-:W-:Y:S02]  /*f4470*/  F2FP.SATFINITE.E5M2.F32.PACK_AB_MERGE_C R41, R57, R4, RZ ;  /* 0x000000043929723e */ /* 0x008fe400048060ff */
[----:B------:R-:W-:Y:S02]  /*f4480*/  F2FP.SATFINITE.E5M2.F32.PACK_AB_MERGE_C R37, R17, R59, RZ ;  /* 0x0000003b1125723e */ /* 0x000fe400048060ff */
[----:B----4-:R-:W-:Y:S01]  /*f4490*/  F2FP.SATFINITE.E5M2.F32.PACK_AB_MERGE_C R61, R51, R54, RZ ;  /* 0x00000036333d723e */ /* 0x010fe200048060ff */
        /* <DEDUP_REMOVED lines=45> */
[----:B-----5:R-:W-:-:S03]  /*f4770*/  F2FP.SATFINITE.E5M2.F32.PACK_AB_MERGE_C R61, R21, R20, RZ ;  /* 0x00000014153d723e */ /* 0x020fc600048060ff */
[----:B------:R4:W-:Y:S01]  /*f4780*/  STL [R1+0x472c], R41 ;  /* 0x00472c2901007387 */ /* 0x0009e20000100800 */
[----:B------:R-:W-:-:S03]  /*f4790*/  F2FP.SATFINITE.E5M2.F32.PACK_AB_MERGE_C R2, R23, R22, RZ ;  /* 0x000000161702723e */ /* 0x000fc600048060ff */
[----:B------:R-:W-:Y:S01]  /*f47a0*/  STL [R1+0x4734], R61 ;  /* 0x0047343d01007387 */ /* 0x000fe20000100800 */
[----:B---3--:R-:W-:Y:S02]  /*f47b0*/  F2FP.SATFINITE.E5M2.F32.PACK_AB_MERGE_C R37, R40, R26, RZ ;  /* 0x0000001a2825723e */ /* 0x008fe400048060ff */
[----:B----4-:R-:W-:-:S05]  /*f47c0*/  F2FP.SATFINITE.E5M2.F32.PACK_AB_MERGE_C R41, R25, R24, RZ ;  /* 0x000000181929723e */ /* 0x010fca00048060ff */
[----:B------:R-:W-:Y:S04]  /*f47d0*/  STL [R1+0x4738], R41 ;  /* 0x0047382901007387 */ /* 0x000fe80000100800 */
[----:B------:R3:W-:Y:S04]  /*f47e0*/  STL [R1+0x2d4], R2 ;  /* 0x0002d40201007387 */ /* 0x0007e80000100800 */
[----:B------:R-:W-:Y:S01]  /*f47f0*/  STL [R1+0x473c], R37 ;  /* 0x00473c2501007387 */ /* 0x000fe20000100800 */
[----:B------:R-:W-:Y:S02]  /*f4800*/  F2FP.SATFINITE.E5M2.F32.PACK_AB_MERGE_C R39, R31, R30, RZ ;  /* 0x0000001e1f27723e */ /* 0x000fe400048060ff */
[----:B--2---:R-:W-:-:S02]  /*f4810*/  F2FP.SATFINITE.E5M2.F32.PACK_AB_MERGE_C R0, R0, R58, RZ ;  /* 0x0000003a0000723e */ /* 0x004fc400048060ff */
[----:B---3--:R-:W-:-:S05]  /*f4820*/  F2FP.SATFINITE.E5M2.F32.PACK_AB_MERGE_C R2, R28, R27, RZ ;  /* 0x0000001b1c02723e */ /* 0x008fca00048060ff */
[----:B------:R2:W-:Y:S04]  /*f4830*/  STL [R1+0x4740], R2 ;  /* 0x0047400201007387 */ /* 0x0005e80000100800 */
[----:B------:R-:W-:Y:S01]  /*f4840*/  STL [R1+0x4744], R39 ;  /* 0x0047442701007387 */ /* 0x000fe20000100800 */
[----:B------:R-:W-:Y:S02]  /*f4850*/  F2FP.SATFINITE.E5M2.F32.PACK_AB_MERGE_C R38, R55, R56, RZ ;  /* 0x000000383726723e */ /* 0x000fe400048060ff */
[----:B------:R-:W-:Y:S02]  /*f4860*/  F2FP.SATFINITE.E5M2.F32.PACK_AB_MERGE_C R40, R32, R33, RZ ;  /* 0x000000212028723e */ /* 0x000fe400048060ff */
[----:B--2---:R-:W-:-:S05]  /*f4870*/  F2FP.SATFINITE.E5M2.F32.PACK_AB_MERGE_C R2, R29, R9, RZ ;  /* 0x000000091d02723e */ /* 0x004fca00048060ff */
[----:B------:R-:W-:Y:S04]  /*f4880*/  STL [R1+0x2dc], R2 ;  /* 0x0002dc0201007387 */ /* 0x000fe80000100800 */
[----:B------:R2:W-:Y:S04]  /*f4890*/  STL [R1+0x4748], R0 ;  /* 0x0047480001007387 */ /* 0x0005e80000100800 */
[----:B------:R-:W-:Y:S01]  /*f48a0*/  STL [R1+0x474c], R38 ;  /* 0x00474c2601007387 */ /* 0x000fe20000100800 */
[----:B------:R-:W-:-:S03]  /*f48b0*/  F2FP.SATFINITE.E5M2.F32.PACK_AB_MERGE_C R5, R5, R60, RZ ;  /* 0x0000003c0505723e */ /* 0x000fc600048060ff */
[----:B------:R-:W-:Y:S01]  /*f48c0*/  STL [R1+0x4750], R40 ;  /* 0x0047502801007387 */ /* 0x000fe20000100800 */
[----:B------:R-:W-:Y:S02]  /*f48d0*/  F2FP.SATFINITE.E5M2.F32.PACK_AB_MERGE_C R6, R57, R4, RZ ;  /* 0x000000043906723e */ /* 0x000fe400048060ff */
[----:B------:R-:W-:Y:S02]  /*f48e0*/  F2FP.SATFINITE.E5M2.F32.PACK_AB_MERGE_C R7, R51, R54, RZ ;  /* 0x000000363307723e */ /* 0x000fe400048060ff */
[----:B--2---:R-:W-:-:S05]  /*f48f0*/  F2FP.SATFINITE.E5M2.F32.PACK_AB_MERGE_C R0, R35, R34, RZ ;  /* 0x000000222300723e */ /* 0x004fca00048060ff */
[----:B------:R2:W-:Y:S04]  /*f4900*/  STL [R1+0x2d8], R0 ;  /* 0x0002d80001007387 */ /* 0x0005e80000100800 */
[----:B------:R-:W-:Y:S04]  /*f4910*/  STL [R1+0x4798], R5 ;  /* 0x0047980501007387 */ /* 0x000fe80000100800 */
[----:B------:R-:W-:Y:S04]  /*f4920*/  STL [R1+0x479c], R6 ;  /* 0x00479c0601007387 */ /* 0x000fe80000100800 */
[----:B------:R-:W-:Y:S01]  /*f4930*/  STL [R1+0x47a4], R7 ;  /* 0x0047a40701007387 */ /* 0x000fe20000100800 */
[----:B--2---:R-:W-:-:S02]  /*f4940*/  F2FP.SATFINITE.E5M2.F32.PACK_AB_MERGE_C R0, R17, R59, RZ ;  /* 0x0000003b1100723e */ /* 0x004fc400048060ff */
[----:B------:R-:W-:-:S03]  /*f4950*/  F2FP.SATFINITE.E5M2.F32.PACK_AB_MERGE_C R4, R49, R50, RZ ;  /* 0x000000323104723e */ /* 0x000fc600048060ff */
[----:B------:R2:W-:Y:S04]  /*f4960*/  STL [R1+0x2f4], R0 ;  /* 0x0002f40001007387 */ /* 0x0005e80000100800 */
[----:B------:R-:W3:Y:S04]  /*f4970*/  LDL.LU R10, [R1+0x520] ;  /* 0x00052000010a7983 */ /* 0x000ee80000300800 */
[----:B------:R-:W3:Y:S04]  /*f4980*/  LDL.LU R11, [R1+0x524] ;  /* 0x00052400010b7983 */ /* 0x000ee80000300800 */
[----:B------:R-:W4:Y:S04]  /*f4990*/  LDL.LU R8, [R1+0x528] ;  /* 0x0005280001087983 */ /* 0x000f280000300800 */
        /* <DEDUP_REMOVED lines=33> */
[----:B------:R-:W-:Y:S01]  /*f4bb0*/  STL [R1+0x47a8], R4 ;  /* 0x0047a80401007387 */ /* 0x000fe20000100800 */
[----:B---3--:R-:W-:-:S02]  /*f4bc0*/  F2FP.SATFINITE.E5M2.F32.PACK_AB_MERGE_C R3, R11, R10, RZ ;  /* 0x0000000a0b03723e */ /* 0x008fc400048060ff */
[----:B----4-:R-:W-:Y:S02]  /*f4bd0*/  F2FP.SATFINITE.E5M2.F32.PACK_AB_MERGE_C R49, R49, R8, RZ ;  /* 0x000000083131723e */ /* 0x010fe400048060ff */
[----:B-----5:R-:W-:Y:S02]  /*f4be0*/  F2FP.SATFINITE.E5M2.F32.PACK_AB_MERGE_C R42, R42, R15, RZ ;  /* 0x0000000f2a2a723e */ /* 0x020fe400048060ff */
[----:B--2---:R-:W-:Y:S01]  /*f4bf0*/  F2FP.SATFINITE.E5M2.F32.PACK_AB_MERGE_C R36, R18, R16, RZ ;  /* 0x000000101224723e */ /* 0x004fe200048060ff */
[----:B------:R-:W-:Y:S01]  /*f4c00*/  STL [R1+0x47c0], R3 ;  /* 0x0047c00301007387 */ /* 0x000fe20000100800 */
[----:B------:R-:W-:-:S03]  /*f4c10*/  F2FP.SATFINITE.E5M2.F32.PACK_AB_MERGE_C R44, R20, R19, RZ ;  /* 0x00000013142c723e */ /* 0x000fc600048060ff */
[----:B------:R-:W-:Y:S01]  /*f4c20*/  STL [R1+0x4678], R49 ;  /* 0x0046783101007387 */ /* 0x000fe20000100800 */
[----:B------:R-:W-:Y:S02]  /*f4c30*/  F2FP.SATFINITE.E5M2.F32.PACK_AB_MERGE_C R0, R22, R21, RZ ;  /* 0x000000151600723e */ /* 0x000fe400048060ff */
[----:B------:R-:W-:Y:S01]  /*f4c40*/  F2FP.SATFINITE.E5M2.F32.PACK_AB_MERGE_C R45, R24, R23, RZ ;  /* 0x00000017182d723e */ /* 0x000fe200048060ff */
[----:B------:R-:W-:Y:S04]  /*f4c50*/  STL [R1+0x47c4], R42 ;  /* 0x0047c42a01007387 */ /* 0x000fe80000100800 */
[----:B------:R-:W-:Y:S04]  /*f4c60*/  STL [R1+0x47c8], R36 ;  /* 0x0047c82401007387 */ /* 0x000fe80000100800 */
[----:B------:R-:W-:Y:S01]  /*f4c70*/  STL [R1+0x47cc], R44 ;  /* 0x0047cc2c01007387 */ /* 0x000fe20000100800 */
[----:B------:R-:W-:-:S03]  /*f4c80*/  F2FP.SATFINITE.E5M2.F32.PACK_AB_MERGE_C R61, R26, R25, RZ ;  /* 0x000000191a3d723e */ /* 0x000fc600048060ff */
[----:B------:R-:W-:Y:S01]  /*f4c90*/  STL [R1+0x47d0], R45 ;  /* 0x0047d02d01007387 */ /* 0x000fe20000100800 */
[----:B------:R-:W-:-:S03]  /*f4ca0*/  F2FP.SATFINITE.E5M2.F32.PACK_AB_MERGE_C R41, R28, R27, RZ ;  /* 0x0000001b1c29723e */ /* 0x000fc600048060ff */
[----:B------:R2:W-:Y:S01]  /*f4cb0*/  STL [R1+0x2fc], R0 ;  /* 0x0002fc0001007387 */ /* 0x0005e20000100800 */
[----:B------:R-:W-:-:S03]  /*f4cc0*/  F2FP.SATFINITE.E5M2.F32.PACK_AB_MERGE_C R60, R60, R30, RZ ;  /* 0x0000001e3c3c723e */ /* 0x000fc600048060ff */
[----:B------:R-:W-:Y:S01]  /*f4cd0*/  STL [R1+0x47d4], R61 ;  /* 0x0047d43d01007387 */ /* 0x000fe20000100800 */
[----:B------:R-:W-:-:S03]  /*f4ce0*/  F2FP.SATFINITE.E5M2.F32.PACK_AB_MERGE_C R37, R58, R31, RZ ;  /* 0x0000001f3a25723e */ /* 0x000fc600048060ff */
[----:B------:R-:W-:Y:S01]  /*f4cf0*/  STL [R1+0x47d8], R41 ;  /* 0x0047d82901007387 */ /* 0x000fe20000100800 */
[----:B------:R-:W-:-:S03]  /*f4d00*/  F2FP.SATFINITE.E5M2.F32.PACK_AB_MERGE_C R2, R55, R56, RZ ;  /* 0x000000383702723e */ /* 0x000fc600048060ff */
[----:B------:R-:W-:Y:S01]  /*f4d10*/  STL [R1+0x47dc], R60 ;  /* 0x0047dc3c01007387 */ /* 0x000fe20000100800 */
[----:B--2---:R-:W-:Y:S02]  /*f4d20*/  F2FP.SATFINITE.E5M2.F32.PACK_AB_MERGE_C R0, R29, R9, RZ ;  /* 0x000000091d00723e */ /* 0x004fe400048060ff */
[----:B------:R-:W-:-:S03]  /*f4d30*/  F2FP.SATFINITE.E5M2.F32.PACK_AB_MERGE_C R39, R59, R57, RZ ;  /* 0x000000393b27723e */ /* 0x000fc600048060ff */
[----:B------:R2:W-:Y:S04]  /*f4d40*/  STL [R1+0x2f8], R0 ;  /* 0x0002f80001007387 */ /* 0x0005e80000100800 */
[----:B------:R-:W-:Y:S04]  /*f4d50*/  STL [R1+0x47e0], R37 ;  /* 0x0047e02501007387 */ /* 0x000fe80000100800 */
[----:B------:R3:W-:Y:S01]  /*f4d60*/  STL [R1+0x47e4], R2 ;  /* 0x0047e40201007387 */ /* 0x0007e20000100800 */
[----:B------:R-:W-:Y:S02]  /*f4d70*/  F2FP.SATFINITE.E5M2.F32.PACK_AB_MERGE_C R54, R54, R17, RZ ;  /* 0x000000113636723e */ /* 0x000fe400048060ff */
[----:B--2---:R-:W-:-:S02]  /*f4d80*/  F2FP.SATFINITE.E5M2.F32.PACK_AB_MERGE_C R0, R32, R33, RZ ;  /* 0x000000212000723e */ /* 0x004fc400048060ff */
[----:B---3--:R-:W-:-:S03]  /*f4d90*/  F2FP.SATFINITE.E5M2.F32.PACK_AB_MERGE_C R2, R35, R34, RZ ;  /* 0x000000222302723e */ /* 0x008fc600048060ff */
[----:B------:R2:W-:Y:S04]  /*f4da0*/  STL [R1+0x47e8], R0 ;  /* 0x0047e80001007387 */ /* 0x0005e80000100800 */
[----:B------:R-:W-:Y:S04]  /*f4db0*/  STL [R1+0x314], R2 ;  /* 0x0003140201007387 */ /* 0x000fe80000100800 */
[----:B------:R-:W-:Y:S04]  /*f4dc0*/  STL [R1+0x47ec], R39 ;  /* 0x0047ec2701007387 */ /* 0x000fe80000100800 */
[----:B------:R-:W-:Y:S04]  /*f4dd0*/  STL [R1+0x47f0], R54 ;  /* 0x0047f03601007387 */ /* 0x000fe80000100800 */
        /* <DEDUP_REMOVED lines=52> */
[----:B-----5:R-:W-:Y:S01]  /*f5120*/  F2FP.SATFINITE.E5M2.F32.PACK_AB_MERGE_C R59, R59, R4, RZ ;  /* 0x000000043b3b723e */ /* 0x020fe200048060ff */
[----:B------:R-:W-:Y:S01]  /*f5130*/  STL [R1+0x47f4], R40 ;  /* 0x0047f42801007387 */ /* 0x000fe20000100800 */
[----:B--2---:R-:W-:Y:S02]  /*f5140*/  F2FP.SATFINITE.E5M2.F32.PACK_AB_MERGE_C R0, R6, R7, RZ ;  /* 0x000000070600723e */ /* 0x004fe400048060ff */
[----:B------:R-:W-:Y:S01]  /*f5150*/  F2FP.SATFINITE.E5M2.F32.PACK_AB_MERGE_C R58, R58, R5, RZ ;  /* 0x000000053a3a723e */ /* 0x000fe200048060ff */
[----:B------:R-:W-:Y:S04]  /*f5160*/  STL [R1+0x47f8], R38 ;  /* 0x0047f82601007387 */ /* 0x000fe80000100800 */
[----:B------:R-:W-:Y:S01]  /*f5170*/  STL [R1+0x47fc], R59 ;  /* 0x0047fc3b01007387 */ /* 0x000fe20000100800 */
[----:B------:R-:W-:-:S02]  /*f5180*/  F2FP.SATFINITE.E5M2.F32.PACK_AB_MERGE_C R57, R57, R43, RZ ;  /* 0x0000002b3939723e */ /* 0x000fc400048060ff */
[----:B------:R-:W-:Y:S01]  /*f5190*/  F2FP.SATFINITE.E5M2.F32.PACK_AB_MERGE_C R56, R56, R52, RZ ;  /* 0x000000343838723e */ /* 0x000fe200048060ff */
[----:B------:R-:W-:Y:S04]  /*f51a0*/  STL [R1+0x4800], R58 ;  /* 0x0048003a01007387 */ /* 0x000fe80000100800 */
[----:B------:R2:W-:Y:S01]  /*f51b0*/  STL [R1+0x31c], R0 ;  /* 0x00031c0001007387 */ /* 0x0005e20000100800 */
[----:B------:R-:W-:-:S03]  /*f51c0*/  F2FP.SATFINITE.E5M2.F32.PACK_AB_MERGE_C R55, R55, R46, RZ ;  /* 0x0000002e3737723e */ /* 0x000fc600048060ff */
[----:B------:R-:W-:Y:S04]  /*f51d0*/  STL [R1+0x4804], R57 ;  /* 0x0048043901007387 */ /* 0x000fe80000100800 */
[----:B------:R-:W-:Y:S01]  /*f51e0*/  STL [R1+0x4808], R56 ;  /* 0x0048083801007387 */ /* 0x000fe20000100800 */
[----:B------:R-:W-:Y:S02]  /*f51f0*/  F2FP.SATFINITE.E5M2.F32.PACK_AB_MERGE_C R35, R35, R53, RZ ;  /* 0x000000352323723e */ /* 0x000fe400048060ff */
[----:B--2---:R-:W-:Y:S01]  /*f5200*/  F2FP.SATFINITE.E5M2.F32.PACK_AB_MERGE_C R0, R47, R48, RZ ;  /* 0x000000302f00723e */ /* 0x004fe200048060ff */
[----:B------:R-:W-:Y:S04]  /*f5210*/  STL [R1+0x480c], R55 ;  /* 0x00480c3701007387 */ /* 0x000fe80000100800 */
[----:B------:R2:W-:Y:S04]  /*f5220*/  STL [R1+0x318], R0 ;  /* 0x0003180001007387 */ /* 0x0005e80000100800 */
[----:B------:R-:W-:Y:S01]  /*f5230*/  STL [R1+0x4810], R35 ;  /* 0x0048102301007387 */ /* 0x000fe20000100800 */
[----:B------:R-:W-:-:S02]  /*f5240*/  F2FP.SATFINITE.E5M2.F32.PACK_AB_MERGE_C R51, R51, R15, RZ ;  /* 0x0000000f3333723e */ /* 0x000fc400048060ff */
[----:B--2---:R-:W-:-:S05]  /*f5250*/  F2FP.SATFINITE.E5M2.F32.PACK_AB_MERGE_C R0, R14, R13, RZ ;  /* 0x0000000d0e00723e */ /* 0x004fca00048060ff */
[----:B------:R2:W-:Y:S04]  /*f5260*/  STL [R1+0x330], R0 ;  /* 0x0003300001007387 */ /* 0x0005e80000100800 */
[----:B------:R-:W-:Y:S01]  /*f5270*/  STL [R1+0x4668], R51 ;  /* 0x0046683301007387 */ /* 0x000fe20000100800 */
[----:B--2---:R-:W-:Y:S02]  /*f5280*/  F2FP.SATFINITE.E5M2.F32.PACK_AB_MERGE_C R0, R21, R20, RZ ;  /* 0x000000141500723e */ /* 0x004fe400048060ff */
[----:B------:R-:W-:-:S03]  /*f5290*/  F2FP.SATFINITE.E5M2.F32.PACK_AB_MERGE_C R25, R25, R24, RZ ;  /* 0x000000181919723e */ /* 0x000fc600048060ff */
[----:B------:R2:W-:Y:S04]  /*f52a0*/  STL [R1+0x2e0], R0 ;  /* 0x0002e00001007387 */ /* 0x0005e80000100800 */
[----:B------:R-:W3:Y:S04]  /*f52b0*/  LDL.LU R35, [R1+0x280] ;  /* 0x0002800001237983 */ /* 0x000ee80000300800 */
[----:B------:R-:W3:Y:S01]  /*f52c0*/  LDL.LU R24, [R1+0x284] ;  /* 0x0002840001187983 */ /* 0x000ee20000300800 */
[----:B------:R-:W-:Y:S02]  /*f52d0*/  F2FP.SATFINITE.E5M2.F32.PACK_AB_MERGE_C R26, R26, R23, RZ ;  /* 0x000000171a1a723e */ /* 0x000fe400048060ff */
[----:B--2---:R-:W-:-:S02]  /*f52e0*/  F2FP.SATFINITE.E5M2.F32.PACK_AB_MERGE_C R0, R17, R9, RZ ;  /* 0x000000091100723e */ /* 0x004fc400048060ff */
[----:B------:R-:W-:-:S03]  /*f52f0*/  F2FP.SATFINITE.E5M2.F32.PACK_AB_MERGE_C R27, R27, R22, RZ ;  /* 0x000000161b1b723e */ /* 0x000fc600048060ff */
        /* <DEDUP_REMOVED lines=14> */
[----:B------:R-:W5:Y:S04]  /*f53e0*/  LDL.LU R54, [R1+0x228] ;  /* 0x0002280001367983 */ /* 0x000f680000300800 */
[----:B------:R-:W5:Y:S01]  /*f53f0*/  LDL.LU R39, [R1+0x22c] ;  /* 0x00022c0001277983 */ /* 0x000f620000300800 */
[----:B------:R-:W-:-:S03]  /*f5400*/  F2FP.SATFINITE.E5M2.F32.PACK_AB_MERGE_C R29, R29, R18, RZ ;  /* 0x000000121d1d723e */ /* 0x000fc600048060ff */
[----:B--2---:R-:W2:Y:S04]  /*f5410*/  LDL.LU R0, [R1+0x200] ;  /* 0x0002000001007983 */ /* 0x004ea80000300800 */
        /* <DEDUP_REMOVED lines=18> */
[----:B------:R-:W2:Y:S01]  /*f5540*/  LDL.LU R12, [R1+0x1594] ;  /* 0x00159400010c7983 */ /* 0x000ea20000300800 */
[----:B------:R-:W-:-:S03]  /*f5550*/  F2FP.SATFINITE.E5M2.F32.PACK_AB_MERGE_C R32, R32, R11, RZ ;  /* 0x0000000b2020723e */ /* 0x000fc600048060ff */
        /* <DEDUP_REMOVED lines=18> */
[----:B------:R-:W2:Y:S01]  /*f5680*/  LDL.LU R7, [R1+0x2898] ;  /* 0x0028980001077983 */ /* 0x000ea20000300800 */
[----:B---3--:R-:W-:-:S03]  /*f5690*/  F2FP.SATFINITE.E5M2.F32.PACK_AB_MERGE_C R24, R24, R35, RZ ;  /* 0x000000231818723e */ /* 0x008fc600048060ff */
[----:B------:R-:W3:Y:S01]  /*f56a0*/  LDL.LU R35, [R1+0x4810] ;  /* 0x0048100001237983 */ /* 0x000ee20000300800 */
[----:B----4-:R-:W-:-:S03]  /*f56b0*/  F2FP.SATFINITE.E5M2.F32.PACK_AB_MERGE_C R23, R23, R55, RZ ;  /* 0x000000371717723e */ /* 0x010fc600048060ff */
[----:B------:R-:W4:Y:S01]  /*f56c0*/  LDL.LU R55, [R1+0x480c] ;  /* 0x00480c0001377983 */ /* 0x000f220000300800 */
[----:B-----5:R-:W-:Y:S02]  /*f56d0*/  F2FP.SATFINITE.E5M2.F32.PACK_AB_MERGE_C R58, R58, R57, RZ ;  /* 0x000000393a3a723e */ /* 0x020fe400048060ff */
[----:B------:R-:W-:Y:S02]  /*f56e0*/  F2FP.SATFINITE.E5M2.F32.PACK_AB_MERGE_C R22, R22, R56, RZ ;  /* 0x000000381616723e */ /* 0x000fe400048060ff */
[----:B------:R-:W5:Y:S04]  /*f56f0*/  LDL.LU R56, [R1+0x4808] ;  /* 0x0048080001387983 */ /* 0x000f680000300800 */
[----:B------:R-:W3:Y:S04]  /*f5700*/  LDL.LU R57, [R1+0x4804] ;  /* 0x0048040001397983 */ /* 0x000ee80000300800 */
[----:B------:R0:W-:Y:S01]  /*f5710*/  STL [R1+0x284], R58 ;  /* 0x0002843a01007387 */ /* 0x0001e20000100800 */
[----:B------:R-:W-:-:S02]  /*f5720*/  F2FP.SATFINITE.E5M2.F32.PACK_AB_MERGE_C R21, R21, R59, RZ ;  /* 0x0000003b1515723e */ /* 0x000fc400048060ff */
[----:B------:R-:W-:Y:S02]  /*f5730*/  F2FP.SATFINITE.E5M2.F32.PACK_AB_MERGE_C R20, R20, R38, RZ ;  /* 0x000000261414723e */ /* 0x000fe400048060ff */
[----:B------:R-:W-:Y:S02]  /*f5740*/  F2FP.SATFINITE.E5M2.F32.PACK_AB_MERGE_C R39, R39, R54, RZ ;  /* 0x000000362727723e */ /* 0x000fe400048060ff */
[----:B------:R-:W-:Y:S01]  /*f5750*/  F2FP.SATFINITE.E5M2.F32.PACK_AB_MERGE_C R19, R19, R40, RZ ;  /* 0x000000281313723e */ /* 0x000fe200048060ff */
[----:B0-----:R-:W3:Y:S04]  /*f5760*/  LDL.LU R58, [R1+0x4800] ;  /* 0x00480000013a7983 */ /* 0x001ee80000300800 */
[----:B------:R-:W3:Y:S04]  /*f5770*/  LDL.LU R59, [R1+0x47fc] ;  /* 0x0047fc00013b7983 */ /* 0x000ee80000300800 */
[----:B------:R-:W3:Y:S04]  /*f5780*/  LDL.LU R38, [R1+0x47f8] ;  /* 0x0047f80001267983 */ /* 0x000ee80000300800 */
[----:B------:R-:W3:Y:S04]  /*f5790*/  LDL.LU R40, [R1+0x47f4] ;  /* 0x0047f40001287983 */ /* 0x000ee80000300800 */
[----:B------:R-:W3:Y:S04]  /*f57a0*/  LDL.LU R54, [R1+0x47f0] ;  /* 0x0047f00001367983 */ /* 0x000ee80000300800 */
[----:B------:R0:W-:Y:S01]  /*f57b0*/  STL [R1+0x280], R39 ;  /* 0x0002802701007387 */ /* 0x0001e20000100800 */
[----:B--2---:R-:W-:-:S02]  /*f57c0*/  F2FP.SATFINITE.E5M2.F32.PACK_AB_MERGE_C R18, R18, R0, RZ ;  /* 0x000000001212723e */ /* 0x004fc400048060ff */
[----:B------:R-:W-:Y:S02]  /*f57d0*/  F2FP.SATFINITE.E5M2.F32.PACK_AB_MERGE_C R41, R41, R60, RZ ;  /* 0x0000003c2929723e */ /* 0x000fe400048060ff */
[----:B------:R-:W-:Y:S02]  /*f57e0*/  F2FP.SATFINITE.E5M2.F32.PACK_AB_MERGE_C R17, R17, R2, RZ ;  /* 0x000000021111723e */ /* 0x000fe400048060ff */
[----:B------:R-:W-:Y:S01]  /*f57f0*/  F2FP.SATFINITE.E5M2.F32.PACK_AB_MERGE_C R16, R16, R37, RZ ;  /* 0x000000251010723e */ /* 0x000fe200048060ff */
[----:B0-----:R-:W2:Y:S04]  /*f5800*/  LDL.LU R39, [R1+0x47ec] ;  /* 0x0047ec0001277983 */ /* 0x001ea80000300800 */
[----:B------:R-:W2:Y:S04]  /*f5810*/  LDL.LU R0, [R1+0x47e8] ;  /* 0x0047e80001007983 */ /* 0x000ea80000300800 */
[----:B------:R-:W2:Y:S04]  /*f5820*/  LDL.LU R2, [R1+0x47e4] ;  /* 0x0047e40001027983 */ /* 0x000ea80000300800 */
[----:B------:R-:W2:Y:S04]  /*f5830*/  LDL.LU R37, [R1+0x47e0] ;  /* 0x0047e00001257983 */ /* 0x000ea80000300800 */
[----:B------:R-:W2:Y:S04]  /*f5840*/  LDL.LU R60, [R1+0x47dc] ;  /* 0x0047dc00013c7983 */ /* 0x000ea80000300800 */
[----:B------:R0:W-:Y:S01]  /*f5850*/  STL [R1+0x288], R41 ;  /* 0x0002882901007387 */ /* 0x0001e20000100800 */
[----:B------:R-:W-:-:S02]  /*f5860*/  F2FP.SATFINITE.E5M2.F32.PACK_AB_MERGE_C R15, R15, R61, RZ ;  /* 0x0000003d0f0f723e */ /* 0x000fc400048060ff */
[----:B------:R-:W-:Y:S02]  /*f5870*/  F2FP.SATFINITE.E5M2.F32.PACK_AB_MERGE_C R42, R42, R36, RZ ;  /* 0x000000242a2a723e */ /* 0x000fe400048060ff */
        /* <DEDUP_REMOVED lines=12> */
[----:B------:R-:W-:Y:S01]  /*f5940*/  F2FP.SATFINITE.E5M2.F32.PACK_AB_MERGE_C R9, R9, R52, RZ ;  /* 0x000000340909723e */ /* 0x000fe200048060ff */
[----:B0-----:R-:W2:Y:S04]  /*f5950*/  LDL.LU R42, [R1+0x47c4] ;  /* 0x0047c400012a7983 */ /* 0x001ea80000300800 */
[----:B------:R-:W2:Y:S04]  /*f5960*/  LDL.LU R3, [R1+0x47c0] ;  /* 0x0047c00001037983 */ /* 0x000ea80000300800 */
[----:B------:R-:W2:Y:S04]  /*f5970*/  LDL.LU R5, [R1+0x28ec] ;  /* 0x0028ec0001057983 */ /* 0x000ea80000300800 */
[----:B------:R-:W2:Y:S04]  /*f5980*/  LDL.LU R43, [R1+0x28e4] ;  /* 0x0028e400012b7983 */ /* 0x000ea80000300800 */
[----:B------:R0:W-:Y:S01]  /*f5990*/  STL [R1+0x2ec], R46 ;  /* 0x0002ec2e01007387 */ /* 0x0001e20000100800 */
[----:B------:R-:W-:-:S03]  /*f59a0*/  F2FP.SATFINITE.E5M2.F32.PACK_AB_MERGE_C R47, R47, R48, RZ ;  /* 0x000000302f2f723e */ /* 0x000fc600048060ff */
[----:B0-----:R-:W2:Y:S04]  /*f59b0*/  LDL.LU R46, [R1+0x28dc] ;  /* 0x0028dc00012e7983 */ /* 0x001ea80000300800 */
[----:B------:R-:W2:Y:S04]  /*f59c0*/  LDL.LU R53, [R1+0x289c] ;  /* 0x00289c0001357983 */ /* 0x000ea80000300800 */
[----:B------:R-:W2:Y:S04]  /*f59d0*/  LDL.LU R52, [R1+0x47bc] ;  /* 0x0047bc0001347983 */ /* 0x000ea80000300800 */
[----:B------:R-:W2:Y:S01]  /*f59e0*/  LDL.LU R48, [R1+0x47b8] ;  /* 0x0047b80001307983 */ /* 0x000ea20000300800 */
[----:B------:R-:W-:-:S02]  /*f59f0*/  F2FP.SATFINITE.E5M2.F32.PACK_AB_MERGE_C R8, R8, R51, RZ ;  /* 0x000000330808723e */ /* 0x000fc400048060ff */
[----:B------:R-:W-:Y:S02]  /*f5a00*/  F2FP.SATFINITE.E5M2.F32.PACK_AB_MERGE_C R49, R49, R50, RZ ;  /* 0x000000323131723e */ /* 0x000fe400048060ff */
[----:B------:R-:W-:Y:S02]  /*f5a10*/  LOP3.LUT R51, R7, 0xffff, RZ, 0xc0, !PT ;  /* 0x0000ffff07337812 */ /* 0x000fe400078ec0ff */
[----:B------:R-:W-:Y:S01]  /*f5a20*/  LOP3.LUT R50, R4, 0xffff, RZ, 0xc0, !PT ;  /* 0x0000ffff04327812 */ /* 0x000fe200078ec0ff */
[----:B------:R0:W-:Y:S01]  /*f5a30*/  STL [R1+0x2e8], R47 ;  /* 0x0002e82f01007387 */ /* 0x0001e20000100800 */
[----:B------:R-:W-:-:S03]  /*f5a40*/  LOP3.LUT R6, R6, 0xffff, RZ, 0xc0, !PT ;  /* 0x0000ffff06067812 */ /* 0x000fc600078ec0ff */
[----:B0-----:R-:W3:Y:S04]  /*f5a50*/  LDL.LU R47, [R1+0x47b4] ;  /* 0x0047b400012f7983 */ /* 0x001ee80000300800 */
[----:B------:R0:W-:Y:S02]  /*f5a60*/  STL [R1+0x2e4], R49 ;  /* 0x0002e43101007387 */ /* 0x0001e40000100800 */
[----:B0-----:R-:W-:Y:S02]  /*f5a70*/  SHF.R.U32.HI R49, RZ, 0x8, R50 ;  /* 0x00000008ff317819 */ /* 0x001fe40000011632 */
[----:B--2---:R-:W-:Y:S02]  /*f5a80*/  LOP3.LUT R7, R48, 0xffff, RZ, 0xc0, !PT ;  /* 0x0000ffff30077812 */ /* 0x004fe400078ec0ff */
[----:B------:R-:W-:-:S02]  /*f5a90*/  LOP3.LUT R4, R52, 0xffff, RZ, 0xc0, !PT ;  /* 0x0000ffff34047812 */ /* 0x000fc400078ec0ff */
[----:B------:R-:W-:Y:S01]  /*f5aa0*/  LOP3.LUT R52, R8, 0xffff, RZ, 0xc0, !PT ;  /* 0x0000ffff08347812 */ /* 0x000fe200078ec0ff */
[----:B------:R-:W2:Y:S01]  /*f5ab0*/  LDL.LU R48, [R1+0x47b0] ;  /* 0x0047b00001307983 */ /* 0x000ea20000300800 */
[----:B------:R-:W-:-:S05]  /*f5ac0*/  PRMT R8, R50, 0x3340, R7 ;  /* 0x0000334032087816 */ /* 0x000fca0000000007 */
[----:B------:R0:W-:Y:S01]  /*f5ad0*/  STL [R1+0x159c], R8 ;  /* 0x00159c0801007387 */ /* 0x0001e20000100800 */
[----:B------:R-:W-:Y:S02]  /*f5ae0*/  SHF.R.U32.HI R50, RZ, 0x8, R7 ;  /* 0x00000008ff327819 */ /* 0x000fe40000011607 */
[----:B------:R-:W-:Y:S02]  /*f5af0*/  SHF.R.U32.HI R7, RZ, 0x8, R4 ;  /* 0x00000008ff077819 */ /* 0x000fe40000011604 */
[----:B0-----:R-:W-:Y:S02]  /*f5b00*/  SHF.R.U32.HI R8, RZ, 0x8, R6 ;  /* 0x00000008ff087819 */ /* 0x001fe40000011606 */
[----:B------:R-:W-:Y:S02]  /*f5b10*/  PRMT R6, R6, 0x3340, R4 ;  /* 0x0000334006067816 */ /* 0x000fe40000000004 */
[----:B------:R-:W-:Y:S02]  /*f5b20*/  SHF.R.U32.HI R4, RZ, 0x8, R51 ;  /* 0x00000008ff047819 */ /* 0x000fe40000011633 */
[----:B------:R-:W-:Y:S01]  /*f5b30*/  PRMT R51, R51, 0x3340, R52 ;  /* 0x0000334033337816 */ /* 0x000fe20000000034 */
[----:B------:R0:W-:Y:S02]  /*f5b40*/  STL [R1+0x1598], R6 ;  /* 0x0015980601007387 */ /* 0x0001e40000100800 */
[----:B0-----:R-:W-:-:S02]  /*f5b50*/  LOP3.LUT R6, R8, 0xffff, RZ, 0xc0, !PT ;  /* 0x0000ffff08067812 */ /* 0x001fc400078ec0ff */
[----:B------:R-:W-:Y:S02]  /*f5b60*/  SHF.R.U32.HI R8, RZ, 0x8, R52 ;  /* 0x00000008ff087819 */ /* 0x000fe40000011634 */
[----:B------:R-:W4:Y:S01]  /*f5b70*/  LDL.LU R52, [R1+0x47ac] ;  /* 0x0047ac0001347983 */ /* 0x000f220000300800 */
[----:B------:R-:W-:Y:S02]  /*f5b80*/  LOP3.LUT R49, R49, 0xffff, RZ, 0xc0, !PT ;  /* 0x0000ffff31317812 */ /* 0x000fe400078ec0ff */
[----:B------:R-:W-:Y:S02]  /*f5b90*/  LOP3.LUT R50, R50, 0xffff, RZ, 0xc0, !PT ;  /* 0x0000ffff32327812 */ /* 0x000fe400078ec0ff */
[----:B------:R-:W-:Y:S02]  /*f5ba0*/  LOP3.LUT R7, R7, 0xffff, RZ, 0xc0, !PT ;  /* 0x0000ffff07077812 */ /* 0x000fe400078ec0ff */
[----:B------:R-:W-:Y:S02]  /*f5bb0*/  LOP3.LUT R4, R4, 0xffff, RZ, 0xc0, !PT ;  /* 0x0000ffff04047812 */ /* 0x000fe400078ec0ff */
[----:B------:R-:W-:-:S02]  /*f5bc0*/  LOP3.LUT R8, R8, 0xffff, RZ, 0xc0, !PT ;  /* 0x0000ffff08087812 */ /* 0x000fc400078ec0ff */
[----:B------:R-:W-:Y:S02]  /*f5bd0*/  PRMT R49, R49, 0x3340, R50 ;  /* 0x0000334031317816 */ /* 0x000fe40000000032 */
[----:B------:R-:W-:Y:S02]  /*f5be0*/  PRMT R6, R6, 0x3340, R7 ;  /* 0x0000334006067816 */ /* 0x000fe40000000007 */
[----:B------:R-:W-:Y:S01]  /*f5bf0*/  PRMT R4, R4, 0x3340, R8 ;  /* 0x0000334004047816 */ /* 0x000fe20000000008 */
[----:B------:R-:W-:Y:S04]  /*f5c00*/  STL [R1+0x1594], R51 ;  /* 0x0015943301007387 */ /* 0x000fe80000100800 */
[----:B------:R0:W-:Y:S04]  /*f5c10*/  STL [R1+0x1580], R49 ;  /* 0x0015803101007387 */ /* 0x0001e80000100800 */
[----:B------:R1:W-:Y:S01]  /*f5c20*/  STL [R1+0x157c], R6 ;  /* 0x00157c0601007387 */ /* 0x0003e20000100800 */
[----:B------:R-:W-:-:S03]  /*f5c30*/  LOP3.LUT R7, R5, 0xffff, RZ, 0xc0, !PT ;  /* 0x0000ffff05077812 */ /* 0x000fc600078ec0ff */
[----:B------:R4:W-:Y:S01]  /*f5c40*/  STL [R1+0x1578], R4 ;  /* 0x0015780401007387 */ /* 0x0009e20000100800 */
[----:B---3--:R-:W-:Y:S02]  /*f5c50*/  LOP3.LUT R8, R47, 0xffff, RZ, 0xc0, !PT ;  /* 0x0000ffff2f087812 */ /* 0x008fe400078ec0ff */
[----:B------:R-:W-:Y:S02]  /*f5c60*/  LOP3.LUT R43, R43, 0xffff, RZ, 0xc0, !PT ;  /* 0x0000ffff2b2b7812 */ /* 0x000fe400078ec0ff */
[----:B0-----:R-:W-:Y:S02]  /*f5c70*/  SHF.R.U32.HI R49, RZ, 0x8, R7 ;  /* 0x00000008ff317819 */ /* 0x001fe40000011607 */
[----:B-1----:R-:W-:Y:S02]  /*f5c80*/  LOP3.LUT R6, R46, 0xffff, RZ, 0xc0, !PT ;  /* 0x0000ffff2e067812 */ /* 0x002fe400078ec0ff */
[----:B------:R-:W-:Y:S02]  /*f5c90*/  LOP3.LUT R46, R53, 0xffff, RZ, 0xc0, !PT ;  /* 0x0000ffff352e7812 */ /* 0x000fe400078ec0ff */
[----:B------:R-:W-:-:S02]  /*f5ca0*/  LOP3.LUT R9, R9, 0xffff, RZ, 0xc0, !PT ;  /* 0x0000ffff09097812 */ /* 0x000fc400078ec0ff */
[----:B--2---:R-:W-:Y:S02]  /*f5cb0*/  LOP3.LUT R5, R48, 0xffff, RZ, 0xc0, !PT ;  /* 0x0000ffff30057812 */ /* 0x004fe400078ec0ff */
[----:B------:R-:W2:Y:S01]  /*f5cc0*/  LDL.LU R48, [R1+0x28fc] ;  /* 0x0028fc0001307983 */ /* 0x000ea20000300800 */
[----:B----4-:R-:W-:-:S03]  /*f5cd0*/  LOP3.LUT R4, R52, 0xffff, RZ, 0xc0, !PT ;  /* 0x0000ffff34047812 */ /* 0x010fc600078ec0ff */
[----:B------:R-:W3:Y:S04]  /*f5ce0*/  LDL.LU R52, [R1+0x28f8] ;  /* 0x0028f80001347983 */ /* 0x000ee80000300800 */
[----:B------:R-:W4:Y:S01]  /*f5cf0*/  LDL.LU R47, [R1+0x28f0] ;  /* 0x0028f000012f7983 */ /* 0x000f220000300800 */
[----:B------:R-:W-:-:S03]  /*f5d00*/  PRMT R7, R7, 0x3340, R4 ;  /* 0x0000334007077816 */ /* 0x000fc60000000004 */
[----:B------:R-:W5:Y:S04]  /*f5d10*/  LDL.LU R53, [R1+0x28a0] ;  /* 0x0028a00001357983 */ /* 0x000f680000300800 */
[----:B------:R-:W5:Y:S04]  /*f5d20*/  LDL.LU R51, [R1+0xf8] ;  /* 0x0000f80001337983 */ /* 0x000f680000300800 */
[----:B------:R0:W-:Y:S04]  /*f5d30*/  STL [R1+0x408], R7 ;  /* 0x0004080701007387 */ /* 0x0001e80000100800 */
[----:B------:R-:W5:Y:S01]  /*f5d40*/  LDL.LU R50, [R1+0xf0] ;  /* 0x0000f00001327983 */ /* 0x000f620000300800 */
[----:B0-----:R-:W-:-:S02]  /*f5d50*/  SHF.R.U32.HI R7, RZ, 0x8, R43 ;  /* 0x00000008ff077819 */ /* 0x001fc4000001162b */
[----:B------:R-:W-:-:S05]  /*f5d60*/  PRMT R43, R43, 0x3340, R5 ;  /* 0x000033402b2b7816 */ /* 0x000fca0000000005 */
[----:B------:R0:W-:Y:S02]  /*f5d70*/  STL [R1+0x1590], R43 ;  /* 0x0015902b01007387 */ /* 0x0001e40000100800 */
[----:B0-----:R-:W-:Y:S02]  /*f5d80*/  SHF.R.U32.HI R43, RZ, 0x8, R6 ;  /* 0x00000008ff2b7819 */ /* 0x001fe40000011606 */
[----:B------:R-:W-:-:S05]  /*f5d90*/  PRMT R6, R6, 0x3340, R8 ;  /* 0x0000334006067816 */ /* 0x000fca0000000008 */
[----:B------:R0:W-:Y:S01]  /*f5da0*/  STL [R1+0x158c], R6 ;  /* 0x00158c0601007387 */ /* 0x0001e20000100800 */
[----:B------:R-:W-:Y:S02]  /*f5db0*/  SHF.R.U32.HI R5, RZ, 0x8, R5 ;  /* 0x00000008ff057819 */ /* 0x000fe40000011605 */
[----:B0-----:R-:W-:Y:S02]  /*f5dc0*/  SHF.R.U32.HI R6, RZ, 0x8, R8 ;  /* 0x00000008ff067819 */ /* 0x001fe40000011608 */
[----:B------:R-:W-:Y:S02]  /*f5dd0*/  SHF.R.U32.HI R8, RZ, 0x8, R46 ;  /* 0x00000008ff087819 */ /* 0x000fe4000001162e */
[--C-:B------:R-:W-:Y:S02]  /*f5de0*/  PRMT R46, R46, 0x3340, R9.reuse ;  /* 0x000033402e2e7816 */ /* 0x100fe40000000009 */
[----:B------:R-:W-:-:S03]  /*f5df0*/  SHF.R.U32.HI R9, RZ, 0x8, R9 ;  /* 0x00000008ff097819 */ /* 0x000fc60000011609 */
[----:B------:R0:W-:Y:S01]  /*f5e00*/  STL [R1+0x1588], R46 ;  /* 0x0015882e01007387 */ /* 0x0001e20000100800 */
[----:B------:R-:W-:Y:S02]  /*f5e10*/  SHF.R.U32.HI R4, RZ, 0x8, R4 ;  /* 0x00000008ff047819 */ /* 0x000fe40000011604 */
[----:B0-----:R-:W-:Y:S02]  /*f5e20*/  LOP3.LUT R46, R7, 0xffff, RZ, 0xc0, !PT ;  /* 0x0000ffff072e7812 */ /* 0x001fe400078ec0ff */
[----:B------:R-:W-:Y:S02]  /*f5e30*/  LOP3.LUT R7, R5, 0xffff, RZ, 0xc0, !PT ;  /* 0x0000ffff05077812 */ /* 0x000fe400078ec0ff */
[----:B------:R-:W-:Y:S01]  /*f5e40*/  LOP3.LUT R5, R8, 0xffff, RZ, 0xc0, !PT ;  /* 0x0000ffff08057812 */ /* 0x000fe200078ec0ff */
[----:B------:R-:W-:Y:S01]  /*f5e50*/  IMAD.MOV.U32 R8, RZ, RZ, R49 ;  /* 0x000000ffff087224 */ /* 0x000fe200078e0031 */
[----:B------:R-:W-:Y:S02]  /*f5e60*/  LOP3.LUT R49, R6, 0xffff, RZ, 0xc0, !PT ;  /* 0x0000ffff06317812 */ /* 0x000fe400078ec0ff */
[----:B------:R-:W-:-:S02]  /*f5e70*/  LOP3.LUT R6, R9, 0xffff, RZ, 0xc0, !PT ;  /* 0x0000ffff09067812 */ /* 0x000fc400078ec0ff */
[----:B------:R-:W-:Y:S02]  /*f5e80*/  PRMT R46, R46, 0x3340, R7 ;  /* 0x000033402e2e7816 */ /* 0x000fe40000000007 */
[----:B------:R-:W-:Y:S02]  /*f5e90*/  LOP3.LUT R9, R8, 0xffff, RZ, 0xc0, !PT ;  /* 0x0000ffff08097812 */ /* 0x000fe400078ec0ff */
[----:B------:R-:W-:Y:S02]  /*f5ea0*/  LOP3.LUT R8, R4, 0xffff, RZ, 0xc0, !PT ;  /* 0x0000ffff04087812 */ /* 0x000fe400078ec0ff */
[----:B------:R-:W5:Y:S04]  /*f5eb0*/  LDL.LU R4, [R1+0x47a8] ;  /* 0x0047a80001047983 */ /* 0x000f680000300800 */
[----:B------:R-:W5:Y:S04]  /*f5ec0*/  LDL.LU R7, [R1+0x47a4] ;  /* 0x0047a40001077983 */ /* 0x000f680000300800 */
[----:B------:R0:W-:Y:S04]  /*f5ed0*/  STL [R1+0x1574], R46 ;  /* 0x0015742e01007387 */ /* 0x0001e80000100800 */
[----:B0-----:R-:W5:Y:S01]  /*f5ee0*/  LDL.LU R46, [R1+0x47a0] ;  /* 0x0047a000012e7983 */ /* 0x001f620000300800 */
[----:B------:R-:W-:-:S02]  /*f5ef0*/  LOP3.LUT R43, R43, 0xffff, RZ, 0xc0, !PT ;  /* 0x0000ffff2b2b7812 */ /* 0x000fc400078ec0ff */
[----:B------:R-:W-:Y:S02]  /*f5f00*/  PRMT R5, R5, 0x3340, R6 ;  /* 0x0000334005057816 */ /* 0x000fe40000000006 */
[----:B------:R-:W-:Y:S02]  /*f5f10*/  PRMT R6, R9, 0x3340, R8 ;  /* 0x0000334009067816 */ /* 0x000fe40000000008 */
[----:B------:R-:W-:-:S05]  /*f5f20*/  PRMT R43, R43, 0x3340, R49 ;  /* 0x000033402b2b7816 */ /* 0x000fca0000000031 */
[----:B------:R-:W-:Y:S04]  /*f5f30*/  STL [R1+0x1570], R43 ;  /* 0x0015702b01007387 */ /* 0x000fe80000100800 */
[----:B------:R3:W-:Y:S04]  /*f5f40*/  STL [R1+0x156c], R5 ;  /* 0x00156c0501007387 */ /* 0x0007e80000100800 */
[----:B------:R4:W-:Y:S01]  /*f5f50*/  STL [R1+0x364], R6 ;  /* 0x0003640601007387 */ /* 0x0009e20000100800 */
[----:B------:R-:W-:Y:S02]  /*f5f60*/  LOP3.LUT R10, R10, 0xffff, RZ, 0xc0, !PT ;  /* 0x0000ffff0a0a7812 */ /* 0x000fe400078ec0ff */
[----:B--2---:R-:W-:-:S02]  /*f5f70*/  LOP3.LUT R49, R48, 0xffff, RZ, 0xc0, !PT ;  /* 0x0000ffff30317812 */ /* 0x004fc400078ec0ff */
[----:B---3--:R-:W-:Y:S02]  /*f5f80*/  LOP3.LUT R5, R52, 0xffff, RZ, 0xc0, !PT ;  /* 0x0000ffff34057812 */ /* 0x008fe400078ec0ff */
[----:B----4-:R-:W-:Y:S02]  /*f5f90*/  LOP3.LUT R6, R47, 0xffff, RZ, 0xc0, !PT ;  /* 0x0000ffff2f067812 */ /* 0x010fe400078ec0ff */
[----:B------:R-:W2:Y:S01]  /*f5fa0*/  LDL.LU R47, [R1+0x290c] ;  /* 0x00290c00012f7983 */ /* 0x000ea20000300800 */
[----:B-----5:R-:W-:Y:S02]  /*f5fb0*/  LOP3.LUT R9, R51, 0xffff, RZ, 0xc0, !PT ;  /* 0x0000ffff33097812 */ /* 0x020fe400078ec0ff */
[----:B------:R-:W-:Y:S01]  /*f5fc0*/  SHF.R.U32.HI R51, RZ, 0x8, R49 ;  /* 0x00000008ff337819 */ /* 0x000fe20000011631 */
[----:B------:R-:W3:Y:S01]  /*f5fd0*/  LDL.LU R43, [R1+0x2908] ;  /* 0x00290800012b7983 */ /* 0x000ee20000300800 */
[----:B------:R-:W-:Y:S02]  /*f5fe0*/  LOP3.LUT R52, R53, 0xffff, RZ, 0xc0, !PT ;  /* 0x0000ffff35347812 */ /* 0x000fe400078ec0ff */
[----:B------:R-:W-:-:S02]  /*f5ff0*/  LOP3.LUT R8, R50, 0xffff, RZ, 0xc0, !PT ;  /* 0x0000ffff32087812 */ /* 0x000fc400078ec0ff */
[----:B------:R-:W-:Y:S02]  /*f6000*/  LOP3.LUT R48, R46, 0xffff, RZ, 0xc0, !PT ;  /* 0x0000ffff2e307812 */ /* 0x000fe400078ec0ff */
[----:B------:R-:W4:Y:S04]  /*f6010*/  LDL.LU R46, [R1+0x28a8] ;  /* 0x0028a800012e7983 */ /* 0x000f280000300800 */
[----:B------:R-:W5:Y:S01]  /*f6020*/  LDL.LU R53, [R1+0x28a4] ;  /* 0x0028a40001357983 */ /* 0x000f620000300800 */
[--C-:B------:R-:W-:Y:S02]  /*f6030*/  PRMT R49, R49, 0x3340, R48.reuse ;  /* 0x0000334031317816 */ /* 0x100fe40000000030 */
[----:B------:R-:W-:Y:S02]  /*f6040*/  SHF.R.U32.HI R50, RZ, 0x8, R48 ;  /* 0x00000008ff327819 */ /* 0x000fe40000011630 */
[----:B------:R-:W-:Y:S01]  /*f6050*/  PRMT R48, R5, 0x3340, R9 ;  /* 0x0000334005307816 */ /* 0x000fe20000000009 */
[----:B------:R0:W-:Y:S04]  /*f6060*/  STL [R1+0x400], R49 ;  /* 0x0004003101007387 */ /* 0x0001e80000100800 */
[----:B------:R1:W-:Y:S01]  /*f6070*/  STL [R1+0x404], R48 ;  /* 0x0004043001007387 */ /* 0x0003e20000100800 */
[----:B0-----:R-:W-:-:S02]  /*f6080*/  SHF.R.U32.HI R49, RZ, 0x8, R5 ;  /* 0x00000008ff317819 */ /* 0x001fc40000011605 */
[----:B------:R-:W-:Y:S02]  /*f6090*/  SHF.R.U32.HI R5, RZ, 0x8, R9 ;  /* 0x00000008ff057819 */ /* 0x000fe40000011609 */
[----:B------:R-:W-:Y:S02]  /*f60a0*/  PRMT R9, R6, 0x3340, R8 ;  /* 0x0000334006097816 */ /* 0x000fe40000000008 */
[----:B-1----:R-:W-:Y:S02]  /*f60b0*/  SHF.R.U32.HI R48, RZ, 0x8, R6 ;  /* 0x00000008ff307819 */ /* 0x002fe40000011606 */
[----:B------:R-:W5:Y:S04]  /*f60c0*/  LDL.LU R6, [R1+0x479c] ;  /* 0x00479c0001067983 */ /* 0x000f680000300800 */
[----:B------:R0:W-:Y:S01]  /*f60d0*/  STL [R1+0x3e0], R9 ;  /* 0x0003e00901007387 */ /* 0x0001e20000100800 */
[----:B------:R-:W-:-:S02]  /*f60e0*/  SHF.R.U32.HI R8, RZ, 0x8, R8 ;  /* 0x00000008ff087819 */ /* 0x000fc40000011608 */
[----:B0-----:R-:W-:Y:S02]  /*f60f0*/  SHF.R.U32.HI R9, RZ, 0x8, R52 ;  /* 0x00000008ff097819 */ /* 0x001fe40000011634 */
[----:B------:R-:W-:-:S05]  /*f6100*/  PRMT R52, R52, 0x3340, R10 ;  /* 0x0000334034347816 */ /* 0x000fca000000000a */
[----:B------:R0:W-:Y:S01]  /*f6110*/  STL [R1+0x1584], R52 ;  /* 0x0015843401007387 */ /* 0x0001e20000100800 */
[----:B------:R-:W-:Y:S02]  /*f6120*/  SHF.R.U32.HI R10, RZ, 0x8, R10 ;  /* 0x00000008ff0a7819 */ /* 0x000fe4000001160a */
[----:B0-----:R-:W-:Y:S02]  /*f6130*/  LOP3.LUT R52, R48, 0xffff, RZ, 0xc0, !PT ;  /* 0x0000ffff30347812 */ /* 0x001fe400078ec0ff */
[----:B------:R-:W-:Y:S01]  /*f6140*/  LOP3.LUT R48, R8, 0xffff, RZ, 0xc0, !PT ;  /* 0x0000ffff08307812 */ /* 0x000fe200078ec0ff */
[----:B------:R-:W-:Y:S01]  /*f6150*/  IMAD.MOV.U32 R8, RZ, RZ, R50 ;  /* 0x000000ffff087224 */ /* 0x000fe200078e0032 */
[----:B------:R-:W-:Y:S01]  /*f6160*/  LOP3.LUT R50, R9, 0xffff, RZ, 0xc0, !PT ;  /* 0x0000ffff09327812 */ /* 0x000fe200078ec0ff */
[----:B------:R-:W-:Y:S01]  /*f6170*/  IMAD.MOV.U32 R9, RZ, RZ, R51 ;  /* 0x000000ffff097224 */ /* 0x000fe200078e0033 */
[----:B------:R-:W-:Y:S02]  /*f6180*/  LOP3.LUT R51, R10, 0xffff, RZ, 0xc0, !PT ;  /* 0x0000ffff0a337812 */ /* 0x000fe400078ec0ff */
[----:B------:R-:W-:-:S02]  /*f6190*/  PRMT R52, R52, 0x3340, R48 ;  /* 0x0000334034347816 */ /* 0x000fc40000000030 */
[----:B------:R-:W-:Y:S02]  /*f61a0*/  LOP3.LUT R10, R9, 0xffff, RZ, 0xc0, !PT ;  /* 0x0000ffff090a7812 */ /* 0x000fe400078ec0ff */
        /* <DEDUP_REMOVED lines=9> */
[----:B------:R-:W-:Y:S01]  /*f6240*/  PRMT R8, R49, 0x3340, R8 ;  /* 0x0000334031087816 */ /* 0x000fe20000000008 */
[----:B------:R-:W-:Y:S04]  /*f6250*/  STL [R1+0x1568], R50 ;  /* 0x0015683201007387 */ /* 0x000fe80000100800 */
[----:B------:R-:W-:Y:S04]  /*f6260*/  STL [R1+0x2cc], R9 ;  /* 0x0002cc0901007387 */ /* 0x000fe80000100800 */
[----:B------:R0:W-:Y:S01]  /*f6270*/  STL [R1+0x35c], R8 ;  /* 0x00035c0801007387 */ /* 0x0001e20000100800 */
[----:B------:R-:W-:-:S02]  /*f6280*/  LOP3.LUT R12, R12, 0xffff, RZ, 0xc0, !PT ;  /* 0x0000ffff0c0c7812 */ /* 0x000fc400078ec0ff */
[----:B------:R-:W-:Y:S02]  /*f6290*/  LOP3.LUT R11, R11, 0xffff, RZ, 0xc0, !PT ;  /* 0x0000ffff0b0b7812 */ /* 0x000fe400078ec0ff */
[----:B--2---:R-:W-:Y:S02]  /*f62a0*/  LOP3.LUT R47, R47, 0xffff, RZ, 0xc0, !PT ;  /* 0x0000ffff2f2f7812 */ /* 0x004fe400078ec0ff */
[----:B---3--:R-:W-:Y:S02]  /*f62b0*/  LOP3.LUT R43, R43, 0xffff, RZ, 0xc0, !PT ;  /* 0x0000ffff2b2b7812 */ /* 0x008fe400078ec0ff */
[----:B----4-:R-:W-:Y:S02]  /*f62c0*/  LOP3.LUT R46, R46, 0xffff, RZ, 0xc0, !PT ;  /* 0x0000ffff2e2e7812 */ /* 0x010fe400078ec0ff */
[----:B-----5:R-:W-:Y:S02]  /*f62d0*/  LOP3.LUT R10, R53, 0xffff, RZ, 0xc0, !PT ;  /* 0x0000ffff350a7812 */ /* 0x020fe400078ec0ff */
[----:B0-----:R-:W-:-:S02]  /*f62e0*/  LOP3.LUT R8, R48, 0xffff, RZ, 0xc0, !PT ;  /* 0x0000ffff30087812 */ /* 0x001fc400078ec0ff */
[----:B------:R-:W-:Y:S02]  /*f62f0*/  SHF.R.U32.HI R48, RZ, 0x8, R47 ;  /* 0x00000008ff307819 */ /* 0x000fe4000001162f */
[----:B------:R-:W-:Y:S02]  /*f6300*/  LOP3.LUT R9, R52, 0xffff, RZ, 0xc0, !PT ;  /* 0x0000ffff34097812 */ /* 0x000fe400078ec0ff */
[----:B------:R-:W2:Y:S04]  /*f6310*/  LDL.LU R52, [R1+0x291c] ;  /* 0x00291c0001347983 */ /* 0x000ea80000300800 */
[----:B------:R-:W3:Y:S01]  /*f6320*/  LDL.LU R51, [R1+0x2918] ;  /* 0x0029180001337983 */ /* 0x000ee20000300800 */
[--C-:B------:R-:W-:Y:S02]  /*f6330*/  PRMT R53, R47, 0x3340, R9.reuse ;  /* 0x000033402f357816 */ /* 0x100fe40000000009 */
[----:B------:R-:W-:Y:S01]  /*f6340*/  SHF.R.U32.HI R47, RZ, 0x8, R9 ;  /* 0x00000008ff2f7819 */ /* 0x000fe20000011609 */
[----:B------:R-:W-:Y:S01]  /*f6350*/  IMAD.MOV.U32 R9, RZ, RZ, R46 ;  /* 0x000000ffff097224 */ /* 0x000fe200078e002e */
[----:B------:R-:W-:Y:S01]  /*f6360*/  PRMT R46, R43, 0x3340, R8 ;  /* 0x000033402b2e7816 */ /* 0x000fe20000000008 */
[----:B------:R-:W4:Y:S04]  /*f6370*/  LDL.LU R50, [R1+0x28b0] ;  /* 0x0028b00001327983 */ /* 0x000f280000300800 */
[----:B------:R-:W5:Y:S04]  /*f6380*/  LDL.LU R49, [R1+0x28ac] ;  /* 0x0028ac0001317983 */ /* 0x000f680000300800 */
[----:B------:R0:W-:Y:S04]  /*f6390*/  STL [R1+0x3ec], R53 ;  /* 0x0003ec3501007387 */ /* 0x0001e80000100800 */
[----:B------:R1:W-:Y:S01]  /*f63a0*/  STL [R1+0x41c], R46 ;  /* 0x00041c2e01007387 */ /* 0x0003e20000100800 */
[----:B0-----:R-:W-:-:S02]  /*f63b0*/  SHF.R.U32.HI R53, RZ, 0x8, R43 ;  /* 0x00000008ff357819 */ /* 0x001fc4000001162b */
[----:B-1----:R-:W-:Y:S02]  /*f63c0*/  SHF.R.U32.HI R46, RZ, 0x8, R9 ;  /* 0x00000008ff2e7819 */ /* 0x002fe40000011609 */
[----:B------:R-:W-:Y:S02]  /*f63d0*/  PRMT R9, R9, 0x3340, R12 ;  /* 0x0000334009097816 */ /* 0x000fe4000000000c */
[----:B------:R-:W-:-:S03]  /*f63e0*/  SHF.R.U32.HI R43, RZ, 0x8, R8 ;  /* 0x00000008ff2b7819 */ /* 0x000fc60000011608 */
[----:B------:R0:W-:Y:S01]  /*f63f0*/  STL [R1+0x3c0], R9 ;  /* 0x0003c00901007387 */ /* 0x0001e20000100800 */
[----:B------:R-:W-:Y:S02]  /*f6400*/  SHF.R.U32.HI R8, RZ, 0x8, R10 ;  /* 0x00000008ff087819 */ /* 0x000fe4000001160a */
[----:B0-----:R-:W-:Y:S01]  /*f6410*/  SHF.R.U32.HI R9, RZ, 0x8, R12 ;  /* 0x00000008ff097819 */ /* 0x001fe2000001160c */
[----:B------:R-:W-:Y:S01]  /*f6420*/  IMAD.MOV.U32 R12, RZ, RZ, R43 ;  /* 0x000000ffff0c7224 */ /* 0x000fe200078e002b */
[--C-:B------:R-:W-:Y:S01]  /*f6430*/  PRMT R43, R10, 0x3340, R11.reuse ;  /* 0x000033400a2b7816 */ /* 0x100fe2000000000b */
[----:B------:R-:W-:Y:S02]  /*f6440*/  IMAD.MOV.U32 R10, RZ, RZ, R48 ;  /* 0x000000ffff0a7224 */ /* 0x000fe400078e0030 */
[----:B------:R-:W5:Y:S04]  /*f6450*/  LDL.LU R48, [R1+0x478c] ;  /* 0x00478c0001307983 */ /* 0x000f680000300800 */
[----:B------:R0:W-:Y:S02]  /*f6460*/  STL [R1+0x4694], R43 ;  /* 0x0046942b01007387 */ /* 0x0001e40000100800 */
[----:B0-----:R-:W-:Y:S01]  /*f6470*/  IMAD.MOV.U32 R43, RZ, RZ, R12 ;  /* 0x000000ffff2b7224 */ /* 0x001fe200078e000c */
[----:B------:R-:W-:Y:S01]  /*f6480*/  SHF.R.U32.HI R12, RZ, 0x8, R11 ;  /* 0x00000008ff0c7819 */ /* 0x000fe2000001160b */
[----:B------:R-:W-:Y:S01]  /*f6490*/  IMAD.MOV.U32 R11, RZ, RZ, R53 ;  /* 0x000000ffff0b7224 */ /* 0x000fe200078e0035 */
[----:B------:R-:W-:Y:S01]  /*f64a0*/  LOP3.LUT R53, R8, 0xffff, RZ, 0xc0, !PT ;  /* 0x0000ffff08357812 */ /* 0x000fe200078ec0ff */
[----:B------:R-:W-:Y:S01]  /*f64b0*/  IMAD.MOV.U32 R8, RZ, RZ, R43 ;  /* 0x000000ffff087224 */ /* 0x000fe200078e002b */
[----:B------:R-:W-:-:S02]  /*f64c0*/  LOP3.LUT R43, R46, 0xffff, RZ, 0xc0, !PT ;  /* 0x0000ffff2e2b7812 */ /* 0x000fc400078ec0ff */
[----:B------:R-:W-:Y:S01]  /*f64d0*/  LOP3.LUT R46, R9, 0xffff, RZ, 0xc0, !PT ;  /* 0x0000ffff092e7812 */ /* 0x000fe200078ec0ff */
[----:B------:R-:W-:Y:S02]  /*f64e0*/  IMAD.MOV.U32 R9, RZ, RZ, R47 ;  /* 0x000000ffff097224 */ /* 0x000fe400078e002f */
[----:B------:R-:W5:Y:S01]  /*f64f0*/  LDL.LU R47, [R1+0x4788] ;  /* 0x00478800012f7983 */ /* 0x000f620000300800 */
[----:B------:R-:W-:Y:S02]  /*f6500*/  LOP3.LUT R12, R12, 0xffff, RZ, 0xc0, !PT ;  /* 0x0000ffff0c0c7812 */ /* 0x000fe400078ec0ff */
[----:B------:R-:W-:Y:S02]  /*f6510*/  LOP3.LUT R10, R10, 0xffff, RZ, 0xc0, !PT ;  /* 0x0000ffff0a0a7812 */ /* 0x000fe400078ec0ff */
[----:B------:R-:W-:Y:S02]  /*f6520*/  LOP3.LUT R9, R9, 0xffff, RZ, 0xc0, !PT ;  /* 0x0000ffff09097812 */ /* 0x000fe400078ec0ff */
[----:B------:R-:W-:-:S02]  /*f6530*/  LOP3.LUT R11, R11, 0xffff, RZ, 0xc0, !PT ;  /* 0x0000ffff0b0b7812 */ /* 0x000fc400078ec0ff */
[----:B------:R-:W-:Y:S02]  /*f6540*/  LOP3.LUT R8, R8, 0xffff, RZ, 0xc0, !PT ;  /* 0x0000ffff08087812 */ /* 0x000fe400078ec0ff */
[----:B------:R-:W-:Y:S02]  /*f6550*/  PRMT R12, R53, 0x3340, R12 ;  /* 0x00003340350c7816 */ /* 0x000fe4000000000c */
[----:B------:R-:W-:Y:S02]  /*f6560*/  PRMT R9, R10, 0x3340, R9 ;  /* 0x000033400a097816 */ /* 0x000fe40000000009 */
[----:B------:R-:W-:Y:S02]  /*f6570*/  PRMT R43, R43, 0x3340, R46 ;  /* 0x000033402b2b7816 */ /* 0x000fe4000000002e */
[----:B------:R-:W-:Y:S01]  /*f6580*/  PRMT R8, R11, 0x3340, R8 ;  /* 0x000033400b087816 */ /* 0x000fe20000000008 */
[----:B------:R-:W5:Y:S04]  /*f6590*/  LDL.LU R46, [R1+0x4784] ;  /* 0x00478400012e7983 */ /* 0x000f680000300800 */
[----:B------:R-:W5:Y:S04]  /*f65a0*/  LDL.LU R53, [R1+0x4780] ;  /* 0x0047800001357983 */ /* 0x000f680000300800 */
[----:B------:R3:W-:Y:S04]  /*f65b0*/  STL [R1+0x20c], R12 ;  /* 0x00020c0c01007387 */ /* 0x0007e80000100800 */
        /* <DEDUP_REMOVED lines=13> */
[----:B------:R-:W-:-:S03]  /*f6690*/  PRMT R52, R52, 0x3340, R9 ;  /* 0x0000334034347816 */ /* 0x000fc60000000009 */
[----:B------:R-:W4:Y:S04]  /*f66a0*/  LDL.LU R50, [R1+0x28b8] ;  /* 0x0028b80001327983 */ /* 0x000f280000300800 */
[----:B------:R-:W5:Y:S04]  /*f66b0*/  LDL.LU R49, [R1+0x28b4] ;  /* 0x0028b40001317983 */ /* 0x000f680000300800 */
[----:B------:R0:W-:Y:S02]  /*f66c0*/  STL [R1+0x3dc], R52 ;  /* 0x0003dc3401007387 */ /* 0x0001e40000100800 */
[----:B0-----:R-:W-:-:S02]  /*f66d0*/  SHF.R.U32.HI R52, RZ, 0x8, R12 ;  /* 0x00000008ff347819 */ /* 0x001fc4000001160c */
[----:B------:R-:W-:-:S05]  /*f66e0*/  PRMT R12, R12, 0x3340, R8 ;  /* 0x000033400c0c7816 */ /* 0x000fca0000000008 */
[----:B------:R0:W-:Y:S01]  /*f66f0*/  STL [R1+0x3e4], R12 ;  /* 0x0003e40c01007387 */ /* 0x0001e20000100800 */
[----:B------:R-:W-:Y:S01]  /*f6700*/  SHF.R.U32.HI R9, RZ, 0x8, R9 ;  /* 0x00000008ff097819 */ /* 0x000fe20000011609 */
[----:B0-----:R-:W-:Y:S01]  /*f6710*/  IMAD.MOV.U32 R12, RZ, RZ, R48 ;  /* 0x000000ffff0c7224 */ /* 0x001fe200078e0030 */
[----:B------:R-:W-:Y:S02]  /*f6720*/  SHF.R.U32.HI R48, RZ, 0x8, R8 ;  /* 0x00000008ff307819 */ /* 0x000fe40000011608 */
[----:B------:R-:W-:Y:S02]  /*f6730*/  SHF.R.U32.HI R8, RZ, 0x8, R10 ;  /* 0x00000008ff087819 */ /* 0x000fe4000001160a */
[----:B------:R-:W-:-:S05]  /*f6740*/  PRMT R10, R10, 0x3340, R13 ;  /* 0x000033400a0a7816 */ /* 0x000fca000000000d */
[----:B------:R0:W-:Y:S01]  /*f6750*/  STL [R1+0x3bc], R10 ;  /* 0x0003bc0a01007387 */ /* 0x0001e20000100800 */
[----:B------:R-:W-:Y:S01]  /*f6760*/  SHF.R.U32.HI R13, RZ, 0x8, R13 ;  /* 0x00000008ff0d7819 */ /* 0x000fe2000001160d */
[----:B0-----:R-:W-:Y:S01]  /*f6770*/  IMAD.MOV.U32 R10, RZ, RZ, R9 ;  /* 0x000000ffff0a7224 */ /* 0x001fe200078e0009 */
[----:B------:R-:W-:Y:S02]  /*f6780*/  SHF.R.U32.HI R9, RZ, 0x8, R11 ;  /* 0x00000008ff097819 */ /* 0x000fe4000001160b */
[--C-:B------:R-:W-:Y:S02]  /*f6790*/  PRMT R11, R11, 0x3340, R15.reuse ;  /* 0x000033400b0b7816 */ /* 0x100fe4000000000f */
[----:B------:R-:W-:-:S03]  /*f67a0*/  SHF.R.U32.HI R15, RZ, 0x8, R15 ;  /* 0x00000008ff0f7819 */ /* 0x000fc6000001160f */
[----:B------:R0:W-:Y:S02]  /*f67b0*/  STL [R1+0x3e8], R11 ;  /* 0x0003e80b01007387 */ /* 0x0001e40000100800 */
[----:B0-----:R-:W-:Y:S01]  /*f67c0*/  IMAD.MOV.U32 R11, RZ, RZ, R52 ;  /* 0x000000ffff0b7224 */ /* 0x001fe200078e0034 */
[----:B------:R-:W-:Y:S01]  /*f67d0*/  LOP3.LUT R52, R8, 0xffff, RZ, 0xc0, !PT ;  /* 0x0000ffff08347812 */ /* 0x000fe200078ec0ff */
[----:B------:R-:W-:Y:S01]  /*f67e0*/  IMAD.MOV.U32 R8, RZ, RZ, R15 ;  /* 0x000000ffff087224 */ /* 0x000fe200078e000f */
[----:B------:R-:W-:Y:S02]  /*f67f0*/  LOP3.LUT R15, R13, 0xffff, RZ, 0xc0, !PT ;  /* 0x0000ffff0d0f7812 */ /* 0x000fe400078ec0ff */
[----:B------:R-:W-:Y:S02]  /*f6800*/  LOP3.LUT R13, R11, 0xffff, RZ, 0xc0, !PT ;  /* 0x0000ffff0b0d7812 */ /* 0x000fe400078ec0ff */
[----:B------:R-:W-:Y:S02]  /*f6810*/  LOP3.LUT R11, R10, 0xffff, RZ, 0xc0, !PT ;  /* 0x0000ffff0a0b7812 */ /* 0x000fe400078ec0ff */
[----:B------:R-:W-:-:S02]  /*f6820*/  PRMT R15, R52, 0x3340, R15 ;  /* 0x00003340340f7816 */ /* 0x000fc4000000000f */
[----:B------:R-:W-:Y:S02]  /*f6830*/  LOP3.LUT R10, R48, 0xffff, RZ, 0xc0, !PT ;  /* 0x0000ffff300a7812 */ /* 0x000fe400078ec0ff */
[----:B------:R-:W2:Y:S04]  /*f6840*/  LDL.LU R48, [R1+0x4778] ;  /* 0x0047780001307983 */ /* 0x000ea80000300800 */
[----:B------:R-:W2:Y:S04]  /*f6850*/  LDL.LU R52, [R1+0x4774] ;  /* 0x0047740001347983 */ /* 0x000ea80000300800 */
[----:B------:R0:W-:Y:S04]  /*f6860*/  STL [R1+0x308], R15 ;  /* 0x0003080f01007387 */ /* 0x0001e80000100800 */
[----:B0-----:R-:W2:Y:S01]  /*f6870*/  LDL.LU R15, [R1+0x2934] ;  /* 0x00293400010f7983 */ /* 0x001ea20000300800 */
[----:B------:R-:W-:-:S02]  /*f6880*/  LOP3.LUT R12, R12, 0xffff, RZ, 0xc0, !PT ;  /* 0x0000ffff0c0c7812 */ /* 0x000fc400078ec0ff */
[----:B------:R-:W-:Y:S02]  /*f6890*/  LOP3.LUT R9, R9, 0xffff, RZ, 0xc0, !PT ;  /* 0x0000ffff09097812 */ /* 0x000fe400078ec0ff */
[----:B------:R-:W-:Y:S02]  /*f68a0*/  LOP3.LUT R8, R8, 0xffff, RZ, 0xc0, !PT ;  /* 0x0000ffff08087812 */ /* 0x000fe400078ec0ff */
[----:B------:R-:W-:Y:S02]  /*f68b0*/  PRMT R10, R13, 0x3340, R10 ;  /* 0x000033400d0a7816 */ /* 0x000fe4000000000a */
[----:B------:R-:W-:Y:S02]  /*f68c0*/  PRMT R11, R12, 0x3340, R11 ;  /* 0x000033400c0b7816 */ /* 0x000fe4000000000b */
[----:B------:R-:W-:Y:S02]  /*f68d0*/  PRMT R8, R9, 0x3340, R8 ;  /* 0x0000334009087816 */ /* 0x000fe40000000008 */
[----:B------:R-:W-:Y:S01]  /*f68e0*/  LOP3.LUT R9, R53, 0xffff, RZ, 0xc0, !PT ;  /* 0x0000ffff35097812 */ /* 0x000fe200078ec0ff */
[----:B------:R-:W-:Y:S04]  /*f68f0*/  STL [R1+0x30c], R11 ;  /* 0x00030c0b01007387 */ /* 0x000fe80000100800 */
[----:B------:R-:W-:Y:S04]  /*f6900*/  STL [R1+0x340], R10 ;  /* 0x0003400a01007387 */ /* 0x000fe80000100800 */
[----:B------:R0:W-:Y:S04]  /*f6910*/  STL [R1+0x344], R8 ;  /* 0x0003440801007387 */ /* 0x0001e80000100800 */
[----:B------:R-:W2:Y:S01]  /*f6920*/  LDL.LU R53, [R1+0x4770] ;  /* 0x0047700001357983 */ /* 0x000ea20000300800 */
[----:B0-----:R-:W-:-:S02]  /*f6930*/  LOP3.LUT R8, R46, 0xffff, RZ, 0xc0, !PT ;  /* 0x0000ffff2e087812 */ /* 0x001fc400078ec0ff */
[----:B------:R-:W-:Y:S02]  /*f6940*/  LOP3.LUT R14, R14, 0xffff, RZ, 0xc0, !PT ;  /* 0x0000ffff0e0e7812 */ /* 0x000fe400078ec0ff */
[----:B------:R-:W-:Y:S02]  /*f6950*/  LOP3.LUT R16, R16, 0xffff, RZ, 0xc0, !PT ;  /* 0x0000ffff10107812 */ /* 0x000fe400078ec0ff */
[----:B---3--:R-:W-:Y:S02]  /*f6960*/  LOP3.LUT R12, R51, 0xffff, RZ, 0xc0, !PT ;  /* 0x0000ffff330c7812 */ /* 0x008fe400078ec0ff */
[----:B----4-:R-:W-:Y:S01]  /*f6970*/  LOP3.LUT R11, R50, 0xffff, RZ, 0xc0, !PT ;  /* 0x0000ffff320b7812 */ /* 0x010fe200078ec0ff */
[----:B------:R-:W3:Y:S01]  /*f6980*/  LDL.LU R51, [R1+0x2948] ;  /* 0x0029480001337983 */ /* 0x000ee20000300800 */
[----:B-----5:R-:W-:-:S03]  /*f6990*/  LOP3.LUT R10, R49, 0xffff, RZ, 0xc0, !PT ;  /* 0x0000ffff310a7812 */ /* 0x020fc600078ec0ff */
[----:B------:R-:W4:Y:S04]  /*f69a0*/  LDL.LU R50, [R1+0x28c0] ;  /* 0x0028c00001327983 */ /* 0x000f280000300800 */
[----:B------:R-:W5:Y:S01]  /*f69b0*/  LDL.LU R49, [R1+0x28bc] ;  /* 0x0028bc0001317983 */ /* 0x000f620000300800 */
[----:B--2---:R-:W-:Y:S02]  /*f69c0*/  LOP3.LUT R13, R15, 0xffff, RZ, 0xc0, !PT ;  /* 0x0000ffff0f0d7812 */ /* 0x004fe400078ec0ff */
[----:B------:R-:W-:Y:S02]  /*f69d0*/  SHF.R.U32.HI R15, RZ, 0x8, R9 ;  /* 0x00000008ff0f7819 */ /* 0x000fe40000011609 */
[----:B------:R-:W-:Y:S02]  /*f69e0*/  SHF.R.U32.HI R46, RZ, 0x8, R13 ;  /* 0x00000008ff2e7819 */ /* 0x000fe4000001160d */
[----:B------:R-:W-:-:S02]  /*f69f0*/  PRMT R13, R13, 0x3340, R9 ;  /* 0x000033400d0d7816 */ /* 0x000fc40000000009 */
[----:B------:R-:W-:-:S03]  /*f6a00*/  PRMT R9, R12, 0x3340, R8 ;  /* 0x000033400c097816 */ /* 0x000fc60000000008 */
[----:B------:R-:W-:Y:S04]  /*f6a10*/  STL [R1+0x3cc], R13 ;  /* 0x0003cc0d01007387 */ /* 0x000fe80000100800 */
[----:B------:R0:W-:Y:S02]  /*f6a20*/  STL [R1+0x410], R9 ;  /* 0x0004100901007387 */ /* 0x0001e40000100800 */
[----:B0-----:R-:W-:Y:S02]  /*f6a30*/  SHF.R.U32.HI R9, RZ, 0x8, R8 ;  /* 0x00000008ff097819 */ /* 0x001fe40000011608 */
[----:B------:R-:W-:Y:S01]  /*f6a40*/  SHF.R.U32.HI R13, RZ, 0x8, R12 ;  /* 0x00000008ff0d7819 */ /* 0x000fe2000001160c */
[----:B------:R-:W-:Y:S02]  /*f6a50*/  IMAD.MOV.U32 R12, RZ, RZ, R46 ;  /* 0x000000ffff0c7224 */ /* 0x000fe400078e002e */
[----:B------:R-:W-:Y:S01]  /*f6a60*/  IMAD.MOV.U32 R8, RZ, RZ, R15 ;  /* 0x000000ffff087224 */ /* 0x000fe200078e000f */
[----:B------:R-:W-:-:S02]  /*f6a70*/  SHF.R.U32.HI R15, RZ, 0x8, R10 ;  /* 0x00000008ff0f7819 */ /* 0x000fc4000001160a */
[----:B------:R-:W-:Y:S01]  /*f6a80*/  PRMT R46, R10, 0x3340, R14 ;  /* 0x000033400a2e7816 */ /* 0x000fe2000000000e */
[----:B------:R-:W-:Y:S01]  /*f6a90*/  IMAD.MOV.U32 R10, RZ, RZ, R9 ;  /* 0x000000ffff0a7224 */ /* 0x000fe200078e0009 */
[----:B------:R-:W-:Y:S02]  /*f6aa0*/  SHF.R.U32.HI R9, RZ, 0x8, R11 ;  /* 0x00000008ff097819 */ /* 0x000fe4000001160b */
[----:B------:R-:W-:-:S05]  /*f6ab0*/  PRMT R11, R11, 0x3340, R16 ;  /* 0x000033400b0b7816 */ /* 0x000fca0000000010 */
[----:B------:R0:W-:Y:S02]  /*f6ac0*/  STL [R1+0x3fc], R11 ;  /* 0x0003fc0b01007387 */ /* 0x0001e40000100800 */
[----:B0-----:R-:W-:Y:S01]  /*f6ad0*/  IMAD.MOV.U32 R11, RZ, RZ, R8 ;  /* 0x000000ffff0b7224 */ /* 0x001fe200078e0008 */
[----:B------:R-:W-:Y:S02]  /*f6ae0*/  SHF.R.U32.HI R8, RZ, 0x8, R16 ;  /* 0x00000008ff087819 */ /* 0x000fe40000011610 */
[----:B------:R-:W2:Y:S01]  /*f6af0*/  LDL.LU R16, [R1+0x294c] ;  /* 0x00294c0001107983 */ /* 0x000ea20000300800 */
[----:B------:R-:W-:Y:S02]  /*f6b00*/  SHF.R.U32.HI R14, RZ, 0x8, R14 ;  /* 0x00000008ff0e7819 */ /* 0x000fe4000001160e */
[----:B------:R-:W-:Y:S02]  /*f6b10*/  LOP3.LUT R15, R15, 0xffff, RZ, 0xc0, !PT ;  /* 0x0000ffff0f0f7812 */ /* 0x000fe400078ec0ff */
[----:B------:R-:W-:-:S02]  /*f6b20*/  LOP3.LUT R12, R12, 0xffff, RZ, 0xc0, !PT ;  /* 0x0000ffff0c0c7812 */ /* 0x000fc400078ec0ff */
[----:B------:R-:W-:Y:S02]  /*f6b30*/  LOP3.LUT R11, R11, 0xffff, RZ, 0xc0, !PT ;  /* 0x0000ffff0b0b7812 */ /* 0x000fe400078ec0ff */
[----:B------:R-:W-:Y:S02]  /*f6b40*/  LOP3.LUT R14, R14, 0xffff, RZ, 0xc0, !PT ;  /* 0x0000ffff0e0e7812 */ /* 0x000fe400078ec0ff */
[----:B------:R-:W-:Y:S02]  /*f6b50*/  LOP3.LUT R13, R13, 0xffff, RZ, 0xc0, !PT ;  /* 0x0000ffff0d0d7812 */ /* 0x000fe400078ec0ff */
[----:B------:R-:W-:Y:S02]  /*f6b60*/  LOP3.LUT R10, R10, 0xffff, RZ, 0xc0, !PT ;  /* 0x0000ffff0a0a7812 */ /* 0x000fe400078ec0ff */
[----:B------:R-:W-:Y:S02]  /*f6b70*/  LOP3.LUT R9, R9, 0xffff, RZ, 0xc0, !PT ;  /* 0x0000ffff09097812 */ /* 0x000fe400078ec0ff */
[----:B------:R-:W-:-:S02]  /*f6b80*/  LOP3.LUT R8, R8, 0xffff, RZ, 0xc0, !PT ;  /* 0x0000ffff08087812 */ /* 0x000fc400078ec0ff */
[----:B------:R-:W-:Y:S02]  /*f6b90*/  PRMT R14, R15, 0x3340, R14 ;  /* 0x000033400f0e7816 */ /* 0x000fe4000000000e */
[----:B------:R-:W-:Y:S02]  /*f6ba0*/  PRMT R11, R12, 0x3340, R11 ;  /* 0x000033400c0b7816 */ /* 0x000fe4000000000b */
[----:B------:R-:W-:Y:S02]  /*f6bb0*/  PRMT R10, R13, 0x3340, R10 ;  /* 0x000033400d0a7816 */ /* 0x000fe4000000000a */
[----:B------:R-:W-:Y:S01]  /*f6bc0*/  PRMT R8, R9, 0x3340, R8 ;  /* 0x0000334009087816 */ /* 0x000fe20000000008 */
[----:B------:R-:W-:Y:S04]  /*f6bd0*/  STL [R1+0x300], R14 ;  /* 0x0003000e01007387 */ /* 0x000fe80000100800 */
[----:B------:R-:W-:Y:S04]  /*f6be0*/  STL [R1+0x304], R11 ;  /* 0x0003040b01007387 */ /* 0x000fe80000100800 */
[----:B------:R-:W-:Y:S01]  /*f6bf0*/  STL [R1+0x338], R10 ;  /* 0x0003380a01007387 */ /* 0x000fe20000100800 */
[----:B------:R-:W-:-:S03]  /*f6c00*/  LOP3.LUT R9, R48, 0xffff, RZ, 0xc0, !PT ;  /* 0x0000ffff30097812 */ /* 0x000fc600078ec0ff */
[----:B------:R0:W-:Y:S01]  /*f6c10*/  STL [R1+0x33c], R8 ;  /* 0x00033c0801007387 */ /* 0x0001e20000100800 */
[----:B------:R-:W-:-:S03]  /*f6c20*/  LOP3.LUT R18, R18, 0xffff, RZ, 0xc0, !PT ;  /* 0x0000ffff12127812 */ /* 0x000fc600078ec0ff */
[----:B------:R-:W2:Y:S01]  /*f6c30*/  LDL.LU R48, [R1+0x476c] ;  /* 0x00476c0001307983 */ /* 0x000ea20000300800 */
[----:B------:R-:W-:Y:S02]  /*f6c40*/  LOP3.LUT R17, R17, 0xffff, RZ, 0xc0, !PT ;  /* 0x0000ffff11117812 */ /* 0x000fe400078ec0ff */
[----:B0-----:R-:W-:Y:S02]  /*f6c50*/  LOP3.LUT R8, R47, 0xffff, RZ, 0xc0, !PT ;  /* 0x0000ffff2f087812 */ /* 0x001fe400078ec0ff */
[----:B---3--:R-:W-:Y:S02]  /*f6c60*/  LOP3.LUT R12, R51, 0xffff, RZ, 0xc0, !PT ;  /* 0x0000ffff330c7812 */ /* 0x008fe400078ec0ff */
[----:B----4-:R-:W-:Y:S02]  /*f6c70*/  LOP3.LUT R11, R50, 0xffff, RZ, 0xc0, !PT ;  /* 0x0000ffff320b7812 */ /* 0x010fe400078ec0ff */
[----:B-----5:R-:W-:Y:S01]  /*f6c80*/  LOP3.LUT R10, R49, 0xffff, RZ, 0xc0, !PT ;  /* 0x0000ffff310a7812 */ /* 0x020fe200078ec0ff */
[----:B------:R-:W3:Y:S01]  /*f6c90*/  LDL.LU R51, [R1+0x2960] ;  /* 0x0029600001337983 */ /* 0x000ee20000300800 */
[----:B------:R-:W-:-:S03]  /*f6ca0*/  SHF.R.U32.HI R15, RZ, 0x8, R12 ;  /* 0x00000008ff0f7819 */ /* 0x000fc6000001160c */
[----:B------:R-:W4:Y:S04]  /*f6cb0*/  LDL.LU R50, [R1+0x28c4] ;  /* 0x0028c40001327983 */ /* 0x000f280000300800 */
[----:B------:R-:W5:Y:S01]  /*f6cc0*/  LDL.LU R49, [R1+0x13c] ;  /* 0x00013c0001317983 */ /* 0x000f620000300800 */
[----:B------:R-:W-:Y:S02]  /*f6cd0*/  PRMT R47, R10, 0x3340, R17 ;  /* 0x000033400a2f7816 */ /* 0x000fe40000000011 */
[----:B--2---:R-:W-:-:S04]  /*f6ce0*/  LOP3.LUT R13, R16, 0xffff, RZ, 0xc0, !PT ;  /* 0x0000ffff100d7812 */ /* 0x004fc800078ec0ff */
[----:B------:R-:W-:Y:S02]  /*f6cf0*/  SHF.R.U32.HI R14, RZ, 0x8, R13 ;  /* 0x00000008ff0e7819 */ /* 0x000fe4000001160d */
[--C-:B------:R-:W-:Y:S02]  /*f6d00*/  PRMT R16, R13, 0x3340, R9.reuse ;  /* 0x000033400d107816 */ /* 0x100fe40000000009 */
[----:B------:R-:W-:Y:S02]  /*f6d10*/  SHF.R.U32.HI R13, RZ, 0x8, R9 ;  /* 0x00000008ff0d7819 */ /* 0x000fe40000011609 */
[--C-:B------:R-:W-:Y:S02]  /*f6d20*/  PRMT R9, R12, 0x3340, R8.reuse ;  /* 0x000033400c097816 */ /* 0x100fe40000000008 */
[----:B------:R-:W-:Y:S02]  /*f6d30*/  SHF.R.U32.HI R12, RZ, 0x8, R8 ;  /* 0x00000008ff0c7819 */ /* 0x000fe40000011608 */
[--C-:B------:R-:W-:Y:S01]  /*f6d40*/  PRMT R8, R11, 0x3340, R18.reuse ;  /* 0x000033400b087816 */ /* 0x100fe20000000012 */
[----:B------:R-:W-:Y:S04]  /*f6d50*/  STL [R1+0x3ac], R16 ;  /* 0x0003ac1001007387 */ /* 0x000fe80000100800 */
[----:B------:R0:W-:Y:S02]  /*f6d60*/  STL [R1+0x3c4], R9 ;  /* 0x0003c40901007387 */ /* 0x0001e40000100800 */
[----:B0-----:R-:W-:-:S02]  /*f6d70*/  SHF.R.U32.HI R9, RZ, 0x8, R18 ;  /* 0x00000008ff097819 */ /* 0x001fc40000011612 */
[----:B------:R-:W2:Y:S04]  /*f6d80*/  LDL.LU R18, [R1+0x2964] ;  /* 0x0029640001127983 */ /* 0x000ea80000300800 */
[----:B------:R0:W-:Y:S04]  /*f6d90*/  STL [R1+0x3f4], R8 ;  /* 0x0003f40801007387 */ /* 0x0001e80000100800 */
[----:B------:R1:W-:Y:S01]  /*f6da0*/  STL [R1+0x4684], R47 ;  /* 0x0046842f01007387 */ /* 0x0003e20000100800 */
[----:B0-----:R-:W-:-:S03]  /*f6db0*/  SHF.R.U32.HI R8, RZ, 0x8, R17 ;  /* 0x00000008ff087819 */ /* 0x001fc60000011611 */
[----:B------:R-:W2:Y:S01]  /*f6dc0*/  LDL.LU R17, [R1+0x296c] ;  /* 0x00296c0001117983 */ /* 0x000ea20000300800 */
[----:B------:R-:W-:Y:S02]  /*f6dd0*/  SHF.R.U32.HI R16, RZ, 0x8, R11 ;  /* 0x00000008ff107819 */ /* 0x000fe4000001160b */
[----:B------:R-:W-:Y:S02]  /*f6de0*/  SHF.R.U32.HI R11, RZ, 0x8, R10 ;  /* 0x00000008ff0b7819 */ /* 0x000fe4000001160a */
[----:B------:R-:W-:Y:S02]  /*f6df0*/  LOP3.LUT R14, R14, 0xffff, RZ, 0xc0, !PT ;  /* 0x0000ffff0e0e7812 */ /* 0x000fe400078ec0ff */
[----:B------:R-:W-:Y:S02]  /*f6e00*/  LOP3.LUT R13, R13, 0xffff, RZ, 0xc0, !PT ;  /* 0x0000ffff0d0d7812 */ /* 0x000fe400078ec0ff */
[----:B------:R-:W-:Y:S02]  /*f6e10*/  LOP3.LUT R15, R15, 0xffff, RZ, 0xc0, !PT ;  /* 0x0000ffff0f0f7812 */ /* 0x000fe400078ec0ff */
[----:B------:R-:W-:-:S02]  /*f6e20*/  LOP3.LUT R12, R12, 0xffff, RZ, 0xc0, !PT ;  /* 0x0000ffff0c0c7812 */ /* 0x000fc400078ec0ff */
[----:B------:R-:W-:Y:S02]  /*f6e30*/  LOP3.LUT R11, R11, 0xffff, RZ, 0xc0, !PT ;  /* 0x0000ffff0b0b7812 */ /* 0x000fe400078ec0ff */
[----:B------:R-:W-:Y:S02]  /*f6e40*/  LOP3.LUT R8, R8, 0xffff, RZ, 0xc0, !PT ;  /* 0x0000ffff08087812 */ /* 0x000fe400078ec0ff */
[----:B------:R-:W-:Y:S02]  /*f6e50*/  LOP3.LUT R10, R16, 0xffff, RZ, 0xc0, !PT ;  /* 0x0000ffff100a7812 */ /* 0x000fe400078ec0ff */
[----:B------:R-:W-:Y:S02]  /*f6e60*/  LOP3.LUT R9, R9, 0xffff, RZ, 0xc0, !PT ;  /* 0x0000ffff09097812 */ /* 0x000fe400078ec0ff */
[----:B------:R-:W-:Y:S02]  /*f6e70*/  PRMT R13, R14, 0x3340, R13 ;  /* 0x000033400e0d7816 */ /* 0x000fe4000000000d */
[----:B------:R-:W-:-:S02]  /*f6e80*/  PRMT R12, R15, 0x3340, R12 ;  /* 0x000033400f0c7816 */ /* 0x000fc4000000000c */
[----:B------:R-:W-:Y:S02]  /*f6e90*/  PRMT R8, R11, 0x3340, R8 ;  /* 0x000033400b087816 */ /* 0x000fe40000000008 */
[----:B-1----:R-:W-:Y:S02]  /*f6ea0*/  PRMT R47, R10, 0x3340, R9 ;  /* 0x000033400a2f7816 */ /* 0x002fe40000000009 */
[----:B------:R-:W-:Y:S01]  /*f6eb0*/  LOP3.LUT R9, R53, 0xffff, RZ, 0xc0, !PT ;  /* 0x0000ffff35097812 */ /* 0x000fe200078ec0ff */
[----:B------:R-:W-:Y:S04]  /*f6ec0*/  STL [R1+0x1c8], R13 ;  /* 0x0001c80d01007387 */ /* 0x000fe80000100800 */
[----:B------:R-:W-:Y:S04]  /*f6ed0*/  STL [R1+0x1cc], R12 ;  /* 0x0001cc0c01007387 */ /* 0x000fe80000100800 */
[----:B------:R0:W-:Y:S04]  /*f6ee0*/  STL [R1+0x334], R8 ;  /* 0x0003340801007387 */ /* 0x0001e80000100800 */
[----:B------:R-:W2:Y:S01]  /*f6ef0*/  LDL.LU R53, [R1+0x4768] ;  /* 0x0047680001357983 */ /* 0x000ea20000300800 */
[----:B------:R-:W-:-:S02]  /*f6f00*/  LOP3.LUT R19, R19, 0xffff, RZ, 0xc0, !PT ;  /* 0x0000ffff13137812 */ /* 0x000fc400078ec0ff */
[----:B0-----:R-:W-:Y:S02]  /*f6f10*/  LOP3.LUT R8, R52, 0xffff, RZ, 0xc0, !PT ;  /* 0x0000ffff34087812 */ /* 0x001fe400078ec0ff */
[----:B---3--:R-:W-:Y:S02]  /*f6f20*/  LOP3.LUT R12, R51, 0xffff, RZ, 0xc0, !PT ;  /* 0x0000ffff330c7812 */ /* 0x008fe400078ec0ff */
[----:B-----5:R-:W-:Y:S02]  /*f6f30*/  LOP3.LUT R10, R49, 0xffff, RZ, 0xc0, !PT ;  /* 0x0000ffff310a7812 */ /* 0x020fe400078ec0ff */
[----:B----4-:R-:W-:Y:S02]  /*f6f40*/  LOP3.LUT R11, R50, 0xffff, RZ, 0xc0, !PT ;  /* 0x0000ffff320b7812 */ /* 0x010fe400078ec0ff */
[----:B------:R-:W-:Y:S02]  /*f6f50*/  SHF.R.U32.HI R16, RZ, 0x8, R10 ;  /* 0x00000008ff107819 */ /* 0x000fe4000001160a */
[----:B--2---:R-:W-:-:S02]  /*f6f60*/  LOP3.LUT R13, R18, 0xffff, RZ, 0xc0, !PT ;  /* 0x0000ffff120d7812 */ /* 0x004fc400078ec0ff */
[----:B------:R-:W2:Y:S04]  /*f6f70*/  LDL.LU R18, [R1+0x2970] ;  /* 0x0029700001127983 */ /* 0x000ea80000300800 */
[----:B------:R-:W3:Y:S04]  /*f6f80*/  LDL.LU R51, [R1+0x28cc] ;  /* 0x0028cc0001337983 */ /* 0x000ee80000300800 */
[----:B------:R-:W4:Y:S04]  /*f6f90*/  LDL.LU R50, [R1+0x28c8] ;  /* 0x0028c80001327983 */ /* 0x000f280000300800 */
[----:B------:R-:W5:Y:S04]  /*f6fa0*/  LDL.LU R49, [R1+0x144] ;  /* 0x0001440001317983 */ /* 0x000f680000300800 */
[----:B------:R-:W5:Y:S01]  /*f6fb0*/  LDL.LU R52, [R1+0x4764] ;  /* 0x0047640001347983 */ /* 0x000f620000300800 */
[----:B------:R-:W-:-:S04]  /*f6fc0*/  LOP3.LUT R14, R17, 0xffff, RZ, 0xc0, !PT ;  /* 0x0000ffff110e7812 */ /* 0x000fc800078ec0ff */
[----:B------:R-:W-:Y:S02]  /*f6fd0*/  SHF.R.U32.HI R17, RZ, 0x8, R14 ;  /* 0x00000008ff117819 */ /* 0x000fe4000001160e */
[----:B------:R-:W-:Y:S02]  /*f6fe0*/  PRMT R15, R14, 0x3340, R10 ;  /* 0x000033400e0f7816 */ /* 0x000fe4000000000a */
[----:B------:R-:W-:Y:S02]  /*f6ff0*/  SHF.R.U32.HI R14, RZ, 0x8, R13 ;  /* 0x00000008ff0e7819 */ /* 0x000fe4000001160d */
[--C-:B------:R-:W-:Y:S02]  /*f7000*/  PRMT R10, R13, 0x3340, R9.reuse ;  /* 0x000033400d0a7816 */ /* 0x100fe40000000009 */
[----:B------:R-:W-:Y:S02]  /*f7010*/  SHF.R.U32.HI R13, RZ, 0x8, R9 ;  /* 0x00000008ff0d7819 */ /* 0x000fe40000011609 */
[----:B------:R-:W-:Y:S01]  /*f7020*/  PRMT R9, R12, 0x3340, R8 ;  /* 0x000033400c097816 */ /* 0x000fe20000000008 */
[----:B------:R-:W-:Y:S04]  /*f7030*/  STL [R1+0x414], R15 ;  /* 0x0004140f01007387 */ /* 0x000fe80000100800 */
[----:B------:R0:W-:Y:S04]  /*f7040*/  STL [R1+0x39c], R10 ;  /* 0x00039c0a01007387 */ /* 0x0001e80000100800 */
[----:B------:R1:W-:Y:S01]  /*f7050*/  STL [R1+0x3a0], R9 ;  /* 0x0003a00901007387 */ /* 0x0003e20000100800 */
[----:B0-----:R-:W-:-:S02]  /*f7060*/  SHF.R.U32.HI R10, RZ, 0x8, R19 ;  /* 0x00000008ff0a7819 */ /* 0x001fc40000011613 */
[----:B-1----:R-:W-:Y:S02]  /*f7070*/  PRMT R9, R11, 0x3340, R19 ;  /* 0x000033400b097816 */ /* 0x002fe40000000013 */
[----:B------:R-:W5:Y:S01]  /*f7080*/  LDL.LU R19, [R1+0x2984] ;  /* 0x0029840001137983 */ /* 0x000f620000300800 */
[----:B------:R-:W-:Y:S02]  /*f7090*/  SHF.R.U32.HI R15, RZ, 0x8, R12 ;  /* 0x00000008ff0f7819 */ /* 0x000fe4000001160c */
[----:B------:R-:W-:Y:S02]  /*f70a0*/  SHF.R.U32.HI R12, RZ, 0x8, R8 ;  /* 0x00000008ff0c7819 */ /* 0x000fe40000011608 */
[----:B------:R-:W-:Y:S02]  /*f70b0*/  SHF.R.U32.HI R8, RZ, 0x8, R11 ;  /* 0x00000008ff087819 */ /* 0x000fe4000001160b */
[----:B------:R-:W-:Y:S02]  /*f70c0*/  LOP3.LUT R14, R14, 0xffff, RZ, 0xc0, !PT ;  /* 0x0000ffff0e0e7812 */ /* 0x000fe400078ec0ff */
[----:B------:R-:W-:-:S02]  /*f70d0*/  LOP3.LUT R13, R13, 0xffff, RZ, 0xc0, !PT ;  /* 0x0000ffff0d0d7812 */ /* 0x000fc400078ec0ff */
[----:B------:R-:W-:Y:S02]  /*f70e0*/  LOP3.LUT R15, R15, 0xffff, RZ, 0xc0, !PT ;  /* 0x0000ffff0f0f7812 */ /* 0x000fe400078ec0ff */
[----:B------:R-:W-:Y:S01]  /*f70f0*/  LOP3.LUT R12, R12, 0xffff, RZ, 0xc0, !PT ;  /* 0x0000ffff0c0c7812 */ /* 0x000fe200078ec0ff */
[----:B------:R0:W-:Y:S01]  /*f7100*/  STL [R1+0x3f0], R9 ;  /* 0x0003f00901007387 */ /* 0x0001e20000100800 */
[----:B------:R-:W-:Y:S02]  /*f7110*/  LOP3.LUT R11, R8, 0xffff, RZ, 0xc0, !PT ;  /* 0x0000ffff080b7812 */ /* 0x000fe400078ec0ff */
[----:B------:R-:W-:Y:S02]  /*f7120*/  LOP3.LUT R10, R10, 0xffff, RZ, 0xc0, !PT ;  /* 0x0000ffff0a0a7812 */ /* 0x000fe400078ec0ff */
[----:B------:R-:W-:Y:S02]  /*f7130*/  LOP3.LUT R8, R16, 0xffff, RZ, 0xc0, !PT ;  /* 0x0000ffff10087812 */ /* 0x000fe400078ec0ff */
[----:B------:R-:W-:-:S02]  /*f7140*/  PRMT R13, R14, 0x3340, R13 ;  /* 0x000033400e0d7816 */ /* 0x000fc4000000000d */
[----:B------:R-:W-:Y:S02]  /*f7150*/  PRMT R12, R15, 0x3340, R12 ;  /* 0x000033400f0c7816 */ /* 0x000fe4000000000c */
[----:B------:R-:W-:Y:S02]  /*f7160*/  PRMT R10, R11, 0x3340, R10 ;  /* 0x000033400b0a7816 */ /* 0x000fe4000000000a */
[----:B0-----:R-:W-:Y:S01]  /*f7170*/  LOP3.LUT R9, R17, 0xffff, RZ, 0xc0, !PT ;  /* 0x0000ffff11097812 */ /* 0x001fe200078ec0ff */
[----:B------:R-:W-:Y:S03]  /*f7180*/  STL [R1+0x1c4], R13 ;  /* 0x0001c40d01007387 */ /* 0x000fe60000100800 */
[----:B------:R-:W-:Y:S01]  /*f7190*/  PRMT R8, R9, 0x3340, R8 ;  /* 0x0000334009087816 */ /* 0x000fe20000000008 */
[----:B------:R-:W-:Y:S04]  /*f71a0*/  STL [R1+0x1c0], R12 ;  /* 0x0001c00c01007387 */ /* 0x000fe80000100800 */
[----:B------:R-:W-:Y:S04]  /*f71b0*/  STL [R1+0x328], R10 ;  /* 0x0003280a01007387 */ /* 0x000fe80000100800 */
[----:B------:R0:W-:Y:S01]  /*f71c0*/  STL [R1+0x324], R8 ;  /* 0x0003240801007387 */ /* 0x0001e20000100800 */
[----:B------:R-:W-:-:S02]  /*f71d0*/  LOP3.LUT R21, R21, 0xffff, RZ, 0xc0, !PT ;  /* 0x0000ffff15157812 */ /* 0x000fc400078ec0ff */
[----:B------:R-:W-:Y:S02]  /*f71e0*/  LOP3.LUT R20, R20, 0xffff, RZ, 0xc0, !PT ;  /* 0x0000ffff14147812 */ /* 0x000fe400078ec0ff */
[----:B0-----:R-:W-:-:S04]  /*f71f0*/  LOP3.LUT R8, R48, 0xffff, RZ, 0xc0, !PT ;  /* 0x0000ffff30087812 */ /* 0x001fc800078ec0ff */
[----:B------:R-:W-:-:S04]  /*f7200*/  SHF.R.U32.HI R14, RZ, 0x8, R8 ;  /* 0x00000008ff0e7819 */ /* 0x000fc80000011608 */
[----:B------:R-:W-:Y:S02]  /*f7210*/  LOP3.LUT R14, R14, 0xffff, RZ, 0xc0, !PT ;  /* 0x0000ffff0e0e7812 */ /* 0x000fe400078ec0ff */
[----:B--2---:R-:W-:Y:S02]  /*f7220*/  LOP3.LUT R12, R18, 0xffff, RZ, 0xc0, !PT ;  /* 0x0000ffff120c7812 */ /* 0x004fe400078ec0ff */
[----:B---3--:R-:W-:Y:S02]  /*f7230*/  LOP3.LUT R11, R51, 0xffff, RZ, 0xc0, !PT ;  /* 0x0000ffff330b7812 */ /* 0x008fe400078ec0ff */
[----:B----4-:R-:W-:Y:S02]  /*f7240*/  LOP3.LUT R10, R50, 0xffff, RZ, 0xc0, !PT ;  /* 0x0000ffff320a7812 */ /* 0x010fe400078ec0ff */
[----:B-----5:R-:W-:Y:S02]  /*f7250*/  LOP3.LUT R9, R49, 0xffff, RZ, 0xc0, !PT ;  /* 0x0000ffff31097812 */ /* 0x020fe400078ec0ff */
[----:B------:R-:W-:-:S02]  /*f7260*/  SHF.R.U32.HI R15, RZ, 0x8, R12 ;  /* 0x00000008ff0f7819 */ /* 0x000fc4000001160c */
[----:B------:R-:W-:Y:S02]  /*f7270*/  SHF.R.U32.HI R16, RZ, 0x8, R9 ;  /* 0x00000008ff107819 */ /* 0x000fe40000011609 */
[----:B------:R-:W-:Y:S02]  /*f7280*/  PRMT R48, R10, 0x3340, R20 ;  /* 0x000033400a307816 */ /* 0x000fe40000000014 */
[----:B------:R-:W-:-:S04]  /*f7290*/  LOP3.LUT R15, R15, 0xffff, RZ, 0xc0, !PT ;  /* 0x0000ffff0f0f7812 */ /* 0x000fc800078ec0ff */
[----:B------:R-:W-:Y:S02]  /*f72a0*/  PRMT R14, R15, 0x3340, R14 ;  /* 0x000033400f0e7816 */ /* 0x000fe4000000000e */
[----:B------:R-:W-:Y:S02]  /*f72b0*/  LOP3.LUT R13, R19, 0xffff, RZ, 0xc0, !PT ;  /* 0x0000ffff130d7812 */ /* 0x000fe400078ec0ff */
[----:B------:R-:W2:Y:S04]  /*f72c0*/  LDL.LU R19, [R1+0x2994] ;  /* 0x0029940001137983 */ /* 0x000ea80000300800 */
[----:B------:R-:W3:Y:S04]  /*f72d0*/  LDL.LU R18, [R1+0x2990] ;  /* 0x0029900001127983 */ /* 0x000ee80000300800 */
[----:B------:R-:W4:Y:S04]  /*f72e0*/  LDL.LU R51, [R1+0x2988] ;  /* 0x0029880001337983 */ /* 0x000f280000300800 */
[----:B------:R-:W5:Y:S04]  /*f72f0*/  LDL.LU R50, [R1+0x28d0] ;  /* 0x0028d00001327983 */ /* 0x000f680000300800 */
[----:B------:R-:W3:Y:S01]  /*f7300*/  LDL.LU R49, [R1+0x14c] ;  /* 0x00014c0001317983 */ /* 0x000ee20000300800 */
[----:B------:R-:W-:-:S02]  /*f7310*/  SHF.R.U32.HI R17, RZ, 0x8, R13 ;  /* 0x00000008ff117819 */ /* 0x000fc4000001160d */
[----:B------:R-:W-:Y:S02]  /*f7320*/  PRMT R13, R13, 0x3340, R9 ;  /* 0x000033400d0d7816 */ /* 0x000fe40000000009 */
[----:B------:R-:W-:Y:S02]  /*f7330*/  PRMT R9, R12, 0x3340, R8 ;  /* 0x000033400c097816 */ /* 0x000fe40000000008 */
[----:B------:R-:W-:Y:S02]  /*f7340*/  SHF.R.U32.HI R12, RZ, 0x8, R11 ;  /* 0x00000008ff0c7819 */ /* 0x000fe4000001160b */
[--C-:B------:R-:W-:Y:S02]  /*f7350*/  PRMT R8, R11, 0x3340, R21.reuse ;  /* 0x000033400b087816 */ /* 0x100fe40000000015 */
[----:B------:R-:W-:Y:S01]  /*f7360*/  SHF.R.U32.HI R11, RZ, 0x8, R21 ;  /* 0x00000008ff0b7819 */ /* 0x000fe20000011615 */
[----:B------:R0:W-:Y:S04]  /*f7370*/  STL [R1+0x44c], R13 ;  /* 0x00044c0d01007387 */ /* 0x0001e80000100800 */
[----:B------:R1:W-:Y:S01]  /*f7380*/  STL [R1+0x3a4], R9 ;  /* 0x0003a40901007387 */ /* 0x0003e20000100800 */
[----:B------:R-:W-:-:S02]  /*f7390*/  LOP3.LUT R12, R12, 0xffff, RZ, 0xc0, !PT ;  /* 0x0000ffff0c0c7812 */ /* 0x000fc400078ec0ff */
[----:B------:R-:W-:Y:S01]  /*f73a0*/  LOP3.LUT R11, R11, 0xffff, RZ, 0xc0, !PT ;  /* 0x0000ffff0b0b7812 */ /* 0x000fe200078ec0ff */
[----:B------:R1:W-:Y:S01]  /*f73b0*/  STL [R1+0x3a8], R8 ;  /* 0x0003a80801007387 */ /* 0x0003e20000100800 */
[----:B0-----:R-:W-:Y:S02]  /*f73c0*/  SHF.R.U32.HI R13, RZ, 0x8, R10 ;  /* 0x00000008ff0d7819 */ /* 0x001fe4000001160a */
[----:B------:R-:W-:Y:S02]  /*f73d0*/  SHF.R.U32.HI R10, RZ, 0x8, R20 ;  /* 0x00000008ff0a7819 */ /* 0x000fe40000011614 */
[----:B-1----:R-:W-:Y:S02]  /*f73e0*/  LOP3.LUT R9, R17, 0xffff, RZ, 0xc0, !PT ;  /* 0x0000ffff11097812 */ /* 0x002fe400078ec0ff */
[----:B------:R-:W-:Y:S02]  /*f73f0*/  LOP3.LUT R13, R13, 0xffff, RZ, 0xc0, !PT ;  /* 0x0000ffff0d0d7812 */ /* 0x000fe400078ec0ff */
[----:B------:R-:W-:-:S02]  /*f7400*/  LOP3.LUT R10, R10, 0xffff, RZ, 0xc0, !PT ;  /* 0x0000ffff0a0a7812 */ /* 0x000fc400078ec0ff */
[----:B------:R-:W-:Y:S02]  /*f7410*/  LOP3.LUT R8, R16, 0xffff, RZ, 0xc0, !PT ;  /* 0x0000ffff10087812 */ /* 0x000fe400078ec0ff */
[----:B------:R-:W-:Y:S02]  /*f7420*/  PRMT R11, R12, 0x3340, R11 ;  /* 0x000033400c0b7816 */ /* 0x000fe4000000000b */
[----:B------:R-:W-:Y:S02]  /*f7430*/  PRMT R10, R13, 0x3340, R10 ;  /* 0x000033400d0a7816 */ /* 0x000fe4000000000a */
[----:B------:R-:W-:Y:S01]  /*f7440*/  PRMT R8, R9, 0x3340, R8 ;  /* 0x0000334009087816 */ /* 0x000fe20000000008 */
[----:B------:R-:W-:Y:S04]  /*f7450*/  STL [R1+0x1ac], R14 ;  /* 0x0001ac0e01007387 */ /* 0x000fe80000100800 */
[----:B------:R-:W-:Y:S04]  /*f7460*/  STL [R1+0x1a8], R11 ;  /* 0x0001a80b01007387 */ /* 0x000fe80000100800 */
[----:B------:R-:W-:Y:S01]  /*f7470*/  STL [R1+0x1a4], R10 ;  /* 0x0001a40a01007387 */ /* 0x000fe20000100800 */
[----:B------:R-:W-:-:S03]  /*f7480*/  LOP3.LUT R9, R52, 0xffff, RZ, 0xc0, !PT ;  /* 0x0000ffff34097812 */ /* 0x000fc600078ec0ff */
[----:B------:R0:W-:Y:S04]  /*f7490*/  STL [R1+0x360], R8 ;  /* 0x0003600801007387 */ /* 0x0001e80000100800 */
[----:B------:R-:W3:Y:S04]  /*f74a0*/  LDL.LU R52, [R1+0x4760] ;  /* 0x0047600001347983 */ /* 0x000ee80000300800 */
[----:B------:R-:W3:Y:S04]  /*f74b0*/  LDL.LU R20, [R1+0x29ac] ;  /* 0x0029ac0001147983 */ /* 0x000ee80000300800 */
[----:B------:R-:W3:Y:S01]  /*f74c0*/  LDL.LU R21, [R1+0x29a8] ;  /* 0x0029a80001157983 */ /* 0x000ee20000300800 */
[----:B------:R-:W-:-:S02]  /*f74d0*/  LOP3.LUT R22, R22, 0xffff, RZ, 0xc0, !PT ;  /* 0x0000ffff16167812 */ /* 0x000fc400078ec0ff */
[----:B0-----:R-:W-:Y:S02]  /*f74e0*/  LOP3.LUT R8, R53, 0xffff, RZ, 0xc0, !PT ;  /* 0x0000ffff35087812 */ /* 0x001fe400078ec0ff */
[----:B------:R-:W-:Y:S02]  /*f74f0*/  SHF.R.U32.HI R16, RZ, 0x8, R9 ;  /* 0x00000008ff107819 */ /* 0x000fe40000011609 */
[----:B--2---:R-:W-:Y:S02]  /*f7500*/  LOP3.LUT R14, R19, 0xffff, RZ, 0xc0, !PT ;  /* 0x0000ffff130e7812 */ /* 0x004fe400078ec0ff */
[----:B----4-:R-:W-:Y:S01]  /*f7510*/  LOP3.LUT R12, R51, 0xffff, RZ, 0xc0, !PT ;  /* 0x0000ffff330c7812 */ /* 0x010fe200078ec0ff */
[----:B------:R-:W2:Y:S01]  /*f7520*/  LDL.LU R19, [R1+0x28e8] ;  /* 0x0028e80001137983 */ /* 0x000ea20000300800 */
[----:B-----5:R-:W-:-:S03]  /*f7530*/  LOP3.LUT R11, R50, 0xffff, RZ, 0xc0, !PT ;  /* 0x0000ffff320b7812 */ /* 0x020fc600078ec0ff */
[----:B------:R-:W4:Y:S01]  /*f7540*/  LDL.LU R51, [R1+0x28e0] ;  /* 0x0028e00001337983 */ /* 0x000f220000300800 */
[----:B---3--:R-:W-:-:S03]  /*f7550*/  LOP3.LUT R10, R49, 0xffff, RZ, 0xc0, !PT ;  /* 0x0000ffff310a7812 */ /* 0x008fc600078ec0ff */
[----:B------:R-:W3:Y:S01]  /*f7560*/  LDL.LU R50, [R1+0x154] ;  /* 0x0001540001327983 */ /* 0x000ee20000300800 */
[----:B------:R-:W-:Y:S02]  /*f7570*/  LOP3.LUT R13, R18, 0xffff, RZ, 0xc0, !PT ;  /* 0x0000ffff120d7812 */ /* 0x000fe400078ec0ff */
[----:B------:R-:W-:Y:S02]  /*f7580*/  SHF.R.U32.HI R18, RZ, 0x8, R14 ;  /* 0x00000008ff127819 */ /* 0x000fe4000001160e */
[--C-:B------:R-:W-:Y:S02]  /*f7590*/  PRMT R14, R14, 0x3340, R10.reuse ;  /* 0x000033400e0e7816 */ /* 0x100fe4000000000a */
[----:B------:R-:W-:Y:S02]  /*f75a0*/  SHF.R.U32.HI R17, RZ, 0x8, R10 ;  /* 0x00000008ff117819 */ /* 0x000fe4000001160a */
[----:B------:R-:W-:Y:S02]  /*f75b0*/  SHF.R.U32.HI R10, RZ, 0x8, R13 ;  /* 0x00000008ff0a7819 */ /* 0x000fe4000001160d */
[----:B------:R-:W-:Y:S01]  /*f75c0*/  PRMT R13, R13, 0x3340, R9 ;  /* 0x000033400d0d7816 */ /* 0x000fe20000000009 */
[----:B------:R-:W5:Y:S04]  /*f75d0*/  LDL.LU R53, [R1+0x475c] ;  /* 0x00475c0001357983 */ /* 0x000f680000300800 */
[----:B------:R0:W-:Y:S01]  /*f75e0*/  STL [R1+0x43c], R14 ;  /* 0x00043c0e01007387 */ /* 0x0001e20000100800 */
[----:B------:R-:W-:-:S02]  /*f75f0*/  SHF.R.U32.HI R15, RZ, 0x8, R12 ;  /* 0x00000008ff0f7819 */ /* 0x000fc4000001160c */
[----:B------:R-:W-:Y:S01]  /*f7600*/  PRMT R49, R12, 0x3340, R8 ;  /* 0x000033400c317816 */ /* 0x000fe20000000008 */
[----:B------:R1:W-:Y:S01]  /*f7610*/  STL [R1+0x488], R13 ;  /* 0x0004880d01007387 */ /* 0x0003e20000100800 */
[----:B------:R-:W-:Y:S02]  /*f7620*/  SHF.R.U32.HI R12, RZ, 0x8, R22 ;  /* 0x00000008ff0c7819 */ /* 0x000fe40000011616 */
[----:B------:R-:W-:Y:S02]  /*f7630*/  LOP3.LUT R15, R15, 0xffff, RZ, 0xc0, !PT ;  /* 0x0000ffff0f0f7812 */ /* 0x000fe400078ec0ff */
[----:B0-----:R-:W-:Y:S02]  /*f7640*/  SHF.R.U32.HI R14, RZ, 0x8, R8 ;  /* 0x00000008ff0e7819 */ /* 0x001fe40000011608 */
[----:B------:R-:W-:Y:S02]  /*f7650*/  PRMT R8, R11, 0x3340, R22 ;  /* 0x000033400b087816 */ /* 0x000fe40000000016 */
[----:B-1----:R-:W-:-:S02]  /*f7660*/  SHF.R.U32.HI R13, RZ, 0x8, R11 ;  /* 0x00000008ff0d7819 */ /* 0x002fc4000001160b */
[----:B------:R-:W-:Y:S02]  /*f7670*/  LOP3.LUT R14, R14, 0xffff, RZ, 0xc0, !PT ;  /* 0x0000ffff0e0e7812 */ /* 0x000fe400078ec0ff */
[----:B------:R-:W-:Y:S02]  /*f7680*/  LOP3.LUT R12, R12, 0xffff, RZ, 0xc0, !PT ;  /* 0x0000ffff0c0c7812 */ /* 0x000fe400078ec0ff */
[----:B------:R-:W-:Y:S02]  /*f7690*/  LOP3.LUT R11, R10, 0xffff, RZ, 0xc0, !PT ;  /* 0x0000ffff0a0b7812 */ /* 0x000fe400078ec0ff */
[----:B------:R-:W-:Y:S01]  /*f76a0*/  LOP3.LUT R13, R13, 0xffff, RZ, 0xc0, !PT ;  /* 0x0000ffff0d0d7812 */ /* 0x000fe200078ec0ff */
[----:B------:R0:W-:Y:S01]  /*f76b0*/  STL [R1+0x418], R8 ;  /* 0x0004180801007387 */ /* 0x0001e20000100800 */
[----:B------:R-:W-:Y:S02]  /*f76c0*/  LOP3.LUT R10, R18, 0xffff, RZ, 0xc0, !PT ;  /* 0x0000ffff120a7812 */ /* 0x000fe400078ec0ff */
[----:B------:R-:W-:-:S02]  /*f76d0*/  LOP3.LUT R9, R17, 0xffff, RZ, 0xc0, !PT ;  /* 0x0000ffff11097812 */ /* 0x000fc400078ec0ff */
[----:B------:R-:W-:Y:S02]  /*f76e0*/  PRMT R14, R15, 0x3340, R14 ;  /* 0x000033400f0e7816 */ /* 0x000fe4000000000e */
[----:B------:R-:W-:Y:S02]  /*f76f0*/  PRMT R12, R13, 0x3340, R12 ;  /* 0x000033400d0c7816 */ /* 0x000fe4000000000c */
[----:B------:R-:W-:Y:S02]  /*f7700*/  PRMT R9, R10, 0x3340, R9 ;  /* 0x000033400a097816 */ /* 0x000fe40000000009 */
[----:B0-----:R-:W-:Y:S01]  /*f7710*/  LOP3.LUT R8, R16, 0xffff, RZ, 0xc0, !PT ;  /* 0x0000ffff10087812 */ /* 0x001fe200078ec0ff */
[----:B------:R-:W-:Y:S03]  /*f7720*/  STL [R1+0x1a0], R14 ;  /* 0x0001a00e01007387 */ /* 0x000fe60000100800 */
[----:B------:R-:W-:Y:S01]  /*f7730*/  PRMT R8, R11, 0x3340, R8 ;  /* 0x000033400b087816 */ /* 0x000fe20000000008 */
[----:B------:R0:W-:Y:S04]  /*f7740*/  STL [R1+0x358], R12 ;  /* 0x0003580c01007387 */ /* 0x0001e80000100800 */
[----:B------:R-:W-:Y:S04]  /*f7750*/  STL [R1+0x350], R9 ;  /* 0x0003500901007387 */ /* 0x000fe80000100800 */
[----:B------:R1:W-:Y:S01]  /*f7760*/  STL [R1+0x384], R8 ;  /* 0x0003840801007387 */ /* 0x0003e20000100800 */
[----:B------:R-:W-:-:S02]  /*f7770*/  LOP3.LUT R13, R20, 0xffff, RZ, 0xc0, !PT ;  /* 0x0000ffff140d7812 */ /* 0x000fc400078ec0ff */
[----:B0-----:R-:W-:Y:S02]  /*f7780*/  LOP3.LUT R12, R21, 0xffff, RZ, 0xc0, !PT ;  /* 0x0000ffff150c7812 */ /* 0x001fe400078ec0ff */
[----:B-1----:R-:W-:Y:S02]  /*f7790*/  LOP3.LUT R8, R52, 0xffff, RZ, 0xc0, !PT ;  /* 0x0000ffff34087812 */ /* 0x002fe400078ec0ff */
[----:B------:R-:W5:Y:S04]  /*f77a0*/  LDL.LU R52, [R1+0x4758] ;  /* 0x0047580001347983 */ /* 0x000f680000300800 */
[----:B------:R-:W5:Y:S04]  /*f77b0*/  LDL.LU R22, [R1+0x29c0] ;  /* 0x0029c00001167983 */ /* 0x000f680000300800 */
[----:B------:R-:W5:Y:S04]  /*f77c0*/  LDL.LU R20, [R1+0x29bc] ;  /* 0x0029bc0001147983 */ /* 0x000f680000300800 */
[----:B------:R-:W5:Y:S01]  /*f77d0*/  LDL.LU R21, [R1+0x2900] ;  /* 0x0029000001157983 */ /* 0x000f620000300800 */
[----:B------:R-:W-:-:S02]  /*f77e0*/  SHF.R.U32.HI R17, RZ, 0x8, R13 ;  /* 0x00000008ff117819 */ /* 0x000fc4000001160d */
[----:B------:R-:W-:Y:S02]  /*f77f0*/  LOP3.LUT R24, R24, 0xffff, RZ, 0xc0, !PT ;  /* 0x0000ffff18187812 */ /* 0x000fe400078ec0ff */
[----:B------:R-:W-:Y:S02]  /*f7800*/  LOP3.LUT R23, R23, 0xffff, RZ, 0xc0, !PT ;  /* 0x0000ffff17177812 */ /* 0x000fe400078ec0ff */
[----:B--2---:R-:W-:Y:S02]  /*f7810*/  LOP3.LUT R11, R19, 0xffff, RZ, 0xc0, !PT ;  /* 0x0000ffff130b7812 */ /* 0x004fe400078ec0ff */
[----:B------:R-:W2:Y:S01]  /*f7820*/  LDL.LU R19, [R1+0x28f4] ;  /* 0x0028f40001137983 */ /* 0x000ea20000300800 */
[----:B---3--:R-:W-:Y:S02]  /*f7830*/  LOP3.LUT R9, R50, 0xffff, RZ, 0xc0, !PT ;  /* 0x0000ffff32097812 */ /* 0x008fe400078ec0ff */
[----:B----4-:R-:W-:Y:S02]  /*f7840*/  LOP3.LUT R10, R51, 0xffff, RZ, 0xc0, !PT ;  /* 0x0000ffff330a7812 */ /* 0x010fe400078ec0ff */
[----:B------:R-:W3:Y:S01]  /*f7850*/  LDL.LU R51, [R1+0x15c] ;  /* 0x00015c0001337983 */ /* 0x000ee20000300800 */
[----:B------:R-:W-:-:S02]  /*f7860*/  PRMT R13, R13, 0x3340, R9 ;  /* 0x000033400d0d7816 */ /* 0x000fc40000000009 */
[----:B------:R-:W-:Y:S02]  /*f7870*/  SHF.R.U32.HI R16, RZ, 0x8, R9 ;  /* 0x00000008ff107819 */ /* 0x000fe40000011609 */
[----:B------:R-:W-:Y:S02]  /*f7880*/  SHF.R.U32.HI R9, RZ, 0x8, R12 ;  /* 0x00000008ff097819 */ /* 0x000fe4000001160c */
[----:B------:R-:W-:Y:S02]  /*f7890*/  PRMT R12, R12, 0x3340, R8 ;  /* 0x000033400c0c7816 */ /* 0x000fe40000000008 */
[----:B------:R-:W-:Y:S01]  /*f78a0*/  SHF.R.U32.HI R15, RZ, 0x8, R10 ;  /* 0x00000008ff0f7819 */ /* 0x000fe2000001160a */
[----:B------:R0:W-:Y:S01]  /*f78b0*/  STL [R1+0x4a0], R13 ;  /* 0x0004a00d01007387 */ /* 0x0001e20000100800 */
[----:B------:R-:W-:-:S03]  /*f78c0*/  SHF.R.U32.HI R14, RZ, 0x8, R11 ;  /* 0x00000008ff0e7819 */ /* 0x000fc6000001160b */
[----:B------:R1:W-:Y:S01]  /*f78d0*/  STL [R1+0x608], R12 ;  /* 0x0006080c01007387 */ /* 0x0003e20000100800 */
[--C-:B------:R-:W-:Y:S02]  /*f78e0*/  PRMT R10, R10, 0x3340, R23.reuse ;  /* 0x000033400a0a7816 */ /* 0x100fe40000000017 */
[----:B------:R-:W-:Y:S02]  /*f78f0*/  SHF.R.U32.HI R8, RZ, 0x8, R8 ;  /* 0x00000008ff087819 */ /* 0x000fe40000011608 */
[--C-:B------:R-:W-:Y:S02]  /*f7900*/  PRMT R50, R11, 0x3340, R24.reuse ;  /* 0x000033400b327816 */ /* 0x100fe40000000018 */
[----:B------:R-:W-:Y:S02]  /*f7910*/  LOP3.LUT R14, R14, 0xffff, RZ, 0xc0, !PT ;  /* 0x0000ffff0e0e7812 */ /* 0x000fe400078ec0ff */
[----:B0-----:R-:W-:Y:S02]  /*f7920*/  SHF.R.U32.HI R13, RZ, 0x8, R24 ;  /* 0x00000008ff0d7819 */ /* 0x001fe40000011618 */
[----:B-1----:R-:W-:-:S02]  /*f7930*/  SHF.R.U32.HI R12, RZ, 0x8, R23 ;  /* 0x00000008ff0c7819 */ /* 0x002fc40000011617 */
[----:B------:R-:W-:Y:S02]  /*f7940*/  LOP3.LUT R15, R15, 0xffff, RZ, 0xc0, !PT ;  /* 0x0000ffff0f0f7812 */ /* 0x000fe400078ec0ff */
[----:B------:R-:W-:Y:S01]  /*f7950*/  LOP3.LUT R13, R13, 0xffff, RZ, 0xc0, !PT ;  /* 0x0000ffff0d0d7812 */ /* 0x000fe200078ec0ff */
[----:B------:R0:W-:Y:S01]  /*f7960*/  STL [R1+0x48c], R10 ;  /* 0x00048c0a01007387 */ /* 0x0001e20000100800 */
[----:B------:R-:W-:Y:S02]  /*f7970*/  LOP3.LUT R12, R12, 0xffff, RZ, 0xc0, !PT ;  /* 0x0000ffff0c0c7812 */ /* 0x000fe400078ec0ff */
[----:B------:R-:W-:Y:S02]  /*f7980*/  LOP3.LUT R11, R9, 0xffff, RZ, 0xc0, !PT ;  /* 0x0000ffff090b7812 */ /* 0x000fe400078ec0ff */
[----:B------:R-:W-:Y:S02]  /*f7990*/  LOP3.LUT R9, R16, 0xffff, RZ, 0xc0, !PT ;  /* 0x0000ffff10097812 */ /* 0x000fe400078ec0ff */
[----:B------:R-:W-:-:S02]  /*f79a0*/  LOP3.LUT R8, R8, 0xffff, RZ, 0xc0, !PT ;  /* 0x0000ffff08087812 */ /* 0x000fc400078ec0ff */
[----:B------:R-:W-:Y:S02]  /*f79b0*/  PRMT R13, R14, 0x3340, R13 ;  /* 0x000033400e0d7816 */ /* 0x000fe4000000000d */
[----:B------:R-:W-:Y:S02]  /*f79c0*/  PRMT R12, R15, 0x3340, R12 ;  /* 0x000033400f0c7816 */ /* 0x000fe4000000000c */
[----:B0-----:R-:W-:Y:S02]  /*f79d0*/  LOP3.LUT R10, R17, 0xffff, RZ, 0xc0, !PT ;  /* 0x0000ffff110a7812 */ /* 0x001fe400078ec0ff */
[----:B------:R-:W-:Y:S02]  /*f79e0*/  PRMT R8, R11, 0x3340, R8 ;  /* 0x000033400b087816 */ /* 0x000fe40000000008 */
[----:B------:R-:W-:Y:S01]  /*f79f0*/  PRMT R9, R10, 0x3340, R9 ;  /* 0x000033400a097816 */ /* 0x000fe20000000009 */
[----:B------:R-:W-:Y:S04]  /*f7a00*/  STL [R1+0x348], R13 ;  /* 0x0003480d01007387 */ /* 0x000fe80000100800 */
[----:B------:R-:W-:Y:S04]  /*f7a10*/  STL [R1+0x38c], R12 ;  /* 0x00038c0c01007387 */ /* 0x000fe80000100800 */
[----:B------:R-:W-:Y:S04]  /*f7a20*/  STL [R1+0x36c], R9 ;  /* 0x00036c0901007387 */ /* 0x000fe80000100800 */
[----:B------:R5:W-:Y:S02]  /*f7a30*/  STL [R1+0x3d8], R8 ;  /* 0x0003d80801007387 */ /* 0x000be40000100800 */
[----:B-----5:R-:W-:-:S02]  /*f7a40*/  LOP3.LUT R8, R53, 0xffff, RZ, 0xc0, !PT ;  /* 0x0000ffff35087812 */ /* 0x020fc400078ec0ff */
[----:B------:R-:W4:Y:S04]  /*f7a50*/  LDL.LU R53, [R1+0x4754] ;  /* 0x0047540001357983 */ /* 0x000f280000300800 */
[----:B------:R-:W5:Y:S01]  /*f7a60*/  LDL.LU R24, [R1+0x29d8] ;  /* 0x0029d80001187983 */ /* 0x000f620000300800 */
[----:B------:R-:W-:Y:S02]  /*f7a70*/  LOP3.LUT R13, R22, 0xffff, RZ, 0xc0, !PT ;  /* 0x0000ffff160d7812 */ /* 0x000fe400078ec0ff */
[----:B------:R-:W-:Y:S01]  /*f7a80*/  LOP3.LUT R12, R20, 0xffff, RZ, 0xc0, !PT ;  /* 0x0000ffff140c7812 */ /* 0x000fe200078ec0ff */
[----:B------:R-:W4:Y:S01]  /*f7a90*/  LDL.LU R22, [R1+0x29d4] ;  /* 0x0029d40001167983 */ /* 0x000f220000300800 */
[----:B------:R-:W-:-:S03]  /*f7aa0*/  LOP3.LUT R11, R21, 0xffff, RZ, 0xc0, !PT ;  /* 0x0000ffff150b7812 */ /* 0x000fc600078ec0ff */
[----:B------:R-:W4:Y:S04]  /*f7ab0*/  LDL.LU R20, [R1+0x2910] ;  /* 0x0029100001147983 */ /* 0x000f280000300800 */
[----:B------:R-:W4:Y:S01]  /*f7ac0*/  LDL.LU R21, [R1+0x2904] ;  /* 0x0029040001157983 */ /* 0x000f220000300800 */
[----:B------:R-:W-:Y:S02]  /*f7ad0*/  LOP3.LUT R25, R25, 0xffff, RZ, 0xc0, !PT ;  /* 0x0000ffff19197812 */ /* 0x000fe400078ec0ff */
[----:B------:R-:W-:Y:S02]  /*f7ae0*/  LOP3.LUT R27, R27, 0xffff, RZ, 0xc0, !PT ;  /* 0x0000ffff1b1b7812 */ /* 0x000fe400078ec0ff */
[----:B------:R-:W-:Y:S02]  /*f7af0*/  SHF.R.U32.HI R18, RZ, 0x8, R13 ;  /* 0x00000008ff127819 */ /* 0x000fe4000001160d */
[----:B------:R-:W-:-:S02]  /*f7b00*/  SHF.R.U32.HI R16, RZ, 0x8, R8 ;  /* 0x00000008ff107819 */ /* 0x000fc40000011608 */
[----:B--2---:R-:W-:Y:S02]  /*f7b10*/  LOP3.LUT R10, R19, 0xffff, RZ, 0xc0, !PT ;  /* 0x0000ffff130a7812 */ /* 0x004fe400078ec0ff */
[----:B------:R-:W2:Y:S01]  /*f7b20*/  LDL.LU R19, [R1+0x164] ;  /* 0x0001640001137983 */ /* 0x000ea20000300800 */
[----:B---3--:R-:W-:-:S04]  /*f7b30*/  LOP3.LUT R9, R51, 0xffff, RZ, 0xc0, !PT ;  /* 0x0000ffff33097812 */ /* 0x008fc800078ec0ff */
[--C-:B------:R-:W-:Y:S02]  /*f7b40*/  PRMT R14, R13, 0x3340, R9.reuse ;  /* 0x000033400d0e7816 */ /* 0x100fe40000000009 */
[----:B------:R-:W-:Y:S02]  /*f7b50*/  SHF.R.U32.HI R17, RZ, 0x8, R9 ;  /* 0x00000008ff117819 */ /* 0x000fe40000011609 */
[----:B------:R-:W-:Y:S02]  /*f7b60*/  PRMT R9, R12, 0x3340, R8 ;  /* 0x000033400c097816 */ /* 0x000fe40000000008 */
[----:B------:R-:W-:Y:S02]  /*f7b70*/  SHF.R.U32.HI R15, RZ, 0x8, R10 ;  /* 0x00000008ff0f7819 */ /* 0x000fe4000001160a */
[----:B------:R-:W-:Y:S01]  /*f7b80*/  PRMT R51, R10, 0x3340, R25 ;  /* 0x000033400a337816 */ /* 0x000fe20000000019 */
[----:B------:R0:W-:Y:S01]  /*f7b90*/  STL [R1+0x5ec], R14 ;  /* 0x0005ec0e01007387 */ /* 0x0001e20000100800 */
[----:B------:R-:W-:-:S02]  /*f7ba0*/  PRMT R10, R11, 0x3340, R27 ;  /* 0x000033400b0a7816 */ /* 0x000fc4000000001b */
[----:B------:R-:W-:Y:S01]  /*f7bb0*/  SHF.R.U32.HI R13, RZ, 0x8, R12 ;  /* 0x00000008ff0d7819 */ /* 0x000fe2000001160c */
[----:B------:R1:W-:Y:S01]  /*f7bc0*/  STL [R1+0x4a4], R9 ;  /* 0x0004a40901007387 */ /* 0x0003e20000100800 */
[----:B------:R-:W-:Y:S02]  /*f7bd0*/  SHF.R.U32.HI R8, RZ, 0x8, R27 ;  /* 0x00000008ff087819 */ /* 0x000fe4000001161b */
[----:B------:R-:W-:Y:S02]  /*f7be0*/  LOP3.LUT R15, R15, 0xffff, RZ, 0xc0, !PT ;  /* 0x0000ffff0f0f7812 */ /* 0x000fe400078ec0ff */
[----:B0-----:R-:W-:Y:S01]  /*f7bf0*/  SHF.R.U32.HI R14, RZ, 0x8, R25 ;  /* 0x00000008ff0e7819 */ /* 0x001fe20000011619 */
[----:B------:R0:W-:Y:S01]  /*f7c00*/  STL [R1+0x624], R10 ;  /* 0x0006240a01007387 */ /* 0x0001e20000100800 */
[----:B-1----:R-:W-:Y:S02]  /*f7c10*/  SHF.R.U32.HI R9, RZ, 0x8, R11 ;  /* 0x00000008ff097819 */ /* 0x002fe4000001160b */
[----:B------:R-:W-:-:S02]  /*f7c20*/  LOP3.LUT R14, R14, 0xffff, RZ, 0xc0, !PT ;  /* 0x0000ffff0e0e7812 */ /* 0x000fc400078ec0ff */
[----:B------:R-:W-:Y:S02]  /*f7c30*/  LOP3.LUT R12, R18, 0xffff, RZ, 0xc0, !PT ;  /* 0x0000ffff120c7812 */ /* 0x000fe400078ec0ff */
[----:B------:R-:W-:Y:S02]  /*f7c40*/  LOP3.LUT R11, R17, 0xffff, RZ, 0xc0, !PT ;  /* 0x0000ffff110b7812 */ /* 0x000fe400078ec0ff */
[----:B------:R-:W-:Y:S02]  /*f7c50*/  LOP3.LUT R13, R13, 0xffff, RZ, 0xc0, !PT ;  /* 0x0000ffff0d0d7812 */ /* 0x000fe400078ec0ff */
[----:B------:R-:W-:Y:S02]  /*f7c60*/  LOP3.LUT R9, R9, 0xffff, RZ, 0xc0, !PT ;  /* 0x0000ffff09097812 */ /* 0x000fe400078ec0ff */
[----:B------:R-:W-:Y:S02]  /*f7c70*/  LOP3.LUT R8, R8, 0xffff, RZ, 0xc0, !PT ;  /* 0x0000ffff08087812 */ /* 0x000fe400078ec0ff */
[----:B0-----:R-:W-:-:S02]  /*f7c80*/  LOP3.LUT R10, R16, 0xffff, RZ, 0xc0, !PT ;  /* 0x0000ffff100a7812 */ /* 0x001fc400078ec0ff */
[----:B------:R-:W-:Y:S02]  /*f7c90*/  PRMT R14, R15, 0x3340, R14 ;  /* 0x000033400f0e7816 */ /* 0x000fe4000000000e */
[----:B------:R-:W-:Y:S02]  /*f7ca0*/  PRMT R11, R12, 0x3340, R11 ;  /* 0x000033400c0b7816 */ /* 0x000fe4000000000b */
[----:B------:R-:W-:Y:S02]  /*f7cb0*/  PRMT R8, R9, 0x3340, R8 ;  /* 0x0000334009087816 */ /* 0x000fe40000000008 */
[----:B------:R-:W-:Y:S01]  /*f7cc0*/  PRMT R10, R13, 0x3340, R10 ;  /* 0x000033400d0a7816 */ /* 0x000fe2000000000a */
[----:B------:R-:W-:Y:S04]  /*f7cd0*/  STL [R1+0x368], R14 ;  /* 0x0003680e01007387 */ /* 0x000fe80000100800 */
[----:B------:R0:W-:Y:S04]  /*f7ce0*/  STL [R1+0x3d4], R11 ;  /* 0x0003d40b01007387 */ /* 0x0001e80000100800 */
[----:B------:R1:W-:Y:S04]  /*f7cf0*/  STL [R1+0x3d0], R10 ;  /* 0x0003d00a01007387 */ /* 0x0003e80000100800 */
[----:B------:R3:W-:Y:S01]  /*f7d00*/  STL [R1+0x45c], R8 ;  /* 0x00045c0801007387 */ /* 0x0007e20000100800 */
[----:B-----5:R-:W-:-:S03]  /*f7d10*/  LOP3.LUT R13, R24, 0xffff, RZ, 0xc0, !PT ;  /* 0x0000ffff180d7812 */ /* 0x020fc600078ec0ff */
[----:B------:R-:W5:Y:S01]  /*f7d20*/  LDL.LU R24, [R1+0x29ec] ;  /* 0x0029ec0001187983 */ /* 0x000f620000300800 */
[----:B----4-:R-:W-:-:S03]  /*f7d30*/  LOP3.LUT R12, R22, 0xffff, RZ, 0xc0, !PT ;  /* 0x0000ffff160c7812 */ /* 0x010fc600078ec0ff */
[----:B------:R-:W4:Y:S01]  /*f7d40*/  LDL.LU R22, [R1+0x29e8] ;  /* 0x0029e80001167983 */ /* 0x000f220000300800 */
[----:B0-----:R-:W-:Y:S02]  /*f7d50*/  LOP3.LUT R11, R20, 0xffff, RZ, 0xc0, !PT ;  /* 0x0000ffff140b7812 */ /* 0x001fe400078ec0ff */
[----:B-1----:R-:W-:Y:S01]  /*f7d60*/  LOP3.LUT R10, R21, 0xffff, RZ, 0xc0, !PT ;  /* 0x0000ffff150a7812 */ /* 0x002fe200078ec0ff */
[----:B------:R-:W4:Y:S04]  /*f7d70*/  LDL.LU R20, [R1+0x2924] ;  /* 0x0029240001147983 */ /* 0x000f280000300800 */
[----:B------:R-:W4:Y:S01]  /*f7d80*/  LDL.LU R21, [R1+0x2920] ;  /* 0x0029200001157983 */ /* 0x000f220000300800 */
[----:B---3--:R-:W-:Y:S02]  /*f7d90*/  LOP3.LUT R8, R52, 0xffff, RZ, 0xc0, !PT ;  /* 0x0000ffff34087812 */ /* 0x008fe400078ec0ff */
[----:B------:R-:W-:-:S02]  /*f7da0*/  LOP3.LUT R26, R26, 0xffff, RZ, 0xc0, !PT ;  /* 0x0000ffff1a1a7812 */ /* 0x000fc400078ec0ff */
[----:B------:R-:W-:Y:S02]  /*f7db0*/  LOP3.LUT R28, R28, 0xffff, RZ, 0xc0, !PT ;  /* 0x0000ffff1c1c7812 */ /* 0x000fe400078ec0ff */
[----:B------:R-:W-:Y:S02]  /*f7dc0*/  SHF.R.U32.HI R15, RZ, 0x8, R10 ;  /* 0x00000008ff0f7819 */ /* 0x000fe4000001160a */
[----:B------:R-:W-:Y:S02]  /*f7dd0*/  PRMT R52, R10, 0x3340, R26 ;  /* 0x000033400a347816 */ /* 0x000fe4000000001a */
[----:B------:R-:W-:Y:S02]  /*f7de0*/  PRMT R10, R11, 0x3340, R28 ;  /* 0x000033400b0a7816 */ /* 0x000fe4000000001c */
[----:B------:R-:W-:Y:S02]  /*f7df0*/  SHF.R.U32.HI R18, RZ, 0x8, R13 ;  /* 0x00000008ff127819 */ /* 0x000fe4000001160d */
[----:B------:R-:W-:-:S02]  /*f7e00*/  SHF.R.U32.HI R16, RZ, 0x8, R8 ;  /* 0x00000008ff107819 */ /* 0x000fc40000011608 */
[----:B------:R-:W-:Y:S02]  /*f7e10*/  LOP3.LUT R15, R15, 0xffff, RZ, 0xc0, !PT ;  /* 0x0000ffff0f0f7812 */ /* 0x000fe400078ec0ff */
[----:B--2---:R-:W-:Y:S02]  /*f7e20*/  LOP3.LUT R9, R19, 0xffff, RZ, 0xc0, !PT ;  /* 0x0000ffff13097812 */ /* 0x004fe400078ec0ff */
[----:B------:R-:W2:Y:S02]  /*f7e30*/  LDL.LU R19, [R1+0x16c] ;  /* 0x00016c0001137983 */ /* 0x000ea40000300800 */
[--C-:B------:R-:W-:Y:S02]  /*f7e40*/  PRMT R14, R13, 0x3340, R9.reuse ;  /* 0x000033400d0e7816 */ /* 0x100fe40000000009 */
[----:B------:R-:W-:Y:S02]  /*f7e50*/  SHF.R.U32.HI R17, RZ, 0x8, R9 ;  /* 0x00000008ff117819 */ /* 0x000fe40000011609 */
[----:B------:R-:W-:Y:S01]  /*f7e60*/  PRMT R9, R12, 0x3340, R8 ;  /* 0x000033400c097816 */ /* 0x000fe20000000008 */
[----:B------:R0:W-:Y:S01]  /*f7e70*/  STL [R1+0x1560], R14 ;  /* 0x0015600e01007387 */ /* 0x0001e20000100800 */
[----:B------:R-:W-:-:S03]  /*f7e80*/  SHF.R.U32.HI R13, RZ, 0x8, R12 ;  /* 0x00000008ff0d7819 */ /* 0x000fc6000001160c */
[----:B------:R1:W-:Y:S01]  /*f7e90*/  STL [R1+0x60c], R9 ;  /* 0x00060c0901007387 */ /* 0x0003e20000100800 */
[----:B------:R-:W-:-:S03]  /*f7ea0*/  SHF.R.U32.HI R8, RZ, 0x8, R28 ;  /* 0x00000008ff087819 */ /* 0x000fc6000001161c */
[----:B------:R3:W-:Y:S01]  /*f7eb0*/  STL [R1+0x1564], R10 ;  /* 0x0015640a01007387 */ /* 0x0007e20000100800 */
[----:B------:R-:W-:Y:S02]  /*f7ec0*/  LOP3.LUT R12, R18, 0xffff, RZ, 0xc0, !PT ;  /* 0x0000ffff120c7812 */ /* 0x000fe400078ec0ff */
[----:B0-----:R-:W-:Y:S02]  /*f7ed0*/  SHF.R.U32.HI R14, RZ, 0x8, R26 ;  /* 0x00000008ff0e7819 */ /* 0x001fe4000001161a */
[----:B-1----:R-:W-:Y:S02]  /*f7ee0*/  SHF.R.U32.HI R9, RZ, 0x8, R11 ;  /* 0x00000008ff097819 */ /* 0x002fe4000001160b */
[----:B------:R-:W-:Y:S02]  /*f7ef0*/  LOP3.LUT R11, R17, 0xffff, RZ, 0xc0, !PT ;  /* 0x0000ffff110b7812 */ /* 0x000fe400078ec0ff */
[----:B------:R-:W-:Y:S02]  /*f7f00*/  LOP3.LUT R14, R14, 0xffff, RZ, 0xc0, !PT ;  /* 0x0000ffff0e0e7812 */ /* 0x000fe400078ec0ff */
[----:B------:R-:W-:-:S02]  /*f7f10*/  LOP3.LUT R13, R13, 0xffff, RZ, 0xc0, !PT ;  /* 0x0000ffff0d0d7812 */ /* 0x000fc400078ec0ff */
[----:B---3--:R-:W-:Y:S02]  /*f7f20*/  LOP3.LUT R10, R16, 0xffff, RZ, 0xc0, !PT ;  /* 0x0000ffff100a7812 */ /* 0x008fe400078ec0ff */
[----:B------:R-:W-:Y:S02]  /*f7f30*/  LOP3.LUT R9, R9, 0xffff, RZ, 0xc0, !PT ;  /* 0x0000ffff09097812 */ /* 0x000fe400078ec0ff */
[----:B------:R-:W-:Y:S02]  /*f7f40*/  LOP3.LUT R8, R8, 0xffff, RZ, 0xc0, !PT ;  /* 0x0000ffff08087812 */ /* 0x000fe400078ec0ff */
[----:B------:R-:W-:Y:S02]  /*f7f50*/  PRMT R14, R15, 0x3340, R14 ;  /* 0x000033400f0e7816 */ /* 0x000fe4000000000e */
[----:B------:R-:W-:Y:S02]  /*f7f60*/  PRMT R11, R12, 0x3340, R11 ;  /* 0x000033400c0b7816 */ /* 0x000fe4000000000b */
[----:B------:R-:W-:-:S02]  /*f7f70*/  PRMT R10, R13, 0x3340, R10 ;  /* 0x000033400d0a7816 */ /* 0x000fc4000000000a */
[----:B------:R-:W-:Y:S01]  /*f7f80*/  PRMT R8, R9, 0x3340, R8 ;  /* 0x0000334009087816 */ /* 0x000fe20000000008 */
[----:B------:R-:W-:Y:S04]  /*f7f90*/  STL [R1+0x3b8], R14 ;  /* 0x0003b80e01007387 */ /* 0x000fe80000100800 */
[----:B------:R0:W-:Y:S04]  /*f7fa0*/  STL [R1+0x4ac], R11 ;  /* 0x0004ac0b01007387 */ /* 0x0001e80000100800 */
[----:B------:R1:W-:Y:S04]  /*f7fb0*/  STL [R1+0x46c], R10 ;  /* 0x00046c0a01007387 */ /* 0x0003e80000100800 */
[----:B------:R3:W-:Y:S04]  /*f7fc0*/  STL [R1+0x540], R8 ;  /* 0x0005400801007387 */ /* 0x0007e80000100800 */
[----:B------:R-:W2:Y:S04]  /*f7fd0*/  LDL.LU R25, [R1+0x2a10] ;  /* 0x002a100001197983 */ /* 0x000ea80000300800 */
[----:B------:R-:W2:Y:S01]  /*f7fe0*/  LDL.LU R23, [R1+0x2a04] ;  /* 0x002a040001177983 */ /* 0x000ea20000300800 */
[----:B-----5:R-:W-:-:S02]  /*f7ff0*/  LOP3.LUT R13, R24, 0xffff, RZ, 0xc0, !PT ;  /* 0x0000ffff180d7812 */ /* 0x020fc400078ec0ff */
[----:B----4-:R-:W-:Y:S01]  /*f8000*/  LOP3.LUT R12, R22, 0xffff, RZ, 0xc0, !PT ;  /* 0x0000ffff160c7812 */ /* 0x010fe200078ec0ff */
[----:B------:R-:W4:Y:S04]  /*f8010*/  LDL.LU R24, [R1+0x2a00] ;  /* 0x002a000001187983 */ /* 0x000f280000300800 */
[----:B------:R-:W5:Y:S01]  /*f8020*/  LDL.LU R22, [R1+0x2938] ;  /* 0x0029380001167983 */ /* 0x000f620000300800 */
[----:B0-----:R-:W-:Y:S02]  /*f8030*/  LOP3.LUT R11, R20, 0xffff, RZ, 0xc0, !PT ;  /* 0x0000ffff140b7812 */ /* 0x001fe400078ec0ff */
[----:B-1----:R-:W-:Y:S01]  /*f8040*/  LOP3.LUT R10, R21, 0xffff, RZ, 0xc0, !PT ;  /* 0x0000ffff150a7812 */ /* 0x002fe200078ec0ff */
[----:B------:R-:W5:Y:S04]  /*f8050*/  LDL.LU R20, [R1+0x17c] ;  /* 0x00017c0001147983 */ /* 0x000f680000300800 */
[----:B------:R-:W5:Y:S01]  /*f8060*/  LDL.LU R21, [R1+0x174] ;  /* 0x0001740001157983 */ /* 0x000f620000300800 */
[----:B---3--:R-:W-:-:S02]  /*f8070*/  LOP3.LUT R8, R53, 0xffff, RZ, 0xc0, !PT ;  /* 0x0000ffff35087812 */ /* 0x008fc400078ec0ff */
[----:B------:R-:W-:Y:S02]  /*f8080*/  LOP3.LUT R30, R30, 0xffff, RZ, 0xc0, !PT ;  /* 0x0000ffff1e1e7812 */ /* 0x000fe400078ec0ff */
[----:B------:R-:W-:Y:S02]  /*f8090*/  SHF.R.U32.HI R14, RZ, 0x8, R13 ;  /* 0x00000008ff0e7819 */ /* 0x000fe4000001160d */
[----:B------:R-:W-:Y:S02]  /*f80a0*/  SHF.R.U32.HI R15, RZ, 0x8, R12 ;  /* 0x00000008ff0f7819 */ /* 0x000fe4000001160c */
[----:B------:R-:W-:Y:S02]  /*f80b0*/  LOP3.LUT R29, R29, 0xffff, RZ, 0xc0, !PT ;  /* 0x0000ffff1d1d7812 */ /* 0x000fe400078ec0ff */
[----:B------:R-:W-:Y:S02]  /*f80c0*/  SHF.R.U32.HI R16, RZ, 0x8, R11 ;  /* 0x00000008ff107819 */ /* 0x000fe4000001160b */
[----:B------:R-:W-:-:S02]  /*f80d0*/  LOP3.LUT R14, R14, 0xffff, RZ, 0xc0, !PT ;  /* 0x0000ffff0e0e7812 */ /* 0x000fc400078ec0ff */
[----:B------:R-:W-:Y:S02]  /*f80e0*/  LOP3.LUT R15, R15, 0xffff, RZ, 0xc0, !PT ;  /* 0x0000ffff0f0f7812 */ /* 0x000fe400078ec0ff */
[----:B--2---:R-:W-:Y:S02]  /*f80f0*/  LOP3.LUT R9, R19, 0xffff, RZ, 0xc0, !PT ;  /* 0x0000ffff13097812 */ /* 0x004fe400078ec0ff */
[----:B------:R-:W2:Y:S02]  /*f8100*/  LDL.LU R19, [R1+0x170] ;  /* 0x0001700001137983 */ /* 0x000ea40000300800 */
[--C-:B------:R-:W-:Y:S02]  /*f8110*/  PRMT R53, R13, 0x3340, R9.reuse ;  /* 0x000033400d357816 */ /* 0x100fe40000000009 */
[----:B------:R-:W-:Y:S02]  /*f8120*/  SHF.R.U32.HI R13, RZ, 0x8, R9 ;  /* 0x00000008ff0d7819 */ /* 0x000fe40000011609 */
[----:B------:R-:W-:-:S02]  /*f8130*/  PRMT R9, R12, 0x3340, R8 ;  /* 0x000033400c097816 */ /* 0x000fc40000000008 */
[----:B------:R-:W-:Y:S02]  /*f8140*/  SHF.R.U32.HI R12, RZ, 0x8, R8 ;  /* 0x00000008ff0c7819 */ /* 0x000fe40000011608 */
[----:B------:R-:W-:Y:S02]  /*f8150*/  PRMT R8, R11, 0x3340, R30 ;  /* 0x000033400b087816 */ /* 0x000fe4000000001e */
[----:B------:R-:W-:Y:S02]  /*f8160*/  SHF.R.U32.HI R11, RZ, 0x8, R10 ;  /* 0x00000008ff0b7819 */ /* 0x000fe4000001160a */
[----:B------:R-:W-:Y:S01]  /*f8170*/  PRMT R10, R10, 0x3340, R29 ;  /* 0x000033400a0a7816 */ /* 0x000fe2000000001d */
[----:B------:R0:W-:Y:S04]  /*f8180*/  STL [R1+0xacc], R9 ;  /* 0x000acc0901007387 */ /* 0x0001e80000100800 */
[----:B------:R1:W-:Y:S01]  /*f8190*/  STL [R1+0xac0], R8 ;  /* 0x000ac00801007387 */ /* 0x0003e20000100800 */
[----:B------:R-:W-:-:S02]  /*f81a0*/  LOP3.LUT R13, R13, 0xffff, RZ, 0xc0, !PT ;  /* 0x0000ffff0d0d7812 */ /* 0x000fc400078ec0ff */
[----:B------:R-:W-:Y:S01]  /*f81b0*/  LOP3.LUT R12, R12, 0xffff, RZ, 0xc0, !PT ;  /* 0x0000ffff0c0c7812 */ /* 0x000fe200078ec0ff */
[----:B------:R3:W-:Y:S01]  /*f81c0*/  STL [R1+0xac4], R10 ;  /* 0x000ac40a01007387 */ /* 0x0007e20000100800 */
[----:B------:R-:W-:Y:S02]  /*f81d0*/  LOP3.LUT R11, R11, 0xffff, RZ, 0xc0, !PT ;  /* 0x0000ffff0b0b7812 */ /* 0x000fe400078ec0ff */
[----:B0-----:R-:W-:Y:S02]  /*f81e0*/  SHF.R.U32.HI R9, RZ, 0x8, R30 ;  /* 0x00000008ff097819 */ /* 0x001fe4000001161e */
[----:B-1----:R-:W-:Y:S02]  /*f81f0*/  SHF.R.U32.HI R8, RZ, 0x8, R29 ;  /* 0x00000008ff087819 */ /* 0x002fe4000001161d */
[----:B------:R-:W-:Y:S02]  /*f8200*/  PRMT R13, R14, 0x3340, R13 ;  /* 0x000033400e0d7816 */ /* 0x000fe4000000000d */
[----:B---3--:R-:W-:-:S02]  /*f8210*/  LOP3.LUT R10, R16, 0xffff, RZ, 0xc0, !PT ;  /* 0x0000ffff100a7812 */ /* 0x008fc400078ec0ff */
[----:B------:R-:W-:Y:S02]  /*f8220*/  LOP3.LUT R9, R9, 0xffff, RZ, 0xc0, !PT ;  /* 0x0000ffff09097812 */ /* 0x000fe400078ec0ff */
[----:B------:R-:W-:Y:S02]  /*f8230*/  LOP3.LUT R8, R8, 0xffff, RZ, 0xc0, !PT ;  /* 0x0000ffff08087812 */ /* 0x000fe400078ec0ff */
[----:B------:R-:W-:Y:S02]  /*f8240*/  PRMT R12, R15, 0x3340, R12 ;  /* 0x000033400f0c7816 */ /* 0x000fe4000000000c */
[----:B------:R-:W-:Y:S02]  /*f8250*/  PRMT R9, R10, 0x3340, R9 ;  /* 0x000033400a097816 */ /* 0x000fe40000000009 */
[----:B------:R-:W-:Y:S01]  /*f8260*/  PRMT R8, R11, 0x3340, R8 ;  /* 0x000033400b087816 */ /* 0x000fe20000000008 */
[----:B------:R0:W-:Y:S04]  /*f8270*/  STL [R1+0x52c], R13 ;  /* 0x00052c0d01007387 */ /* 0x0001e80000100800 */
[----:B------:R4:W-:Y:S04]  /*f8280*/  STL [R1+0x520], R12 ;  /* 0x0005200c01007387 */ /* 0x0009e80000100800 */
[----:B------:R1:W-:Y:S04]  /*f8290*/  STL [R1+0x464], R9 ;  /* 0x0004640901007387 */ /* 0x0003e80000100800 */
[----:B------:R2:W-:Y:S01]  /*f82a0*/  STL [R1+0x460], R8 ;  /* 0x0004600801007387 */ /* 0x0005e20000100800 */
[----:B0-----:R-:W-:-:S03]  /*f82b0*/  LOP3.LUT R13, R23, 0xffff, RZ, 0xc0, !PT ;  /* 0x0000ffff170d7812 */ /* 0x001fc600078ec0ff */
[----:B------:R-:W3:Y:S01]  /*f82c0*/  LDL.LU R23, [R1+0x2a1c] ;  /* 0x002a1c0001177983 */ /* 0x000ee20000300800 */
[----:B----4-:R-:W-:Y:S02]  /*f82d0*/  LOP3.LUT R12, R24, 0xffff, RZ, 0xc0, !PT ;  /* 0x0000ffff180c7812 */ /* 0x010fe400078ec0ff */
[----:B-----5:R-:W-:Y:S01]  /*f82e0*/  LOP3.LUT R11, R22, 0xffff, RZ, 0xc0, !PT ;  /* 0x0000ffff160b7812 */ /* 0x020fe200078ec0ff */
[----:B------:R-:W4:Y:S04]  /*f82f0*/  LDL.LU R24, [R1+0x2a14] ;  /* 0x002a140001187983 */ /* 0x000f280000300800 */
[----:B------:R-:W5:Y:S01]  /*f8300*/  LDL.LU R22, [R1+0x2954] ;  /* 0x0029540001167983 */ /* 0x000f620000300800 */
[----:B------:R-:W-:Y:S02]  /*f8310*/  LOP3.LUT R10, R20, 0xffff, RZ, 0xc0, !PT ;  /* 0x0000ffff140a7812 */ /* 0x000fe400078ec0ff */
[----:B-1----:R-:W-:Y:S01]  /*f8320*/  LOP3.LUT R9, R21, 0xffff, RZ, 0xc0, !PT ;  /* 0x0000ffff15097812 */ /* 0x002fe200078ec0ff */
[----:B------:R-:W5:Y:S04]  /*f8330*/  LDL.LU R20, [R1+0x2950] ;  /* 0x0029500001147983 */ /* 0x000f680000300800 */
[----:B------:R-:W5:Y:S01]  /*f8340*/  LDL.LU R21, [R1+0x184] ;  /* 0x0001840001157983 */ /* 0x000f620000300800 */
[----:B------:R-:W-:-:S02]  /*f8350*/  LOP3.LUT R14, R25, 0xffff, RZ, 0xc0, !PT ;  /* 0x0000ffff190e7812 */ /* 0x000fc400078ec0ff */
[----:B------:R-:W-:Y:S02]  /*f8360*/  SHF.R.U32.HI R16, RZ, 0x8, R10 ;  /* 0x00000008ff107819 */ /* 0x000fe4000001160a */
[----:B------:R-:W-:Y:S02]  /*f8370*/  SHF.R.U32.HI R17, RZ, 0x8, R14 ;  /* 0x00000008ff117819 */ /* 0x000fe4000001160e */
[----:B------:R-:W-:Y:S02]  /*f8380*/  PRMT R15, R14, 0x3340, R10 ;  /* 0x000033400e0f7816 */ /* 0x000fe4000000000a */
[----:B------:R-:W-:Y:S02]  /*f8390*/  SHF.R.U32.HI R14, RZ, 0x8, R13 ;  /* 0x00000008ff0e7819 */ /* 0x000fe4000001160d */
[--C-:B------:R-:W-:Y:S02]  /*f83a0*/  PRMT R10, R13, 0x3340, R9.reuse ;  /* 0x000033400d0a7816 */ /* 0x100fe40000000009 */
[----:B------:R-:W-:-:S02]  /*f83b0*/  SHF.R.U32.HI R13, RZ, 0x8, R9 ;  /* 0x00000008ff0d7819 */ /* 0x000fc40000011609 */
[----:B------:R-:W-:Y:S02]  /*f83c0*/  LOP3.LUT R31, R31, 0xffff, RZ, 0xc0, !PT ;  /* 0x0000ffff1f1f7812 */ /* 0x000fe400078ec0ff */
[----:B------:R-:W-:Y:S02]  /*f83d0*/  LOP3.LUT R14, R14, 0xffff, RZ, 0xc0, !PT ;  /* 0x0000ffff0e0e7812 */ /* 0x000fe400078ec0ff */
[----:B------:R-:W-:-:S04]  /*f83e0*/  LOP3.LUT R13, R13, 0xffff, RZ, 0xc0, !PT ;  /* 0x0000ffff0d0d7812 */ /* 0x000fc800078ec0ff */
[----:B------:R-:W-:Y:S02]  /*f83f0*/  PRMT R13, R14, 0x3340, R13 ;  /* 0x000033400e0d7816 */ /* 0x000fe4000000000d */
[----:B--2---:R-:W-:Y:S02]  /*f8400*/  LOP3.LUT R8, R19, 0xffff, RZ, 0xc0, !PT ;  /* 0x0000ffff13087812 */ /* 0x004fe400078ec0ff */
[----:B------:R-:W2:Y:S02]  /*f8410*/  LDL.LU R19, [R1+0x178] ;  /* 0x0001780001137983 */ /* 0x000ea40000300800 */
[----:B------:R-:W-:Y:S02]  /*f8420*/  PRMT R9, R12, 0x3340, R8 ;  /* 0x000033400c097816 */ /* 0x000fe40000000008 */
[----:B------:R0:W-:Y:S04]  /*f8430*/  STL [R1+0xabc], R15 ;  /* 0x000abc0f01007387 */ /* 0x0001e80000100800 */
[----:B------:R-:W-:Y:S04]  /*f8440*/  STL [R1+0xab4], R10 ;  /* 0x000ab40a01007387 */ /* 0x000fe80000100800 */
[----:B------:R1:W-:Y:S01]  /*f8450*/  STL [R1+0xab8], R9 ;  /* 0x000ab80901007387 */ /* 0x0003e20000100800 */
[----:B0-----:R-:W-:-:S02]  /*f8460*/  SHF.R.U32.HI R15, RZ, 0x8, R12 ;  /* 0x00000008ff0f7819 */ /* 0x001fc4000001160c */
[----:B------:R-:W-:Y:S02]  /*f8470*/  SHF.R.U32.HI R12, RZ, 0x8, R8 ;  /* 0x00000008ff0c7819 */ /* 0x000fe40000011608 */
[----:B-1----:R-:W-:Y:S02]  /*f8480*/  PRMT R9, R11, 0x3340, R31 ;  /* 0x000033400b097816 */ /* 0x002fe4000000001f */
[----:B------:R-:W-:Y:S02]  /*f8490*/  SHF.R.U32.HI R8, RZ, 0x8, R11 ;  /* 0x00000008ff087819 */ /* 0x000fe4000001160b */
[----:B------:R-:W-:Y:S02]  /*f84a0*/  SHF.R.U32.HI R10, RZ, 0x8, R31 ;  /* 0x00000008ff0a7819 */ /* 0x000fe4000001161f */
[----:B------:R-:W-:Y:S02]  /*f84b0*/  LOP3.LUT R15, R15, 0xffff, RZ, 0xc0, !PT ;  /* 0x0000ffff0f0f7812 */ /* 0x000fe400078ec0ff */
[----:B------:R-:W-:Y:S01]  /*f84c0*/  LOP3.LUT R12, R12, 0xffff, RZ, 0xc0, !PT ;  /* 0x0000ffff0c0c7812 */ /* 0x000fe200078ec0ff */
[----:B------:R0:W-:Y:S01]  /*f84d0*/  STL [R1+0xab0], R9 ;  /* 0x000ab00901007387 */ /* 0x0001e20000100800 */
[----:B------:R-:W-:-:S02]  /*f84e0*/  LOP3.LUT R11, R8, 0xffff, RZ, 0xc0, !PT ;  /* 0x0000ffff080b7812 */ /* 0x000fc400078ec0ff */
[----:B------:R-:W-:Y:S02]  /*f84f0*/  LOP3.LUT R10, R10, 0xffff, RZ, 0xc0, !PT ;  /* 0x0000ffff0a0a7812 */ /* 0x000fe400078ec0ff */
[----:B------:R-:W-:Y:S02]  /*f8500*/  LOP3.LUT R8, R16, 0xffff, RZ, 0xc0, !PT ;  /* 0x0000ffff10087812 */ /* 0x000fe400078ec0ff */
[----:B------:R-:W-:Y:S02]  /*f8510*/  PRMT R12, R15, 0x3340, R12 ;  /* 0x000033400f0c7816 */ /* 0x000fe4000000000c */
[----:B------:R-:W-:Y:S02]  /*f8520*/  PRMT R10, R11, 0x3340, R10 ;  /* 0x000033400b0a7816 */ /* 0x000fe4000000000a */
[----:B0-----:R-:W-:Y:S01]  /*f8530*/  LOP3.LUT R9, R17, 0xffff, RZ, 0xc0, !PT ;  /* 0x0000ffff11097812 */ /* 0x001fe200078ec0ff */
[----:B------:R3:W-:Y:S03]  /*f8540*/  STL [R1+0x3b0], R13 ;  /* 0x0003b00d01007387 */ /* 0x0007e60000100800 */
[----:B------:R-:W-:Y:S01]  /*f8550*/  PRMT R8, R9, 0x3340, R8 ;  /* 0x0000334009087816 */ /* 0x000fe20000000008 */
[----:B------:R4:W-:Y:S04]  /*f8560*/  STL [R1+0x3b4], R12 ;  /* 0x0003b40c01007387 */ /* 0x0009e80000100800 */
[----:B------:R0:W-:Y:S04]  /*f8570*/  STL [R1+0x398], R10 ;  /* 0x0003980a01007387 */ /* 0x0001e80000100800 */
[----:B------:R2:W-:Y:S04]  /*f8580*/  STL [R1+0x394], R8 ;  /* 0x0003940801007387 */ /* 0x0005e80000100800 */
[----:B------:R-:W2:Y:S01]  /*f8590*/  LDL.LU R25, [R1+0x2a30] ;  /* 0x002a300001197983 */ /* 0x000ea20000300800 */
[----:B---3--:R-:W-:-:S03]  /*f85a0*/  LOP3.LUT R13, R23, 0xffff, RZ, 0xc0, !PT ;  /* 0x0000ffff170d7812 */ /* 0x008fc600078ec0ff */
[----:B------:R-:W3:Y:S01]  /*f85b0*/  LDL.LU R23, [R1+0x2a2c] ;  /* 0x002a2c0001177983 */ /* 0x000ee20000300800 */
[----:B----4-:R-:W-:Y:S02]  /*f85c0*/  LOP3.LUT R12, R24, 0xffff, RZ, 0xc0, !PT ;  /* 0x0000ffff180c7812 */ /* 0x010fe400078ec0ff */
[----:B-----5:R-:W-:Y:S01]  /*f85d0*/  LOP3.LUT R11, R22, 0xffff, RZ, 0xc0, !PT ;  /* 0x0000ffff160b7812 */ /* 0x020fe200078ec0ff */
[----:B------:R-:W4:Y:S04]  /*f85e0*/  LDL.LU R24, [R1+0x2a28] ;  /* 0x002a280001187983 */ /* 0x000f280000300800 */
[----:B------:R-:W5:Y:S01]  /*f85f0*/  LDL.LU R22, [R1+0x2968] ;  /* 0x0029680001167983 */ /* 0x000f620000300800 */
[----:B0-----:R-:W-:Y:S02]  /*f8600*/  LOP3.LUT R10, R20, 0xffff, RZ, 0xc0, !PT ;  /* 0x0000ffff140a7812 */ /* 0x001fe400078ec0ff */
[----:B------:R-:W-:Y:S01]  /*f8610*/  LOP3.LUT R9, R21, 0xffff, RZ, 0xc0, !PT ;  /* 0x0000ffff15097812 */ /* 0x000fe200078ec0ff */
[----:B------:R-:W5:Y:S04]  /*f8620*/  LDL.LU R20, [R1+0x18c] ;  /* 0x00018c0001147983 */ /* 0x000f680000300800 */
[----:B------:R-:W5:Y:S01]  /*f8630*/  LDL.LU R21, [R1+0x188] ;  /* 0x0001880001157983 */ /* 0x000f620000300800 */
[----:B------:R-:W-:-:S02]  /*f8640*/  LOP3.LUT R33, R33, 0xffff, RZ, 0xc0, !PT ;  /* 0x0000ffff21217812 */ /* 0x000fc400078ec0ff */
[----:B------:R-:W-:Y:S02]  /*f8650*/  SHF.R.U32.HI R17, RZ, 0x8, R13 ;  /* 0x00000008ff117819 */ /* 0x000fe4000001160d */
[--C-:B------:R-:W-:Y:S02]  /*f8660*/  PRMT R13, R13, 0x3340, R9.reuse ;  /* 0x000033400d0d7816 */ /* 0x100fe40000000009 */
[----:B------:R-:W-:Y:S02]  /*f8670*/  SHF.R.U32.HI R16, RZ, 0x8, R9 ;  /* 0x00000008ff107819 */ /* 0x000fe40000011609 */
[----:B------:R-:W-:Y:S02]  /*f8680*/  LOP3.LUT R32, R32, 0xffff, RZ, 0xc0, !PT ;  /* 0x0000ffff20207812 */ /* 0x000fe400078ec0ff */
[----:B------:R-:W-:-:S04]  /*f8690*/  SHF.R.U32.HI R15, RZ, 0x8, R12 ;  /* 0x00000008ff0f7819 */ /* 0x000fc8000001160c */
[----:B------:R-:W-:Y:S02]  /*f86a0*/  LOP3.LUT R15, R15, 0xffff, RZ, 0xc0, !PT ;  /* 0x0000ffff0f0f7812 */ /* 0x000fe400078ec0ff */
[----:B--2---:R-:W-:Y:S02]  /*f86b0*/  LOP3.LUT R8, R19, 0xffff, RZ, 0xc0, !PT ;  /* 0x0000ffff13087812 */ /* 0x004fe400078ec0ff */
[----:B------:R-:W2:Y:S02]  /*f86c0*/  LDL.LU R19, [R1+0x180] ;  /* 0x0001800001137983 */ /* 0x000ea40000300800 */
[--C-:B------:R-:W-:Y:S02]  /*f86d0*/  PRMT R9, R12, 0x3340, R8.reuse ;  /* 0x000033400c097816 */ /* 0x100fe40000000008 */
[----:B------:R-:W-:Y:S02]  /*f86e0*/  SHF.R.U32.HI R14, RZ, 0x8, R8 ;  /* 0x00000008ff0e7819 */ /* 0x000fe40000011608 */
[----:B------:R-:W-:Y:S01]  /*f86f0*/  PRMT R8, R11, 0x3340, R33 ;  /* 0x000033400b087816 */ /* 0x000fe20000000021 */
[----:B------:R0:W-:Y:S04]  /*f8700*/  STL [R1+0xaac], R13 ;  /* 0x000aac0d01007387 */ /* 0x0001e80000100800 */
[----:B------:R-:W-:Y:S01]  /*f8710*/  STL [R1+0xaa8], R9 ;  /* 0x000aa80901007387 */ /* 0x000fe20000100800 */
[----:B------:R-:W-:-:S02]  /*f8720*/  SHF.R.U32.HI R12, RZ, 0x8, R11 ;  /* 0x00000008ff0c7819 */ /* 0x000fc4000001160b */
[----:B------:R-:W-:Y:S01]  /*f8730*/  SHF.R.U32.HI R11, RZ, 0x8, R33 ;  /* 0x00000008ff0b7819 */ /* 0x000fe20000011621 */
[----:B------:R1:W-:Y:S01]  /*f8740*/  STL [R1+0xaa4], R8 ;  /* 0x000aa40801007387 */ /* 0x0003e20000100800 */
[----:B------:R-:W-:Y:S02]  /*f8750*/  LOP3.LUT R14, R14, 0xffff, RZ, 0xc0, !PT ;  /* 0x0000ffff0e0e7812 */ /* 0x000fe400078ec0ff */
[----:B------:R-:W-:Y:S02]  /*f8760*/  LOP3.LUT R12, R12, 0xffff, RZ, 0xc0, !PT ;  /* 0x0000ffff0c0c7812 */ /* 0x000fe400078ec0ff */
[----:B0-----:R-:W-:Y:S02]  /*f8770*/  SHF.R.U32.HI R13, RZ, 0x8, R10 ;  /* 0x00000008ff0d7819 */ /* 0x001fe4000001160a */
[--C-:B-1----:R-:W-:Y:S02]  /*f8780*/  PRMT R8, R10, 0x3340, R32.reuse ;  /* 0x000033400a087816 */ /* 0x102fe40000000020 */
[----:B------:R-:W-:-:S02]  /*f8790*/  SHF.R.U32.HI R10, RZ, 0x8, R32 ;  /* 0x00000008ff0a7819 */ /* 0x000fc40000011620 */
[----:B------:R-:W-:Y:S02]  /*f87a0*/  LOP3.LUT R11, R11, 0xffff, RZ, 0xc0, !PT ;  /* 0x0000ffff0b0b7812 */ /* 0x000fe400078ec0ff */
[----:B------:R-:W-:Y:S02]  /*f87b0*/  LOP3.LUT R13, R13, 0xffff, RZ, 0xc0, !PT ;  /* 0x0000ffff0d0d7812 */ /* 0x000fe400078ec0ff */
[----:B------:R-:W-:Y:S01]  /*f87c0*/  LOP3.LUT R9, R17, 0xffff, RZ, 0xc0, !PT ;  /* 0x0000ffff11097812 */ /* 0x000fe200078ec0ff */
[----:B------:R0:W-:Y:S01]  /*f87d0*/  STL [R1+0xaa0], R8 ;  /* 0x000aa00801007387 */ /* 0x0001e20000100800 */
[----:B------:R-:W-:Y:S02]  /*f87e0*/  LOP3.LUT R10, R10, 0xffff, RZ, 0xc0, !PT ;  /* 0x0000ffff0a0a7812 */ /* 0x000fe400078ec0ff */
[----:B------:R-:W-:Y:S02]  /*f87f0*/  PRMT R14, R15, 0x3340, R14 ;  /* 0x000033400f0e7816 */ /* 0x000fe4000000000e */
[----:B------:R-:W-:-:S02]  /*f8800*/  PRMT R11, R12, 0x3340, R11 ;  /* 0x000033400c0b7816 */ /* 0x000fc4000000000b */
[----:B------:R-:W-:Y:S02]  /*f8810*/  PRMT R10, R13, 0x3340, R10 ;  /* 0x000033400d0a7816 */ /* 0x000fe4000000000a */
[----:B0-----:R-:W-:Y:S01]  /*f8820*/  LOP3.LUT R8, R16, 0xffff, RZ, 0xc0, !PT ;  /* 0x0000ffff10087812 */ /* 0x001fe200078ec0ff */
[----:B------:R-:W-:Y:S03]  /*f8830*/  STL [R1+0x390], R14 ;  /* 0x0003900e01007387 */ /* 0x000fe60000100800 */
[----:B------:R-:W-:Y:S01]  /*f8840*/  PRMT R8, R9, 0x3340, R8 ;  /* 0x0000334009087816 */ /* 0x000fe20000000008 */
[----:B------:R5:W-:Y:S04]  /*f8850*/  STL [R1+0x378], R11 ;  /* 0x0003780b01007387 */ /* 0x000be80000100800 */
[----:B------:R0:W-:Y:S01]  /*f8860*/  STL [R1+0x374], R10 ;  /* 0x0003740a01007387 */ /* 0x0001e20000100800 */
[----:B---3--:R-:W-:-:S03]  /*f8870*/  LOP3.LUT R13, R23, 0xffff, RZ, 0xc0, !PT ;  /* 0x0000ffff170d7812 */ /* 0x008fc600078ec0ff */
[----:B------:R2:W-:Y:S04]  /*f8880*/  STL [R1+0x370], R8 ;  /* 0x0003700801007387 */ /* 0x0005e80000100800 */
[----:B------:R-:W3:Y:S01]  /*f8890*/  LDL.LU R23, [R1+0x2a48] ;  /* 0x002a480001177983 */ /* 0x000ee20000300800 */
[----:B----4-:R-:W-:Y:S02]  /*f88a0*/  LOP3.LUT R12, R24, 0xffff, RZ, 0xc0, !PT ;  /* 0x0000ffff180c7812 */ /* 0x010fe400078ec0ff */
[----:B-----5:R-:W-:Y:S01]  /*f88b0*/  LOP3.LUT R11, R22, 0xffff, RZ, 0xc0, !PT ;  /* 0x0000ffff160b7812 */ /* 0x020fe200078ec0ff */
[----:B------:R-:W4:Y:S04]  /*f88c0*/  LDL.LU R24, [R1+0x2a44] ;  /* 0x002a440001187983 */ /* 0x000f280000300800 */
[----:B------:R-:W5:Y:S01]  /*f88d0*/  LDL.LU R22, [R1+0x2978] ;  /* 0x0029780001167983 */ /* 0x000f620000300800 */
[----:B0-----:R-:W-:-:S02]  /*f88e0*/  LOP3.LUT R10, R20, 0xffff, RZ, 0xc0, !PT ;  /* 0x0000ffff140a7812 */ /* 0x001fc400078ec0ff */
[----:B------:R-:W-:Y:S01]  /*f88f0*/  LOP3.LUT R9, R21, 0xffff, RZ, 0xc0, !PT ;  /* 0x0000ffff15097812 */ /* 0x000fe200078ec0ff */
[----:B------:R-:W5:Y:S04]  /*f8900*/  LDL.LU R20, [R1+0x2974] ;  /* 0x0029740001147983 */ /* 0x000f680000300800 */
[----:B------:R-:W5:Y:S01]  /*f8910*/  LDL.LU R21, [R1+0x194] ;  /* 0x0001940001157983 */ /* 0x000f620000300800 */
[----:B------:R-:W-:Y:S02]  /*f8920*/  LOP3.LUT R14, R25, 0xffff, RZ, 0xc0, !PT ;  /* 0x0000ffff190e7812 */ /* 0x000fe400078ec0ff */
[----:B------:R-:W-:Y:S02]  /*f8930*/  SHF.R.U32.HI R17, RZ, 0x8, R10 ;  /* 0x00000008ff117819 */ /* 0x000fe4000001160a */
[----:B------:R-:W-:-:S02]  /*f8940*/  SHF.R.U32.HI R18, RZ, 0x8, R14 ;  /* 0x00000008ff127819 */ /* 0x000fc4000001160e */
[----:B------:R-:W-:Y:S02]  /*f8950*/  PRMT R14, R14, 0x3340, R10 ;  /* 0x000033400e0e7816 */ /* 0x000fe4000000000a */
[----:B------:R-:W-:Y:S02]  /*f8960*/  SHF.R.U32.HI R10, RZ, 0x8, R13 ;  /* 0x00000008ff0a7819 */ /* 0x000fe4000001160d */
[--C-:B------:R-:W-:Y:S02]  /*f8970*/  PRMT R13, R13, 0x3340, R9.reuse ;  /* 0x000033400d0d7816 */ /* 0x100fe40000000009 */
[----:B------:R-:W-:Y:S02]  /*f8980*/  LOP3.LUT R34, R34, 0xffff, RZ, 0xc0, !PT ;  /* 0x0000ffff22227812 */ /* 0x000fe400078ec0ff */
[----:B------:R-:W-:Y:S02]  /*f8990*/  SHF.R.U32.HI R16, RZ, 0x8, R9 ;  /* 0x00000008ff107819 */ /* 0x000fe40000011609 */
[----:B------:R-:W-:-:S04]  /*f89a0*/  SHF.R.U32.HI R15, RZ, 0x8, R12 ;  /* 0x00000008ff0f7819 */ /* 0x000fc8000001160c */
[----:B------:R-:W-:Y:S02]  /*f89b0*/  LOP3.LUT R15, R15, 0xffff, RZ, 0xc0, !PT ;  /* 0x0000ffff0f0f7812 */ /* 0x000fe400078ec0ff */
[----:B--2---:R-:W-:Y:S02]  /*f89c0*/  LOP3.LUT R8, R19, 0xffff, RZ, 0xc0, !PT ;  /* 0x0000ffff13087812 */ /* 0x004fe400078ec0ff */
[----:B------:R-:W2:Y:S04]  /*f89d0*/  LDL.LU R19, [R1+0x190] ;  /* 0x0001900001137983 */ /* 0x000ea80000300800 */
[----:B------:R0:W-:Y:S04]  /*f89e0*/  STL [R1+0xa98], R14 ;  /* 0x000a980e01007387 */ /* 0x0001e80000100800 */
[----:B------:R1:W-:Y:S01]  /*f89f0*/  STL [R1+0xa9c], R13 ;  /* 0x000a9c0d01007387 */ /* 0x0003e20000100800 */
[----:B------:R-:W-:-:S02]  /*f8a00*/  PRMT R9, R12, 0x3340, R8 ;  /* 0x000033400c097816 */ /* 0x000fc40000000008 */
[----:B------:R-:W-:Y:S02]  /*f8a10*/  SHF.R.U32.HI R12, RZ, 0x8, R34 ;  /* 0x00000008ff0c7819 */ /* 0x000fe40000011622 */
[----:B0-----:R-:W-:Y:S02]  /*f8a20*/  SHF.R.U32.HI R14, RZ, 0x8, R8 ;  /* 0x00000008ff0e7819 */ /* 0x001fe40000011608 */
[----:B-1----:R-:W-:Y:S02]  /*f8a30*/  SHF.R.U32.HI R13, RZ, 0x8, R11 ;  /* 0x00000008ff0d7819 */ /* 0x002fe4000001160b */
[----:B------:R-:W-:Y:S01]  /*f8a40*/  PRMT R8, R11, 0x3340, R34 ;  /* 0x000033400b087816 */ /* 0x000fe20000000022 */
[----:B------:R0:W-:Y:S01]  /*f8a50*/  STL [R1+0xa94], R9 ;  /* 0x000a940901007387 */ /* 0x0001e20000100800 */
[----:B------:R-:W-:Y:S02]  /*f8a60*/  LOP3.LUT R14, R14, 0xffff, RZ, 0xc0, !PT ;  /* 0x0000ffff0e0e7812 */ /* 0x000fe400078ec0ff */
[----:B------:R-:W-:-:S02]  /*f8a70*/  LOP3.LUT R13, R13, 0xffff, RZ, 0xc0, !PT ;  /* 0x0000ffff0d0d7812 */ /* 0x000fc400078ec0ff */
[----:B------:R-:W-:Y:S02]  /*f8a80*/  LOP3.LUT R12, R12, 0xffff, RZ, 0xc0, !PT ;  /* 0x0000ffff0c0c7812 */ /* 0x000fe400078ec0ff */
[----:B------:R-:W-:Y:S01]  /*f8a90*/  LOP3.LUT R11, R10, 0xffff, RZ, 0xc0, !PT ;  /* 0x0000ffff0a0b7812 */ /* 0x000fe200078ec0ff */
[----:B------:R1:W-:Y:S01]  /*f8aa0*/  STL [R1+0xa90], R8 ;  /* 0x000a900801007387 */ /* 0x0003e20000100800 */
[----:B------:R-:W-:Y:S02]  /*f8ab0*/  LOP3.LUT R10, R18, 0xffff, RZ, 0xc0, !PT ;  /* 0x0000ffff120a7812 */ /* 0x000fe400078ec0ff */
[----:B------:R-:W-:Y:S02]  /*f8ac0*/  PRMT R14, R15, 0x3340, R14 ;  /* 0x000033400f0e7816 */ /* 0x000fe4000000000e */
[----:B0-----:R-:W-:Y:S02]  /*f8ad0*/  LOP3.LUT R9, R17, 0xffff, RZ, 0xc0, !PT ;  /* 0x0000ffff11097812 */ /* 0x001fe400078ec0ff */
[----:B------:R-:W-:-:S02]  /*f8ae0*/  PRMT R12, R13, 0x3340, R12 ;  /* 0x000033400d0c7816 */ /* 0x000fc4000000000c */
[----:B-1----:R-:W-:Y:S02]  /*f8af0*/  LOP3.LUT R8, R16, 0xffff, RZ, 0xc0, !PT ;  /* 0x0000ffff10087812 */ /* 0x002fe400078ec0ff */
[----:B------:R-:W-:Y:S01]  /*f8b00*/  PRMT R9, R10, 0x3340, R9 ;  /* 0x000033400a097816 */ /* 0x000fe20000000009 */
[----:B------:R-:W-:Y:S01]  /*f8b10*/  STL [R1+0x184], R14 ;  /* 0x0001840e01007387 */ /* 0x000fe20000100800 */
[----:B------:R-:W-:-:S03]  /*f8b20*/  PRMT R8, R11, 0x3340, R8 ;  /* 0x000033400b087816 */ /* 0x000fc60000000008 */
[----:B------:R4:W-:Y:S04]  /*f8b30*/  STL [R1+0x180], R12 ;  /* 0x0001800c01007387 */ /* 0x0009e80000100800 */
[----:B------:R0:W-:Y:S04]  /*f8b40*/  STL [R1+0x17c], R9 ;  /* 0x00017c0901007387 */ /* 0x0001e80000100800 */
[----:B------:R2:W-:Y:S01]  /*f8b50*/  STL [R1+0x178], R8 ;  /* 0x0001780801007387 */ /* 0x0005e20000100800 */
[----:B---3--:R-:W-:-:S03]  /*f8b60*/  LOP3.LUT R13, R23, 0xffff, RZ, 0xc0, !PT ;  /* 0x0000ffff170d7812 */ /* 0x008fc600078ec0ff */
[----:B------:R-:W3:Y:S01]  /*f8b70*/  LDL.LU R23, [R1+0x2a60] ;  /* 0x002a600001177983 */ /* 0x000ee20000300800 */
[----:B----4-:R-:W-:Y:S02]  /*f8b80*/  LOP3.LUT R12, R24, 0xffff, RZ, 0xc0, !PT ;  /* 0x0000ffff180c7812 */ /* 0x010fe400078ec0ff */
[----:B-----5:R-:W-:Y:S01]  /*f8b90*/  LOP3.LUT R11, R22, 0xffff, RZ, 0xc0, !PT ;  /* 0x0000ffff160b7812 */ /* 0x020fe200078ec0ff */
[----:B------:R-:W4:Y:S04]  /*f8ba0*/  LDL.LU R24, [R1+0x2a5c] ;  /* 0x002a5c0001187983 */ /* 0x000f280000300800 */
[----:B------:R-:W5:Y:S01]  /*f8bb0*/  LDL.LU R22, [R1+0x2998] ;  /* 0x0029980001167983 */ /* 0x000f620000300800 */
[----:B------:R-:W-:Y:S02]  /*f8bc0*/  LOP3.LUT R10, R20, 0xffff, RZ, 0xc0, !PT ;  /* 0x0000ffff140a7812 */ /* 0x000fe400078ec0ff */
[----:B0-----:R-:W-:Y:S01]  /*f8bd0*/  LOP3.LUT R9, R21, 0xffff, RZ, 0xc0, !PT ;  /* 0x0000ffff15097812 */ /* 0x001fe200078ec0ff */
[----:B------:R-:W5:Y:S04]  /*f8be0*/  LDL.LU R20, [R1+0x298c] ;  /* 0x00298c0001147983 */ /* 0x000f680000300800 */
[----:B------:R-:W5:Y:S01]  /*f8bf0*/  LDL.LU R21, [R1+0x19c] ;  /* 0x00019c0001157983 */ /* 0x000f620000300800 */
[----:B------:R-:W-:-:S02]  /*f8c00*/  SHF.R.U32.HI R17, RZ, 0x8, R13 ;  /* 0x00000008ff117819 */ /* 0x000fc4000001160d */
[--C-:B------:R-:W-:Y:S02]  /*f8c10*/  PRMT R13, R13, 0x3340, R9.reuse ;  /* 0x000033400d0d7816 */ /* 0x100fe40000000009 */
[----:B------:R-:W-:Y:S02]  /*f8c20*/  SHF.R.U32.HI R16, RZ, 0x8, R9 ;  /* 0x00000008ff107819 */ /* 0x000fe40000011609 */
[----:B------:R-:W-:Y:S02]  /*f8c30*/  SHF.R.U32.HI R9, RZ, 0x8, R12 ;  /* 0x00000008ff097819 */ /* 0x000fe4000001160c */
[----:B------:R-:W-:Y:S02]  /*f8c40*/  LOP3.LUT R55, R55, 0xffff, RZ, 0xc0, !PT ;  /* 0x0000ffff37377812 */ /* 0x000fe400078ec0ff */
[----:B------:R-:W-:Y:S02]  /*f8c50*/  LOP3.LUT R35, R35, 0xffff, RZ, 0xc0, !PT ;  /* 0x0000ffff23237812 */ /* 0x000fe400078ec0ff */
[----:B------:R-:W-:-:S02]  /*f8c60*/  SHF.R.U32.HI R14, RZ, 0x8, R11 ;  /* 0x00000008ff0e7819 */ /* 0x000fc4000001160b */
[----:B------:R-:W-:Y:S02]  /*f8c70*/  SHF.R.U32.HI R15, RZ, 0x8, R10 ;  /* 0x00000008ff0f7819 */ /* 0x000fe4000001160a */
[----:B------:R-:W-:Y:S02]  /*f8c80*/  PRMT R11, R11, 0x3340, R55 ;  /* 0x000033400b0b7816 */ /* 0x000fe40000000037 */
[----:B------:R-:W-:Y:S02]  /*f8c90*/  PRMT R10, R10, 0x3340, R35 ;  /* 0x000033400a0a7816 */ /* 0x000fe40000000023 */
[----:B------:R-:W-:Y:S02]  /*f8ca0*/  LOP3.LUT R14, R14, 0xffff, RZ, 0xc0, !PT ;  /* 0x0000ffff0e0e7812 */ /* 0x000fe400078ec0ff */
[----:B------:R-:W-:Y:S02]  /*f8cb0*/  LOP3.LUT R15, R15, 0xffff, RZ, 0xc0, !PT ;  /* 0x0000ffff0f0f7812 */ /* 0x000fe400078ec0ff */
[----:B--2---:R-:W-:-:S02]  /*f8cc0*/  LOP3.LUT R8, R19, 0xffff, RZ, 0xc0, !PT ;  /* 0x0000ffff13087812 */ /* 0x004fc400078ec0ff */
[----:B------:R-:W2:Y:S02]  /*f8cd0*/  LDL.LU R19, [R1+0x198] ;  /* 0x0001980001137983 */ /* 0x000ea40000300800 */
[--C-:B------:R-:W-:Y:S02]  /*f8ce0*/  PRMT R12, R12, 0x3340, R8.reuse ;  /* 0x000033400c0c7816 */ /* 0x100fe40000000008 */
[----:B------:R0:W-:Y:S01]  /*f8cf0*/  STL [R1+0xa88], R13 ;  /* 0x000a880d01007387 */ /* 0x0001e20000100800 */
[----:B------:R-:W-:-:S03]  /*f8d00*/  SHF.R.U32.HI R8, RZ, 0x8, R8 ;  /* 0x00000008ff087819 */ /* 0x000fc60000011608 */
[----:B------:R1:W-:Y:S04]  /*f8d10*/  STL [R1+0xa8c], R12 ;  /* 0x000a8c0c01007387 */ /* 0x0003e80000100800 */
[----:B------:R1:W-:Y:S01]  /*f8d20*/  STL [R1+0xa80], R11 ;  /* 0x000a800b01007387 */ /* 0x0003e20000100800 */
[----:B0-----:R-:W-:Y:S02]  /*f8d30*/  SHF.R.U32.HI R13, RZ, 0x8, R55 ;  /* 0x00000008ff0d7819 */ /* 0x001fe40000011637 */
[----:B-1----:R-:W-:Y:S02]  /*f8d40*/  SHF.R.U32.HI R12, RZ, 0x8, R35 ;  /* 0x00000008ff0c7819 */ /* 0x002fe40000011623 */
[----:B------:R-:W-:Y:S01]  /*f8d50*/  LOP3.LUT R13, R13, 0xffff, RZ, 0xc0, !PT ;  /* 0x0000ffff0d0d7812 */ /* 0x000fe200078ec0ff */
[----:B------:R0:W-:Y:S01]  /*f8d60*/  STL [R1+0xa84], R10 ;  /* 0x000a840a01007387 */ /* 0x0001e20000100800 */
[----:B------:R-:W-:-:S02]  /*f8d70*/  LOP3.LUT R11, R9, 0xffff, RZ, 0xc0, !PT ;  /* 0x0000ffff090b7812 */ /* 0x000fc400078ec0ff */
[----:B------:R-:W-:Y:S02]  /*f8d80*/  LOP3.LUT R12, R12, 0xffff, RZ, 0xc0, !PT ;  /* 0x0000ffff0c0c7812 */ /* 0x000fe400078ec0ff */
[----:B------:R-:W-:Y:S02]  /*f8d90*/  LOP3.LUT R9, R16, 0xffff, RZ, 0xc0, !PT ;  /* 0x0000ffff10097812 */ /* 0x000fe400078ec0ff */
[----:B------:R-:W-:Y:S02]  /*f8da0*/  LOP3.LUT R8, R8, 0xffff, RZ, 0xc0, !PT ;  /* 0x0000ffff08087812 */ /* 0x000fe400078ec0ff */
[----:B------:R-:W-:Y:S02]  /*f8db0*/  PRMT R13, R14, 0x3340, R13 ;  /* 0x000033400e0d7816 */ /* 0x000fe4000000000d */
[----:B------:R-:W-:Y:S02]  /*f8dc0*/  PRMT R12, R15, 0x3340, R12 ;  /* 0x000033400f0c7816 */ /* 0x000fe4000000000c */
[----:B0-----:R-:W-:-:S02]  /*f8dd0*/  LOP3.LUT R10, R17, 0xffff, RZ, 0xc0, !PT ;  /* 0x0000ffff110a7812 */ /* 0x001fc400078ec0ff */
[----:B------:R-:W-:Y:S02]  /*f8de0*/  PRMT R8, R11, 0x3340, R8 ;  /* 0x000033400b087816 */ /* 0x000fe40000000008 */
[----:B------:R-:W-:Y:S01]  /*f8df0*/  PRMT R9, R10, 0x3340, R9 ;  /* 0x000033400a097816 */ /* 0x000fe20000000009 */
[----:B------:R3:W-:Y:S04]  /*f8e00*/  STL [R1+0x174], R13 ;  /* 0x0001740d01007387 */ /* 0x0007e80000100800 */
        /* <DEDUP_REMOVED lines=13> */
[----:B------:R-:W-:-:S02]  /*f8ee0*/  LOP3.LUT R56, R56, 0xffff, RZ, 0xc0, !PT ;  /* 0x0000ffff38387812 */ /* 0x000fc400078ec0ff */
[--C-:B------:R-:W-:Y:S02]  /*f8ef0*/  PRMT R14, R13, 0x3340, R9.reuse ;  /* 0x000033400d0e7816 */ /* 0x100fe40000000009 */
[----:B------:R-:W-:Y:S02]  /*f8f00*/  SHF.R.U32.HI R17, RZ, 0x8, R9 ;  /* 0x00000008ff117819 */ /* 0x000fe40000011609 */
[----:B------:R-:W-:Y:S02]  /*f8f10*/  LOP3.LUT R58, R58, 0xffff, RZ, 0xc0, !PT ;  /* 0x0000ffff3a3a7812 */ /* 0x000fe400078ec0ff */
[----:B------:R-:W-:Y:S02]  /*f8f20*/  SHF.R.U32.HI R15, RZ, 0x8, R10 ;  /* 0x00000008ff0f7819 */ /* 0x000fe4000001160a */
[----:B------:R-:W-:Y:S02]  /*f8f30*/  SHF.R.U32.HI R18, RZ, 0x8, R13 ;  /* 0x00000008ff127819 */ /* 0x000fe4000001160d */
[----:B------:R-:W-:-:S02]  /*f8f40*/  SHF.R.U32.HI R13, RZ, 0x8, R12 ;  /* 0x00000008ff0d7819 */ /* 0x000fc4000001160c */
[----:B------:R-:W-:Y:S02]  /*f8f50*/  LOP3.LUT R15, R15, 0xffff, RZ, 0xc0, !PT ;  /* 0x0000ffff0f0f7812 */ /* 0x000fe400078ec0ff */
[----:B------:R-:W-:Y:S02]  /*f8f60*/  LOP3.LUT R13, R13, 0xffff, RZ, 0xc0, !PT ;  /* 0x0000ffff0d0d7812 */ /* 0x000fe400078ec0ff */
[----:B--2---:R-:W-:Y:S02]  /*f8f70*/  LOP3.LUT R8, R19, 0xffff, RZ, 0xc0, !PT ;  /* 0x0000ffff13087812 */ /* 0x004fe400078ec0ff */
[----:B------:R-:W2:Y:S02]  /*f8f80*/  LDL.LU R19, [R1+0x1b0] ;  /* 0x0001b00001137983 */ /* 0x000ea40000300800 */
[--C-:B------:R-:W-:Y:S02]  /*f8f90*/  PRMT R9, R12, 0x3340, R8.reuse ;  /* 0x000033400c097816 */ /* 0x100fe40000000008 */
[----:B------:R-:W-:-:S02]  /*f8fa0*/  SHF.R.U32.HI R16, RZ, 0x8, R8 ;  /* 0x00000008ff107819 */ /* 0x000fc40000011608 */
[----:B------:R-:W-:Y:S01]  /*f8fb0*/  PRMT R8, R10, 0x3340, R56 ;  /* 0x000033400a087816 */ /* 0x000fe20000000038 */
[----:B------:R0:W-:Y:S01]  /*f8fc0*/  STL [R1+0xa7c], R14 ;  /* 0x000a7c0e01007387 */ /* 0x0001e20000100800 */
[----:B------:R-:W-:-:S03]  /*f8fd0*/  PRMT R10, R11, 0x3340, R58 ;  /* 0x000033400b0a7816 */ /* 0x000fc6000000003a */
[----:B------:R1:W-:Y:S04]  /*f8fe0*/  STL [R1+0xa78], R9 ;  /* 0x000a780901007387 */ /* 0x0003e80000100800 */
[----:B------:R1:W-:Y:S04]  /*f8ff0*/  STL [R1+0xa70], R8 ;  /* 0x000a700801007387 */ /* 0x0003e80000100800 */
[----:B------:R1:W-:Y:S01]  /*f9000*/  STL [R1+0xa74], R10 ;  /* 0x000a740a01007387 */ /* 0x0003e20000100800 */
[----:B0-----:R-:W-:Y:S02]  /*f9010*/  SHF.R.U32.HI R14, RZ, 0x8, R56 ;  /* 0x00000008ff0e7819 */ /* 0x001fe40000011638 */
[----:B-1----:R-:W-:-:S02]  /*f9020*/  SHF.R.U32.HI R9, RZ, 0x8, R11 ;  /* 0x00000008ff097819 */ /* 0x002fc4000001160b */
[----:B------:R-:W-:Y:S02]  /*f9030*/  SHF.R.U32.HI R8, RZ, 0x8, R58 ;  /* 0x00000008ff087819 */ /* 0x000fe4000001163a */
[----:B------:R-:W-:Y:S02]  /*f9040*/  LOP3.LUT R14, R14, 0xffff, RZ, 0xc0, !PT ;  /* 0x0000ffff0e0e7812 */ /* 0x000fe400078ec0ff */
        /* <DEDUP_REMOVED lines=56> */
[----:B------:R-:W-:Y:S04]  /*f93d0*/  STL [R1+0x150], R11 ;  /* 0x0001500b01007387 */ /* 0x000fe80000100800 */
[----:B------:R-:W-:Y:S04]  /*f93e0*/  STL [R1+0x14c], R10 ;  /* 0x00014c0a01007387 */ /* 0x000fe80000100800 */
[----:B------:R0:W-:Y:S01]  /*f93f0*/  STL [R1+0x148], R8 ;  /* 0x0001480801007387 */ /* 0x0001e20000100800 */
[----:B------:R-:W-:-:S03]  /*f9400*/  LOP3.LUT R9, R40, 0xffff, RZ, 0xc0, !PT ;  /* 0x0000ffff28097812 */ /* 0x000fc600078ec0ff */
[----:B------:R-:W2:Y:S01]  /*f9410*/  LDL.LU R40, [R1+0x4750] ;  /* 0x0047500001287983 */ /* 0x000ea20000300800 */
[----:B0-----:R-:W-:Y:S02]  /*f9420*/  LOP3.LUT R8, R38, 0xffff, RZ, 0xc0, !PT ;  /* 0x0000ffff26087812 */ /* 0x001fe400078ec0ff */
[----:B---3--:R-:W-:Y:S01]  /*f9430*/  LOP3.LUT R15, R23, 0xffff, RZ, 0xc0, !PT ;  /* 0x0000ffff170f7812 */ /* 0x008fe200078ec0ff */
[----:B------:R-:W3:Y:S04]  /*f9440*/  LDL.LU R38, [R1+0x474c] ;  /* 0x00474c0001267983 */ /* 0x000ee80000300800 */
[----:B------:R-:W3:Y:S04]  /*f9450*/  LDL.LU R25, [R1+0x2aac] ;  /* 0x002aac0001197983 */ /* 0x000ee80000300800 */
[----:B------:R-:W3:Y:S01]  /*f9460*/  LDL.LU R23, [R1+0x2aa8] ;  /* 0x002aa80001177983 */ /* 0x000ee20000300800 */
[----:B----4-:R-:W-:-:S02]  /*f9470*/  LOP3.LUT R14, R24, 0xffff, RZ, 0xc0, !PT ;  /* 0x0000ffff180e7812 */ /* 0x010fc400078ec0ff */
[----:B-----5:R-:W-:Y:S01]  /*f9480*/  LOP3.LUT R13, R22, 0xffff, RZ, 0xc0, !PT ;  /* 0x0000ffff160d7812 */ /* 0x020fe200078ec0ff */
[----:B------:R-:W4:Y:S04]  /*f9490*/  LDL.LU R24, [R1+0x2aa4] ;  /* 0x002aa40001187983 */ /* 0x000f280000300800 */
[----:B------:R-:W5:Y:S01]  /*f94a0*/  LDL.LU R22, [R1+0x29e0] ;  /* 0x0029e00001167983 */ /* 0x000f620000300800 */
[----:B------:R-:W-:Y:S02]  /*f94b0*/  LOP3.LUT R12, R20, 0xffff, RZ, 0xc0, !PT ;  /* 0x0000ffff140c7812 */ /* 0x000fe400078ec0ff */
[----:B------:R-:W-:Y:S01]  /*f94c0*/  LOP3.LUT R11, R21, 0xffff, RZ, 0xc0, !PT ;  /* 0x0000ffff150b7812 */ /* 0x000fe200078ec0ff */
[----:B------:R-:W5:Y:S04]  /*f94d0*/  LDL.LU R20, [R1+0x2914] ;  /* 0x0029140001147983 */ /* 0x000f680000300800 */
[----:B------:R-:W5:Y:S01]  /*f94e0*/  LDL.LU R21, [R1+0x1d4] ;  /* 0x0001d40001157983 */ /* 0x000f620000300800 */
[----:B------:R-:W-:-:S02]  /*f94f0*/  PRMT R17, R15, 0x3340, R11 ;  /* 0x000033400f117816 */ /* 0x000fc4000000000b */
[----:B------:R-:W-:Y:S02]  /*f9500*/  SHF.R.U32.HI R16, RZ, 0x8, R11 ;  /* 0x00000008ff107819 */ /* 0x000fe4000001160b */
[----:B------:R-:W-:Y:S02]  /*f9510*/  SHF.R.U32.HI R18, RZ, 0x8, R15 ;  /* 0x00000008ff127819 */ /* 0x000fe4000001160f */
[----:B------:R-:W-:-:S04]  /*f9520*/  SHF.R.U32.HI R15, RZ, 0x8, R14 ;  /* 0x00000008ff0f7819 */ /* 0x000fc8000001160e */
[----:B------:R-:W-:Y:S02]  /*f9530*/  LOP3.LUT R15, R15, 0xffff, RZ, 0xc0, !PT ;  /* 0x0000ffff0f0f7812 */ /* 0x000fe400078ec0ff */
[----:B--2---:R-:W-:Y:S02]  /*f9540*/  LOP3.LUT R10, R19, 0xffff, RZ, 0xc0, !PT ;  /* 0x0000ffff130a7812 */ /* 0x004fe400078ec0ff */
[----:B------:R-:W2:Y:S02]  /*f9550*/  LDL.LU R19, [R1+0x1d0] ;  /* 0x0001d00001137983 */ /* 0x000ea40000300800 */
[--C-:B------:R-:W-:Y:S02]  /*f9560*/  PRMT R11, R14, 0x3340, R10.reuse ;  /* 0x000033400e0b7816 */ /* 0x100fe4000000000a */
[----:B------:R0:W-:Y:S04]  /*f9570*/  STL [R1+0xa58], R17 ;  /* 0x000a581101007387 */ /* 0x0001e80000100800 */
[----:B------:R1:W-:Y:S01]  /*f9580*/  STL [R1+0xa5c], R11 ;  /* 0x000a5c0b01007387 */ /* 0x0003e20000100800 */
[----:B------:R-:W-:-:S02]  /*f9590*/  SHF.R.U32.HI R10, RZ, 0x8, R10 ;  /* 0x00000008ff0a7819 */ /* 0x000fc4000001160a */
[----:B0-----:R-:W-:Y:S02]  /*f95a0*/  SHF.R.U32.HI R17, RZ, 0x8, R13 ;  /* 0x00000008ff117819 */ /* 0x001fe4000001160d */
[--C-:B------:R-:W-:Y:S02]  /*f95b0*/  PRMT R13, R13, 0x3340, R9.reuse ;  /* 0x000033400d0d7816 */ /* 0x100fe40000000009 */
[----:B-1----:R-:W-:Y:S02]  /*f95c0*/  SHF.R.U32.HI R11, RZ, 0x8, R12 ;  /* 0x00000008ff0b7819 */ /* 0x002fe4000001160c */
[--C-:B------:R-:W-:Y:S02]  /*f95d0*/  PRMT R12, R12, 0x3340, R8.reuse ;  /* 0x000033400c0c7816 */ /* 0x100fe40000000008 */
[----:B------:R-:W-:Y:S01]  /*f95e0*/  SHF.R.U32.HI R9, RZ, 0x8, R9 ;  /* 0x00000008ff097819 */ /* 0x000fe20000011609 */
[----:B------:R0:W-:Y:S01]  /*f95f0*/  STL [R1+0xa50], R13 ;  /* 0x000a500d01007387 */ /* 0x0001e20000100800 */
[----:B------:R-:W-:-:S03]  /*f9600*/  SHF.R.U32.HI R8, RZ, 0x8, R8 ;  /* 0x00000008ff087819 */ /* 0x000fc60000011608 */
[----:B------:R1:W-:Y:S01]  /*f9610*/  STL [R1+0xa54], R12 ;  /* 0x000a540c01007387 */ /* 0x0003e20000100800 */
[----:B------:R-:W-:Y:S02]  /*f9620*/  LOP3.LUT R14, R18, 0xffff, RZ, 0xc0, !PT ;  /* 0x0000ffff120e7812 */ /* 0x000fe400078ec0ff */
[----:B------:R-:W-:Y:S02]  /*f9630*/  LOP3.LUT R9, R9, 0xffff, RZ, 0xc0, !PT ;  /* 0x0000ffff09097812 */ /* 0x000fe400078ec0ff */
[----:B------:R-:W-:Y:S02]  /*f9640*/  LOP3.LUT R11, R11, 0xffff, RZ, 0xc0, !PT ;  /* 0x0000ffff0b0b7812 */ /* 0x000fe400078ec0ff */
[----:B------:R-:W-:Y:S02]  /*f9650*/  LOP3.LUT R8, R8, 0xffff, RZ, 0xc0, !PT ;  /* 0x0000ffff08087812 */ /* 0x000fe400078ec0ff */
[----:B0-----:R-:W-:Y:S02]  /*f9660*/  LOP3.LUT R13, R16, 0xffff, RZ, 0xc0, !PT ;  /* 0x0000ffff100d7812 */ /* 0x001fe400078ec0ff */
[----:B-1----:R-:W-:-:S02]  /*f9670*/  LOP3.LUT R12, R10, 0xffff, RZ, 0xc0, !PT ;  /* 0x0000ffff0a0c7812 */ /* 0x002fc400078ec0ff */
[----:B------:R-:W-:Y:S02]  /*f9680*/  LOP3.LUT R10, R17, 0xffff, RZ, 0xc0, !PT ;  /* 0x0000ffff110a7812 */ /* 0x000fe400078ec0ff */
[----:B------:R-:W-:Y:S02]  /*f9690*/  PRMT R13, R14, 0x3340, R13 ;  /* 0x000033400e0d7816 */ /* 0x000fe4000000000d */
[----:B------:R-:W-:Y:S02]  /*f96a0*/  PRMT R12, R15, 0x3340, R12 ;  /* 0x000033400f0c7816 */ /* 0x000fe4000000000c */
[----:B------:R-:W-:Y:S02]  /*f96b0*/  PRMT R9, R10, 0x3340, R9 ;  /* 0x000033400a097816 */ /* 0x000fe40000000009 */
[----:B------:R-:W-:Y:S01]  /*f96c0*/  PRMT R8, R11, 0x3340, R8 ;  /* 0x000033400b087816 */ /* 0x000fe20000000008 */
[----:B------:R4:W-:Y:S04]  /*f96d0*/  STL [R1+0x144], R13 ;  /* 0x0001440d01007387 */ /* 0x0009e80000100800 */
[----:B------:R5:W-:Y:S04]  /*f96e0*/  STL [R1+0x140], R12 ;  /* 0x0001400c01007387 */ /* 0x000be80000100800 */
[----:B------:R-:W-:Y:S04]  /*f96f0*/  STL [R1+0x13c], R9 ;  /* 0x00013c0901007387 */ /* 0x000fe80000100800 */
[----:B------:R0:W-:Y:S01]  /*f9700*/  STL [R1+0x138], R8 ;  /* 0x0001380801007387 */ /* 0x0001e20000100800 */
[----:B---3--:R-:W-:-:S02]  /*f9710*/  LOP3.LUT R15, R25, 0xffff, RZ, 0xc0, !PT ;  /* 0x0000ffff190f7812 */ /* 0x008fc400078ec0ff */
[----:B------:R-:W-:Y:S01]  /*f9720*/  LOP3.LUT R14, R23, 0xffff, RZ, 0xc0, !PT ;  /* 0x0000ffff170e7812 */ /* 0x000fe200078ec0ff */
[----:B------:R-:W3:Y:S04]  /*f9730*/  LDL.LU R25, [R1+0x2ad8] ;  /* 0x002ad80001197983 */ /* 0x000ee80000300800 */
[----:B------:R-:W3:Y:S01]  /*f9740*/  LDL.LU R23, [R1+0x2ad4] ;  /* 0x002ad40001177983 */ /* 0x000ee20000300800 */
[----:B----4-:R-:W-:Y:S02]  /*f9750*/  LOP3.LUT R13, R24, 0xffff, RZ, 0xc0, !PT ;  /* 0x0000ffff180d7812 */ /* 0x010fe400078ec0ff */
[----:B-----5:R-:W-:Y:S01]  /*f9760*/  LOP3.LUT R12, R22, 0xffff, RZ, 0xc0, !PT ;  /* 0x0000ffff160c7812 */ /* 0x020fe200078ec0ff */
[----:B------:R-:W4:Y:S04]  /*f9770*/  LDL.LU R24, [R1+0x29f8] ;  /* 0x0029f80001187983 */ /* 0x000f280000300800 */
[----:B------:R-:W5:Y:S01]  /*f9780*/  LDL.LU R22, [R1+0x29f4] ;  /* 0x0029f40001167983 */ /* 0x000f620000300800 */
[----:B------:R-:W-:-:S02]  /*f9790*/  LOP3.LUT R11, R20, 0xffff, RZ, 0xc0, !PT ;  /* 0x0000ffff140b7812 */ /* 0x000fc400078ec0ff */
[----:B------:R-:W-:Y:S01]  /*f97a0*/  LOP3.LUT R10, R21, 0xffff, RZ, 0xc0, !PT ;  /* 0x0000ffff150a7812 */ /* 0x000fe200078ec0ff */
[----:B------:R-:W5:Y:S04]  /*f97b0*/  LDL.LU R20, [R1+0x292c] ;  /* 0x00292c0001147983 */ /* 0x000f680000300800 */
[----:B------:R-:W5:Y:S01]  /*f97c0*/  LDL.LU R21, [R1+0x2928] ;  /* 0x0029280001157983 */ /* 0x000f620000300800 */
[----:B0-----:R-:W-:Y:S02]  /*f97d0*/  LOP3.LUT R8, R54, 0xffff, RZ, 0xc0, !PT ;  /* 0x0000ffff36087812 */ /* 0x001fe400078ec0ff */
[----:B------:R-:W-:Y:S02]  /*f97e0*/  SHF.R.U32.HI R17, RZ, 0x8, R14 ;  /* 0x00000008ff117819 */ /* 0x000fe4000001160e */
[----:B------:R-:W-:-:S02]  /*f97f0*/  PRMT R14, R14, 0x3340, R10 ;  /* 0x000033400e0e7816 */ /* 0x000fc4000000000a */
[----:B------:R-:W-:Y:S02]  /*f9800*/  SHF.R.U32.HI R16, RZ, 0x8, R12 ;  /* 0x00000008ff107819 */ /* 0x000fe4000001160c */
[----:B------:R-:W-:Y:S02]  /*f9810*/  PRMT R12, R12, 0x3340, R8 ;  /* 0x000033400c0c7816 */ /* 0x000fe40000000008 */
[----:B------:R-:W-:Y:S02]  /*f9820*/  SHF.R.U32.HI R18, RZ, 0x8, R11 ;  /* 0x00000008ff127819 */ /* 0x000fe4000001160b */
[----:B--2---:R-:W-:Y:S02]  /*f9830*/  LOP3.LUT R9, R19, 0xffff, RZ, 0xc0, !PT ;  /* 0x0000ffff13097812 */ /* 0x004fe400078ec0ff */
[----:B------:R-:W-:Y:S02]  /*f9840*/  SHF.R.U32.HI R19, RZ, 0x8, R15 ;  /* 0x00000008ff137819 */ /* 0x000fe4000001160f */
[----:B------:R-:W-:-:S02]  /*f9850*/  PRMT R15, R15, 0x3340, R11 ;  /* 0x000033400f0f7816 */ /* 0x000fc4000000000b */
[--C-:B------:R-:W-:Y:S02]  /*f9860*/  PRMT R54, R13, 0x3340, R9.reuse ;  /* 0x000033400d367816 */ /* 0x100fe40000000009 */
[----:B------:R-:W-:Y:S02]  /*f9870*/  SHF.R.U32.HI R11, RZ, 0x8, R10 ;  /* 0x00000008ff0b7819 */ /* 0x000fe4000001160a */
[----:B------:R-:W-:Y:S01]  /*f9880*/  SHF.R.U32.HI R9, RZ, 0x8, R9 ;  /* 0x00000008ff097819 */ /* 0x000fe20000011609 */
[----:B------:R0:W-:Y:S04]  /*f9890*/  STL [R1+0xa3c], R15 ;  /* 0x000a3c0f01007387 */ /* 0x0001e80000100800 */
[----:B------:R-:W-:Y:S01]  /*f98a0*/  STL [R1+0xa34], R14 ;  /* 0x000a340e01007387 */ /* 0x000fe20000100800 */
[----:B------:R-:W-:-:S03]  /*f98b0*/  SHF.R.U32.HI R10, RZ, 0x8, R8 ;  /* 0x00000008ff0a7819 */ /* 0x000fc60000011608 */
[----:B------:R-:W-:Y:S04]  /*f98c0*/  STL [R1+0x4658], R54 ;  /* 0x0046583601007387 */ /* 0x000fe80000100800 */
[----:B------:R1:W-:Y:S01]  /*f98d0*/  STL [R1+0xa30], R12 ;  /* 0x000a300c01007387 */ /* 0x0003e20000100800 */
[----:B0-----:R-:W-:Y:S02]  /*f98e0*/  SHF.R.U32.HI R15, RZ, 0x8, R13 ;  /* 0x00000008ff0f7819 */ /* 0x001fe4000001160d */
[----:B------:R-:W-:Y:S02]  /*f98f0*/  LOP3.LUT R13, R11, 0xffff, RZ, 0xc0, !PT ;  /* 0x0000ffff0b0d7812 */ /* 0x000fe400078ec0ff */
[----:B------:R-:W-:Y:S02]  /*f9900*/  LOP3.LUT R11, R16, 0xffff, RZ, 0xc0, !PT ;  /* 0x0000ffff100b7812 */ /* 0x000fe400078ec0ff */
[----:B------:R-:W-:-:S02]  /*f9910*/  LOP3.LUT R10, R10, 0xffff, RZ, 0xc0, !PT ;  /* 0x0000ffff0a0a7812 */ /* 0x000fc400078ec0ff */
[----:B------:R-:W-:Y:S02]  /*f9920*/  LOP3.LUT R15, R15, 0xffff, RZ, 0xc0, !PT ;  /* 0x0000ffff0f0f7812 */ /* 0x000fe400078ec0ff */
[----:B-1----:R-:W-:Y:S02]  /*f9930*/  LOP3.LUT R12, R9, 0xffff, RZ, 0xc0, !PT ;  /* 0x0000ffff090c7812 */ /* 0x002fe400078ec0ff */
[----:B------:R-:W-:Y:S02]  /*f9940*/  LOP3.LUT R9, R19, 0xffff, RZ, 0xc0, !PT ;  /* 0x0000ffff13097812 */ /* 0x000fe400078ec0ff */
[----:B------:R-:W-:Y:S02]  /*f9950*/  LOP3.LUT R8, R18, 0xffff, RZ, 0xc0, !PT ;  /* 0x0000ffff12087812 */ /* 0x000fe400078ec0ff */
[----:B------:R-:W-:Y:S02]  /*f9960*/  PRMT R10, R11, 0x3340, R10 ;  /* 0x000033400b0a7816 */ /* 0x000fe4000000000a */
[----:B------:R-:W-:-:S02]  /*f9970*/  PRMT R12, R15, 0x3340, R12 ;  /* 0x000033400f0c7816 */ /* 0x000fc4000000000c */
[----:B------:R-:W-:Y:S02]  /*f9980*/  PRMT R8, R9, 0x3340, R8 ;  /* 0x0000334009087816 */ /* 0x000fe40000000008 */
[----:B------:R-:W-:Y:S01]  /*f9990*/  LOP3.LUT R14, R17, 0xffff, RZ, 0xc0, !PT ;  /* 0x0000ffff110e7812 */ /* 0x000fe200078ec0ff */
[----:B------:R-:W-:Y:S04]  /*f99a0*/  STL [R1+0x124], R12 ;  /* 0x0001240c01007387 */ /* 0x000fe80000100800 */
[----:B------:R-:W-:Y:S04]  /*f99b0*/  STL [R1+0x11c], R10 ;  /* 0x00011c0a01007387 */ /* 0x000fe80000100800 */
[----:B------:R0:W-:Y:S01]  /*f99c0*/  STL [R1+0x118], R8 ;  /* 0x0001180801007387 */ /* 0x0001e20000100800 */
[----:B------:R-:W-:-:S03]  /*f99d0*/  LOP3.LUT R9, R0, 0xffff, RZ, 0xc0, !PT ;  /* 0x0000ffff00097812 */ /* 0x000fc600078ec0ff */
[----:B------:R-:W2:Y:S01]  /*f99e0*/  LDL.LU R0, [R1+0x4748] ;  /* 0x0047480001007983 */ /* 0x000ea20000300800 */
[----:B------:R-:W-:Y:S02]  /*f99f0*/  PRMT R54, R14, 0x3340, R13 ;  /* 0x000033400e367816 */ /* 0x000fe4000000000d */
[----:B0-----:R-:W-:Y:S02]  /*f9a00*/  LOP3.LUT R8, R39, 0xffff, RZ, 0xc0, !PT ;  /* 0x0000ffff27087812 */ /* 0x001fe400078ec0ff */
[----:B------:R-:W2:Y:S04]  /*f9a10*/  LDL.LU R39, [R1+0x4744] ;  /* 0x0047440001277983 */ /* 0x000ea80000300800 */
[----:B------:R-:W2:Y:S01]  /*f9a20*/  LDL.LU R27, [R1+0x2af0] ;  /* 0x002af000011b7983 */ /* 0x000ea20000300800 */
[----:B---3--:R-:W-:-:S02]  /*f9a30*/  LOP3.LUT R15, R25, 0xffff, RZ, 0xc0, !PT ;  /* 0x0000ffff190f7812 */ /* 0x008fc400078ec0ff */
[----:B------:R-:W-:Y:S01]  /*f9a40*/  LOP3.LUT R14, R23, 0xffff, RZ, 0xc0, !PT ;  /* 0x0000ffff170e7812 */ /* 0x000fe200078ec0ff */
[----:B------:R-:W3:Y:S04]  /*f9a50*/  LDL.LU R25, [R1+0x2aec] ;  /* 0x002aec0001197983 */ /* 0x000ee80000300800 */
[----:B------:R-:W2:Y:S01]  /*f9a60*/  LDL.LU R23, [R1+0x2ae8] ;  /* 0x002ae80001177983 */ /* 0x000ea20000300800 */
        /* <DEDUP_REMOVED lines=8> */
[----:B------:R-:W-:Y:S02]  /*f9af0*/  SHF.R.U32.HI R17, RZ, 0x8, R15 ;  /* 0x00000008ff117819 */ /* 0x000fe4000001160f */
[--C-:B------:R-:W-:Y:S02]  /*f9b00*/  PRMT R15, R15, 0x3340, R11.reuse ;  /* 0x000033400f0f7816 */ /* 0x100fe4000000000b */
[----:B------:R-:W-:-:S02]  /*f9b10*/  SHF.R.U32.HI R18, RZ, 0x8, R11 ;  /* 0x00000008ff127819 */ /* 0x000fc4000001160b */
[----:B------:R-:W-:Y:S02]  /*f9b20*/  SHF.R.U32.HI R11, RZ, 0x8, R14 ;  /* 0x00000008ff0b7819 */ /* 0x000fe4000001160e */
[----:B------:R-:W-:Y:S01]  /*f9b30*/  PRMT R14, R14, 0x3340, R10 ;  /* 0x000033400e0e7816 */ /* 0x000fe2000000000a */
[----:B------:R0:W-:Y:S01]  /*f9b40*/  STL [R1+0xa2c], R15 ;  /* 0x000a2c0f01007387 */ /* 0x0001e20000100800 */
[----:B------:R-:W-:Y:S02]  /*f9b50*/  SHF.R.U32.HI R16, RZ, 0x8, R12 ;  /* 0x00000008ff107819 */ /* 0x000fe4000001160c */
[----:B------:R-:W-:Y:S02]  /*f9b60*/  PRMT R12, R12, 0x3340, R8 ;  /* 0x000033400c0c7816 */ /* 0x000fe40000000008 */
[----:B------:R-:W-:Y:S01]  /*f9b70*/  SHF.R.U32.HI R10, RZ, 0x8, R10 ;  /* 0x00000008ff0a7819 */ /* 0x000fe2000001160a */
[----:B------:R1:W-:Y:S01]  /*f9b80*/  STL [R1+0xa24], R14 ;  /* 0x000a240e01007387 */ /* 0x0003e20000100800 */
[----:B------:R-:W-:-:S02]  /*f9b90*/  SHF.R.U32.HI R8, RZ, 0x8, R8 ;  /* 0x00000008ff087819 */ /* 0x000fc40000011608 */
[----:B0-----:R-:W-:Y:S02]  /*f9ba0*/  SHF.R.U32.HI R15, RZ, 0x8, R13 ;  /* 0x00000008ff0f7819 */ /* 0x001fe4000001160d */
[--C-:B------:R-:W-:Y:S02]  /*f9bb0*/  PRMT R13, R13, 0x3340, R9.reuse ;  /* 0x000033400d0d7816 */ /* 0x100fe40000000009 */
[----:B------:R-:W-:Y:S02]  /*f9bc0*/  SHF.R.U32.HI R9, RZ, 0x8, R9 ;  /* 0x00000008ff097819 */ /* 0x000fe40000011609 */
[----:B-1----:R-:W-:Y:S01]  /*f9bd0*/  LOP3.LUT R14, R11, 0xffff, RZ, 0xc0, !PT ;  /* 0x0000ffff0b0e7812 */ /* 0x002fe200078ec0ff */
[----:B------:R0:W-:Y:S04]  /*f9be0*/  STL [R1+0xa28], R13 ;  /* 0x000a280d01007387 */ /* 0x0001e80000100800 */
[----:B------:R1:W-:Y:S01]  /*f9bf0*/  STL [R1+0xa20], R12 ;  /* 0x000a200c01007387 */ /* 0x0003e20000100800 */
[----:B------:R-:W-:-:S02]  /*f9c00*/  LOP3.LUT R15, R15, 0xffff, RZ, 0xc0, !PT ;  /* 0x0000ffff0f0f7812 */ /* 0x000fc400078ec0ff */
[----:B------:R-:W-:Y:S02]  /*f9c10*/  LOP3.LUT R11, R17, 0xffff, RZ, 0xc0, !PT ;  /* 0x0000ffff110b7812 */ /* 0x000fe400078ec0ff */
[----:B0-----:R-:W-:Y:S02]  /*f9c20*/  LOP3.LUT R13, R10, 0xffff, RZ, 0xc0, !PT ;  /* 0x0000ffff0a0d7812 */ /* 0x001fe400078ec0ff */
[----:B-1----:R-:W-:Y:S02]  /*f9c30*/  LOP3.LUT R12, R9, 0xffff, RZ, 0xc0, !PT ;  /* 0x0000ffff090c7812 */ /* 0x002fe400078ec0ff */
[----:B------:R-:W-:Y:S02]  /*f9c40*/  LOP3.LUT R10, R16, 0xffff, RZ, 0xc0, !PT ;  /* 0x0000ffff100a7812 */ /* 0x000fe400078ec0ff */
[----:B------:R-:W-:Y:S02]  /*f9c50*/  LOP3.LUT R9, R8, 0xffff, RZ, 0xc0, !PT ;  /* 0x0000ffff08097812 */ /* 0x000fe400078ec0ff */
[----:B------:R-:W-:-:S02]  /*f9c60*/  LOP3.LUT R8, R18, 0xffff, RZ, 0xc0, !PT ;  /* 0x0000ffff12087812 */ /* 0x000fc400078ec0ff */
[----:B------:R-:W-:Y:S02]  /*f9c70*/  PRMT R13, R14, 0x3340, R13 ;  /* 0x000033400e0d7816 */ /* 0x000fe4000000000d */
[----:B------:R-:W-:Y:S02]  /*f9c80*/  PRMT R12, R15, 0x3340, R12 ;  /* 0x000033400f0c7816 */ /* 0x000fe4000000000c */
[----:B------:R-:W-:Y:S02]  /*f9c90*/  PRMT R9, R10, 0x3340, R9 ;  /* 0x000033400a097816 */ /* 0x000fe40000000009 */
[----:B------:R-:W-:Y:S01]  /*f9ca0*/  PRMT R8, R11, 0x3340, R8 ;  /* 0x000033400b087816 */ /* 0x000fe20000000008 */
[----:B------:R2:W-:Y:S04]  /*f9cb0*/  STL [R1+0x114], R13 ;  /* 0x0001140d01007387 */ /* 0x0005e80000100800 */
[----:B------:R4:W-:Y:S04]  /*f9cc0*/  STL [R1+0x110], R12 ;  /* 0x0001100c01007387 */ /* 0x0009e80000100800 */
[----:B------:R0:W-:Y:S04]  /*f9cd0*/  STL [R1+0x10c], R9 ;  /* 0x00010c0901007387 */ /* 0x0001e80000100800 */
[----:B------:R1:W-:Y:S01]  /*f9ce0*/  STL [R1+0x108], R8 ;  /* 0x0001080801007387 */ /* 0x0003e20000100800 */
[----:B---3--:R-:W-:-:S02]  /*f9cf0*/  LOP3.LUT R14, R25, 0xffff, RZ, 0xc0, !PT ;  /* 0x0000ffff190e7812 */ /* 0x008fc400078ec0ff */
[----:B--2---:R-:W-:Y:S01]  /*f9d00*/  LOP3.LUT R13, R23, 0xffff, RZ, 0xc0, !PT ;  /* 0x0000ffff170d7812 */ /* 0x004fe200078ec0ff */
[----:B------:R-:W2:Y:S04]  /*f9d10*/  LDL.LU R25, [R1+0x2b08] ;  /* 0x002b080001197983 */ /* 0x000ea80000300800 */
[----:B------:R-:W3:Y:S01]  /*f9d20*/  LDL.LU R23, [R1+0x2b04] ;  /* 0x002b040001177983 */ /* 0x000ee20000300800 */
[----:B----4-:R-:W-:Y:S02]  /*f9d30*/  LOP3.LUT R12, R24, 0xffff, RZ, 0xc0, !PT ;  /* 0x0000ffff180c7812 */ /* 0x010fe400078ec0ff */
[----:B-----5:R-:W-:Y:S01]  /*f9d40*/  LOP3.LUT R11, R22, 0xffff, RZ, 0xc0, !PT ;  /* 0x0000ffff160b7812 */ /* 0x020fe200078ec0ff */
[----:B------:R-:W4:Y:S04]  /*f9d50*/  LDL.LU R24, [R1+0x2a38] ;  /* 0x002a380001187983 */ /* 0x000f280000300800 */
[----:B------:R-:W5:Y:S01]  /*f9d60*/  LDL.LU R22, [R1+0x2a34] ;  /* 0x002a340001167983 */ /* 0x000f620000300800 */
[----:B------:R-:W-:-:S02]  /*f9d70*/  LOP3.LUT R10, R20, 0xffff, RZ, 0xc0, !PT ;  /* 0x0000ffff140a7812 */ /* 0x000fc400078ec0ff */
[----:B0-----:R-:W-:Y:S01]  /*f9d80*/  LOP3.LUT R9, R21, 0xffff, RZ, 0xc0, !PT ;  /* 0x0000ffff15097812 */ /* 0x001fe200078ec0ff */
[----:B------:R-:W2:Y:S04]  /*f9d90*/  LDL.LU R20, [R1+0x295c] ;  /* 0x00295c0001147983 */ /* 0x000ea80000300800 */
[----:B------:R-:W2:Y:S01]  /*f9da0*/  LDL.LU R21, [R1+0x2958] ;  /* 0x0029580001157983 */ /* 0x000ea20000300800 */
[----:B------:R-:W-:Y:S02]  /*f9db0*/  LOP3.LUT R15, R27, 0xffff, RZ, 0xc0, !PT ;  /* 0x0000ffff1b0f7812 */ /* 0x000fe400078ec0ff */
[----:B-1----:R-:W-:Y:S02]  /*f9dc0*/  LOP3.LUT R8, R2, 0xffff, RZ, 0xc0, !PT ;  /* 0x0000ffff02087812 */ /* 0x002fe400078ec0ff */
[----:B------:R-:W-:-:S02]  /*f9dd0*/  SHF.R.U32.HI R17, RZ, 0x8, R11 ;  /* 0x00000008ff117819 */ /* 0x000fc4000001160b */
[----:B------:R-:W-:Y:S02]  /*f9de0*/  SHF.R.U32.HI R18, RZ, 0x8, R14 ;  /* 0x00000008ff127819 */ /* 0x000fe4000001160e */
[----:B------:R-:W-:Y:S02]  /*f9df0*/  SHF.R.U32.HI R19, RZ, 0x8, R15 ;  /* 0x00000008ff137819 */ /* 0x000fe4000001160f */
[----:B------:R-:W-:Y:S02]  /*f9e00*/  PRMT R15, R15, 0x3340, R11 ;  /* 0x000033400f0f7816 */ /* 0x000fe4000000000b */
[--C-:B------:R-:W-:Y:S02]  /*f9e10*/  PRMT R11, R14, 0x3340, R10.reuse ;  /* 0x000033400e0b7816 */ /* 0x100fe4000000000a */
[----:B------:R-:W-:Y:S01]  /*f9e20*/  SHF.R.U32.HI R16, RZ, 0x8, R10 ;  /* 0x00000008ff107819 */ /* 0x000fe2000001160a */
[----:B------:R-:W2:Y:S01]  /*f9e30*/  LDL.LU R2, [R1+0x4740] ;  /* 0x0047400001027983 */ /* 0x000ea20000300800 */
[----:B------:R-:W-:-:S02]  /*f9e40*/  SHF.R.U32.HI R14, RZ, 0x8, R13 ;  /* 0x00000008ff0e7819 */ /* 0x000fc4000001160d */
[--C-:B------:R-:W-:Y:S01]  /*f9e50*/  PRMT R10, R13, 0x3340, R9.reuse ;  /* 0x000033400d0a7816 */ /* 0x100fe20000000009 */
[----:B------:R0:W-:Y:S01]  /*f9e60*/  STL [R1+0xa0c], R15 ;  /* 0x000a0c0f01007387 */ /* 0x0001e20000100800 */
[----:B------:R-:W-:Y:S02]  /*f9e70*/  SHF.R.U32.HI R13, RZ, 0x8, R9 ;  /* 0x00000008ff0d7819 */ /* 0x000fe40000011609 */
[----:B------:R-:W-:Y:S01]  /*f9e80*/  PRMT R9, R12, 0x3340, R8 ;  /* 0x000033400c097816 */ /* 0x000fe20000000008 */
[----:B------:R1:W-:Y:S01]  /*f9e90*/  STL [R1+0xa08], R11 ;  /* 0x000a080b01007387 */ /* 0x0003e20000100800 */
[----:B------:R-:W-:Y:S02]  /*f9ea0*/  LOP3.LUT R14, R14, 0xffff, RZ, 0xc0, !PT ;  /* 0x0000ffff0e0e7812 */ /* 0x000fe400078ec0ff */
[----:B------:R-:W-:Y:S02]  /*f9eb0*/  LOP3.LUT R13, R13, 0xffff, RZ, 0xc0, !PT ;  /* 0x0000ffff0d0d7812 */ /* 0x000fe400078ec0ff */
[----:B0-----:R-:W-:-:S02]  /*f9ec0*/  SHF.R.U32.HI R15, RZ, 0x8, R12 ;  /* 0x00000008ff0f7819 */ /* 0x001fc4000001160c */
[----:B------:R-:W-:Y:S01]  /*f9ed0*/  SHF.R.U32.HI R12, RZ, 0x8, R8 ;  /* 0x00000008ff0c7819 */ /* 0x000fe20000011608 */
[----:B------:R0:W-:Y:S04]  /*f9ee0*/  STL [R1+0xa00], R10 ;  /* 0x000a000a01007387 */ /* 0x0001e80000100800 */
[----:B------:R0:W-:Y:S01]  /*f9ef0*/  STL [R1+0xa04], R9 ;  /* 0x000a040901007387 */ /* 0x0001e20000100800 */
[----:B------:R-:W-:Y:S02]  /*f9f00*/  LOP3.LUT R15, R15, 0xffff, RZ, 0xc0, !PT ;  /* 0x0000ffff0f0f7812 */ /* 0x000fe400078ec0ff */
[----:B------:R-:W-:Y:S02]  /*f9f10*/  LOP3.LUT R12, R12, 0xffff, RZ, 0xc0, !PT ;  /* 0x0000ffff0c0c7812 */ /* 0x000fe400078ec0ff */
[----:B-1----:R-:W-:-:S02]  /*f9f20*/  LOP3.LUT R11, R19, 0xffff, RZ, 0xc0, !PT ;  /* 0x0000ffff130b7812 */ /* 0x002fc400078ec0ff */
[----:B------:R-:W-:Y:S02]  /*f9f30*/  LOP3.LUT R8, R16, 0xffff, RZ, 0xc0, !PT ;  /* 0x0000ffff10087812 */ /* 0x000fe400078ec0ff */
[----:B------:R-:W-:Y:S02]  /*f9f40*/  PRMT R13, R14, 0x3340, R13 ;  /* 0x000033400e0d7816 */ /* 0x000fe4000000000d */
[----:B------:R-:W-:Y:S02]  /*f9f50*/  PRMT R12, R15, 0x3340, R12 ;  /* 0x000033400f0c7816 */ /* 0x000fe4000000000c */
[----:B0-----:R-:W-:Y:S02]  /*f9f60*/  LOP3.LUT R10, R17, 0xffff, RZ, 0xc0, !PT ;  /* 0x0000ffff110a7812 */ /* 0x001fe400078ec0ff */
[----:B------:R-:W-:Y:S02]  /*f9f70*/  LOP3.LUT R9, R18, 0xffff, RZ, 0xc0, !PT ;  /* 0x0000ffff12097812 */ /* 0x000fe400078ec0ff */
[----:B------:R-:W-:-:S02]  /*f9f80*/  PRMT R10, R11, 0x3340, R10 ;  /* 0x000033400b0a7816 */ /* 0x000fc4000000000a */
[----:B------:R-:W-:Y:S01]  /*f9f90*/  PRMT R8, R9, 0x3340, R8 ;  /* 0x0000334009087816 */ /* 0x000fe20000000008 */
[----:B------:R4:W-:Y:S04]  /*f9fa0*/  STL [R1+0x104], R13 ;  /* 0x0001040d01007387 */ /* 0x0009e80000100800 */
[----:B------:R5:W-:Y:S04]  /*f9fb0*/  STL [R1+0x100], R12 ;  /* 0x0001000c01007387 */ /* 0x000be80000100800 */
[----:B------:R0:W-:Y:S04]  /*f9fc0*/  STL [R1], R10 ;  /* 0x0000000a01007387 */ /* 0x0001e80000100800 */
[----:B------:R1:W-:Y:S01]  /*f9fd0*/  STL [R1+0x4], R8 ;  /* 0x0000040801007387 */ /* 0x0003e20000100800 */
[----:B------:R-:W-:-:S02]  /*f9fe0*/  LOP3.LUT R9, R60, 0xffff, RZ, 0xc0, !PT ;  /* 0x0000ffff3c097812 */ /* 0x000fc400078ec0ff */
[----:B---3--:R-:W-:Y:S02]  /*f9ff0*/  LOP3.LUT R14, R23, 0xffff, RZ, 0xc0, !PT ;  /* 0x0000ffff170e7812 */ /* 0x008fe400078ec0ff */
[----:B------:R-:W3:Y:S01]  /*fa000*/  LDL.LU R23, [R1+0x2b20] ;  /* 0x002b200001177983 */ /* 0x000ee20000300800 */
[----:B----4-:R-:W-:Y:S02]  /*fa010*/  LOP3.LUT R13, R24, 0xffff, RZ, 0xc0, !PT ;  /* 0x0000ffff180d7812 */ /* 0x010fe400078ec0ff */
[----:B-----5:R-:W-:Y:S01]  /*fa020*/  LOP3.LUT R12, R22, 0xffff, RZ, 0xc0, !PT ;  /* 0x0000ffff160c7812 */ /* 0x020fe200078ec0ff */
[----:B------:R-:W4:Y:S04]  /*fa030*/  LDL.LU R24, [R1+0x2b1c] ;  /* 0x002b1c0001187983 */ /* 0x000f280000300800 */
[----:B------:R-:W5:Y:S01]  /*fa040*/  LDL.LU R22, [R1+0x2a50] ;  /* 0x002a500001167983 */ /* 0x000f620000300800 */
[----:B--2---:R-:W-:-:S02]  /*fa050*/  LOP3.LUT R11, R20, 0xffff, RZ, 0xc0, !PT ;  /* 0x0000ffff140b7812 */ /* 0x004fc400078ec0ff */
[----:B0-----:R-:W-:Y:S01]  /*fa060*/  LOP3.LUT R10, R21, 0xffff, RZ, 0xc0, !PT ;  /* 0x0000ffff150a7812 */ /* 0x001fe200078ec0ff */
[----:B------:R-:W2:Y:S04]  /*fa070*/  LDL.LU R20, [R1+0x2a4c] ;  /* 0x002a4c0001147983 */ /* 0x000ea80000300800 */
[----:B------:R-:W3:Y:S04]  /*fa080*/  LDL.LU R21, [R1+0x2980] ;  /* 0x0029800001157983 */ /* 0x000ee80000300800 */
[----:B------:R-:W3:Y:S01]  /*fa090*/  LDL.LU R60, [R1+0x297c] ;  /* 0x00297c00013c7983 */ /* 0x000ee20000300800 */
[----:B------:R-:W-:-:S04]  /*fa0a0*/  LOP3.LUT R15, R25, 0xffff, RZ, 0xc0, !PT ;  /* 0x0000ffff190f7812 */ /* 0x000fc800078ec0ff */
[----:B------:R-:W-:Y:S02]  /*fa0b0*/  SHF.R.U32.HI R19, RZ, 0x8, R15 ;  /* 0x00000008ff137819 */ /* 0x000fe4000001160f */
[--C-:B------:R-:W-:Y:S02]  /*fa0c0*/  PRMT R15, R15, 0x3340, R11.reuse ;  /* 0x000033400f0f7816 */ /* 0x100fe4000000000b */
[----:B-1----:R-:W-:Y:S02]  /*fa0d0*/  LOP3.LUT R8, R37, 0xffff, RZ, 0xc0, !PT ;  /* 0x0000ffff25087812 */ /* 0x002fe400078ec0ff */
[----:B------:R-:W-:Y:S01]  /*fa0e0*/  SHF.R.U32.HI R17, RZ, 0x8, R11 ;  /* 0x00000008ff117819 */ /* 0x000fe2000001160b */
[----:B------:R-:W3:Y:S01]  /*fa0f0*/  LDL.LU R37, [R1+0x473c] ;  /* 0x00473c0001257983 */ /* 0x000ee20000300800 */
[----:B------:R-:W-:-:S03]  /*fa100*/  SHF.R.U32.HI R18, RZ, 0x8, R14 ;  /* 0x00000008ff127819 */ /* 0x000fc6000001160e */
[----:B------:R0:W-:Y:S01]  /*fa110*/  STL [R1+0x9f0], R15 ;  /* 0x0009f00f01007387 */ /* 0x0001e20000100800 */
[--C-:B------:R-:W-:Y:S02]  /*fa120*/  PRMT R11, R14, 0x3340, R10.reuse ;  /* 0x000033400e0b7816 */ /* 0x100fe4000000000a */
[----:B------:R-:W-:Y:S02]  /*fa130*/  SHF.R.U32.HI R16, RZ, 0x8, R10 ;  /* 0x00000008ff107819 */ /* 0x000fe4000001160a */
[--C-:B------:R-:W-:Y:S02]  /*fa140*/  PRMT R10, R13, 0x3340, R9.reuse ;  /* 0x000033400d0a7816 */ /* 0x100fe40000000009 */
[----:B------:R-:W-:Y:S02]  /*fa150*/  SHF.R.U32.HI R14, RZ, 0x8, R9 ;  /* 0x00000008ff0e7819 */ /* 0x000fe40000011609 */
[----:B------:R-:W-:Y:S02]  /*fa160*/  PRMT R9, R12, 0x3340, R8 ;  /* 0x000033400c097816 */ /* 0x000fe40000000008 */
[----:B0-----:R-:W-:-:S02]  /*fa170*/  SHF.R.U32.HI R15, RZ, 0x8, R13 ;  /* 0x00000008ff0f7819 */ /* 0x001fc4000001160d */
[----:B------:R-:W-:Y:S02]  /*fa180*/  SHF.R.U32.HI R13, RZ, 0x8, R12 ;  /* 0x00000008ff0d7819 */ /* 0x000fe4000001160c */
[----:B------:R-:W-:Y:S01]  /*fa190*/  SHF.R.U32.HI R12, RZ, 0x8, R8 ;  /* 0x00000008ff0c7819 */ /* 0x000fe20000011608 */
[----:B------:R0:W-:Y:S01]  /*fa1a0*/  STL [R1+0x9ec], R11 ;  /* 0x0009ec0b01007387 */ /* 0x0001e20000100800 */
[----:B------:R-:W-:Y:S02]  /*fa1b0*/  LOP3.LUT R15, R15, 0xffff, RZ, 0xc0, !PT ;  /* 0x0000ffff0f0f7812 */ /* 0x000fe400078ec0ff */
[----:B------:R-:W-:Y:S01]  /*fa1c0*/  LOP3.LUT R14, R14, 0xffff, RZ, 0xc0, !PT ;  /* 0x0000ffff0e0e7812 */ /* 0x000fe200078ec0ff */
[----:B------:R1:W-:Y:S01]  /*fa1d0*/  STL [R1+0x9e4], R10 ;  /* 0x0009e40a01007387 */ /* 0x0003e20000100800 */
[----:B------:R-:W-:Y:S02]  /*fa1e0*/  LOP3.LUT R13, R13, 0xffff, RZ, 0xc0, !PT ;  /* 0x0000ffff0d0d7812 */ /* 0x000fe400078ec0ff */
[----:B------:R-:W-:Y:S01]  /*fa1f0*/  LOP3.LUT R12, R12, 0xffff, RZ, 0xc0, !PT ;  /* 0x0000ffff0c0c7812 */ /* 0x000fe200078ec0ff */
[----:B------:R1:W-:Y:S01]  /*fa200*/  STL [R1+0x9e0], R9 ;  /* 0x0009e00901007387 */ /* 0x0003e20000100800 */
[----:B------:R-:W-:-:S02]  /*fa210*/  LOP3.LUT R8, R16, 0xffff, RZ, 0xc0, !PT ;  /* 0x0000ffff10087812 */ /* 0x000fc400078ec0ff */
[----:B------:R-:W-:Y:S02]  /*fa220*/  PRMT R14, R15, 0x3340, R14 ;  /* 0x000033400f0e7816 */ /* 0x000fe4000000000e */
[----:B0-----:R-:W-:Y:S02]  /*fa230*/  LOP3.LUT R11, R19, 0xffff, RZ, 0xc0, !PT ;  /* 0x0000ffff130b7812 */ /* 0x001fe400078ec0ff */
[----:B-1----:R-:W-:Y:S02]  /*fa240*/  LOP3.LUT R10, R17, 0xffff, RZ, 0xc0, !PT ;  /* 0x0000ffff110a7812 */ /* 0x002fe400078ec0ff */
[----:B------:R-:W-:Y:S02]  /*fa250*/  PRMT R12, R13, 0x3340, R12 ;  /* 0x000033400d0c7816 */ /* 0x000fe4000000000c */
[----:B------:R-:W-:Y:S02]  /*fa260*/  LOP3.LUT R9, R18, 0xffff, RZ, 0xc0, !PT ;  /* 0x0000ffff12097812 */ /* 0x000fe400078ec0ff */
[----:B------:R-:W-:Y:S01]  /*fa270*/  PRMT R10, R11, 0x3340, R10 ;  /* 0x000033400b0a7816 */ /* 0x000fe2000000000a */
[----:B------:R4:W-:Y:S01]  /*fa280*/  STL [R1+0x8], R14 ;  /* 0x0000080e01007387 */ /* 0x0009e20000100800 */
[----:B------:R-:W-:-:S03]  /*fa290*/  PRMT R8, R9, 0x3340, R8 ;  /* 0x0000334009087816 */ /* 0x000fc60000000008 */
[----:B------:R2:W-:Y:S04]  /*fa2a0*/  STL [R1+0xc], R12 ;  /* 0x00000c0c01007387 */ /* 0x0005e80000100800 */
[----:B------:R0:W-:Y:S04]  /*fa2b0*/  STL [R1+0xfc], R10 ;  /* 0x0000fc0a01007387 */ /* 0x0001e80000100800 */
[----:B------:R1:W-:Y:S01]  /*fa2c0*/  STL [R1+0xf8], R8 ;  /* 0x0000f80801007387 */ /* 0x0003e20000100800 */
[----:B------:R-:W-:Y:S02]  /*fa2d0*/  LOP3.LUT R9, R45, 0xffff, RZ, 0xc0, !PT ;  /* 0x0000ffff2d097812 */ /* 0x000fe400078ec0ff */
[----:B----4-:R-:W-:-:S02]  /*fa2e0*/  LOP3.LUT R14, R24, 0xffff, RZ, 0xc0, !PT ;  /* 0x0000ffff180e7812 */ /* 0x010fc400078ec0ff */
[----:B-----5:R-:W-:Y:S01]  /*fa2f0*/  LOP3.LUT R13, R22, 0xffff, RZ, 0xc0, !PT ;  /* 0x0000ffff160d7812 */ /* 0x020fe200078ec0ff */
[----:B------:R-:W4:Y:S04]  /*fa300*/  LDL.LU R24, [R1+0x2b38] ;  /* 0x002b380001187983 */ /* 0x000f280000300800 */
[----:B------:R-:W5:Y:S01]  /*fa310*/  LDL.LU R22, [R1+0x2b34] ;  /* 0x002b340001167983 */ /* 0x000f620000300800 */
[----:B--2---:R-:W-:Y:S02]  /*fa320*/  LOP3.LUT R12, R20, 0xffff, RZ, 0xc0, !PT ;  /* 0x0000ffff140c7812 */ /* 0x004fe400078ec0ff */
[----:B---3--:R-:W-:Y:S01]  /*fa330*/  LOP3.LUT R11, R21, 0xffff, RZ, 0xc0, !PT ;  /* 0x0000ffff150b7812 */ /* 0x008fe200078ec0ff */
[----:B------:R-:W2:Y:S04]  /*fa340*/  LDL.LU R20, [R1+0x2a68] ;  /* 0x002a680001147983 */ /* 0x000ea80000300800 */
[----:B------:R-:W3:Y:S04]  /*fa350*/  LDL.LU R21, [R1+0x2a64] ;  /* 0x002a640001157983 */ /* 0x000ee80000300800 */
[----:B------:R-:W2:Y:S01]  /*fa360*/  LDL.LU R45, [R1+0x29a0] ;  /* 0x0029a000012d7983 */ /* 0x000ea20000300800 */
[----:B0-----:R-:W-:-:S03]  /*fa370*/  LOP3.LUT R10, R60, 0xffff, RZ, 0xc0, !PT ;  /* 0x0000ffff3c0a7812 */ /* 0x001fc600078ec0ff */
[----:B------:R-:W2:Y:S01]  /*fa380*/  LDL.LU R60, [R1+0x299c] ;  /* 0x00299c00013c7983 */ /* 0x000ea20000300800 */
[----:B------:R-:W-:Y:S02]  /*fa390*/  LOP3.LUT R15, R23, 0xffff, RZ, 0xc0, !PT ;  /* 0x0000ffff170f7812 */ /* 0x000fe400078ec0ff */
[----:B-1----:R-:W-:Y:S02]  /*fa3a0*/  LOP3.LUT R8, R41, 0xffff, RZ, 0xc0, !PT ;  /* 0x0000ffff29087812 */ /* 0x002fe400078ec0ff */
[----:B------:R-:W-:Y:S01]  /*fa3b0*/  SHF.R.U32.HI R16, RZ, 0x8, R11 ;  /* 0x00000008ff107819 */ /* 0x000fe2000001160b */
[----:B------:R-:W2:Y:S01]  /*fa3c0*/  LDL.LU R41, [R1+0x4738] ;  /* 0x0047380001297983 */ /* 0x000ea20000300800 */
[----:B------:R-:W-:Y:S02]  /*fa3d0*/  SHF.R.U32.HI R18, RZ, 0x8, R15 ;  /* 0x00000008ff127819 */ /* 0x000fe4000001160f */
[----:B------:R-:W-:Y:S02]  /*fa3e0*/  PRMT R15, R15, 0x3340, R11 ;  /* 0x000033400f0f7816 */ /* 0x000fe4000000000b */
[----:B------:R-:W-:-:S02]  /*fa3f0*/  SHF.R.U32.HI R19, RZ, 0x8, R14 ;  /* 0x00000008ff137819 */ /* 0x000fc4000001160e */
[--C-:B------:R-:W-:Y:S02]  /*fa400*/  PRMT R11, R14, 0x3340, R10.reuse ;  /* 0x000033400e0b7816 */ /* 0x100fe4000000000a */
[----:B------:R-:W-:Y:S02]  /*fa410*/  SHF.R.U32.HI R17, RZ, 0x8, R10 ;  /* 0x00000008ff117819 */ /* 0x000fe4000001160a */
[--C-:B------:R-:W-:Y:S01]  /*fa420*/  SHF.R.U32.HI R14, RZ, 0x8, R8.reuse ;  /* 0x00000008ff0e7819 */ /* 0x100fe20000011608 */
[----:B------:R0:W-:Y:S01]  /*fa430*/  STL [R1+0x9dc], R15 ;  /* 0x0009dc0f01007387 */ /* 0x0001e20000100800 */
[----:B------:R-:W-:-:S03]  /*fa440*/  PRMT R10, R12, 0x3340, R8 ;  /* 0x000033400c0a7816 */ /* 0x000fc60000000008 */
[----:B------:R1:W-:Y:S01]  /*fa450*/  STL [R1+0x9d8], R11 ;  /* 0x0009d80b01007387 */ /* 0x0003e20000100800 */
[----:B------:R-:W-:Y:S02]  /*fa460*/  LOP3.LUT R14, R14, 0xffff, RZ, 0xc0, !PT ;  /* 0x0000ffff0e0e7812 */ /* 0x000fe400078ec0ff */
[----:B0-----:R-:W-:Y:S01]  /*fa470*/  SHF.R.U32.HI R15, RZ, 0x8, R12 ;  /* 0x00000008ff0f7819 */ /* 0x001fe2000001160c */
[----:B------:R0:W-:Y:S03]  /*fa480*/  STL [R1+0x9d0], R10 ;  /* 0x0009d00a01007387 */ /* 0x0001e60000100800 */
[----:B------:R-:W-:Y:S02]  /*fa490*/  LOP3.LUT R15, R15, 0xffff, RZ, 0xc0, !PT ;  /* 0x0000ffff0f0f7812 */ /* 0x000fe400078ec0ff */
[----:B-1----:R-:W-:Y:S02]  /*fa4a0*/  SHF.R.U32.HI R11, RZ, 0x8, R13 ;  /* 0x00000008ff0b7819 */ /* 0x002fe4000001160d */
[----:B------:R-:W-:-:S02]  /*fa4b0*/  SHF.R.U32.HI R8, RZ, 0x8, R9 ;  /* 0x00000008ff087819 */ /* 0x000fc40000011609 */
[----:B------:R-:W-:Y:S02]  /*fa4c0*/  PRMT R14, R15, 0x3340, R14 ;  /* 0x000033400f0e7816 */ /* 0x000fe4000000000e */
[----:B0-----:R-:W-:Y:S02]  /*fa4d0*/  PRMT R10, R13, 0x3340, R9 ;  /* 0x000033400d0a7816 */ /* 0x001fe40000000009 */
[----:B------:R-:W-:Y:S02]  /*fa4e0*/  LOP3.LUT R13, R18, 0xffff, RZ, 0xc0, !PT ;  /* 0x0000ffff120d7812 */ /* 0x000fe400078ec0ff */
[----:B------:R-:W-:Y:S02]  /*fa4f0*/  LOP3.LUT R12, R16, 0xffff, RZ, 0xc0, !PT ;  /* 0x0000ffff100c7812 */ /* 0x000fe400078ec0ff */
[----:B------:R-:W-:Y:S02]  /*fa500*/  LOP3.LUT R11, R11, 0xffff, RZ, 0xc0, !PT ;  /* 0x0000ffff0b0b7812 */ /* 0x000fe400078ec0ff */
[----:B------:R-:W-:Y:S01]  /*fa510*/  LOP3.LUT R8, R8, 0xffff, RZ, 0xc0, !PT ;  /* 0x0000ffff08087812 */ /* 0x000fe200078ec0ff */
[----:B------:R0:W-:Y:S04]  /*fa520*/  STL [R1+0x9d4], R10 ;  /* 0x0009d40a01007387 */ /* 0x0001e80000100800 */
[----:B------:R5:W-:Y:S01]  /*fa530*/  STL [R1+0xf4], R14 ;  /* 0x0000f40e01007387 */ /* 0x000be20000100800 */
[----:B------:R-:W-:-:S02]  /*fa540*/  LOP3.LUT R9, R17, 0xffff, RZ, 0xc0, !PT ;  /* 0x0000ffff11097812 */ /* 0x000fc400078ec0ff */
[----:B------:R-:W-:Y:S02]  /*fa550*/  PRMT R32, R13, 0x3340, R12 ;  /* 0x000033400d207816 */ /* 0x000fe4000000000c */
[----:B------:R-:W-:Y:S02]  /*fa560*/  PRMT R34, R11, 0x3340, R8 ;  /* 0x000033400b227816 */ /* 0x000fe40000000008 */
[----:B0-----:R-:W-:-:S04]  /*fa570*/  LOP3.LUT R10, R19, 0xffff, RZ, 0xc0, !PT ;  /* 0x0000ffff130a7812 */ /* 0x001fc800078ec0ff */
[----:B------:R-:W-:Y:S02]  /*fa580*/  PRMT R33, R10, 0x3340, R9 ;  /* 0x000033400a217816 */ /* 0x000fe40000000009 */
[----:B------:R-:W-:Y:S02]  /*fa590*/  LOP3.LUT R9, R44, 0xffff, RZ, 0xc0, !PT ;  /* 0x0000ffff2c097812 */ /* 0x000fe400078ec0ff */
[----:B----4-:R-:W-:Y:S02]  /*fa5a0*/  LOP3.LUT R15, R24, 0xffff, RZ, 0xc0, !PT ;  /* 0x0000ffff180f7812 */ /* 0x010fe400078ec0ff */
[----:B-----5:R-:W-:Y:S01]  /*fa5b0*/  LOP3.LUT R14, R22, 0xffff, RZ, 0xc0, !PT ;  /* 0x0000ffff160e7812 */ /* 0x020fe200078ec0ff */
[----:B------:R-:W4:Y:S04]  /*fa5c0*/  LDL.LU R24, [R1+0x2b54] ;  /* 0x002b540001187983 */ /* 0x000f280000300800 */
[----:B------:R-:W5:Y:S01]  /*fa5d0*/  LDL.LU R22, [R1+0x2b50] ;  /* 0x002b500001167983 */ /* 0x000f620000300800 */
[----:B---3--:R-:W-:-:S03]  /*fa5e0*/  LOP3.LUT R12, R21, 0xffff, RZ, 0xc0, !PT ;  /* 0x0000ffff150c7812 */ /* 0x008fc600078ec0ff */
[----:B------:R-:W3:Y:S01]  /*fa5f0*/  LDL.LU R21, [R1+0x2a80] ;  /* 0x002a800001157983 */ /* 0x000ee20000300800 */
[----:B--2---:R-:W-:-:S03]  /*fa600*/  LOP3.LUT R11, R45, 0xffff, RZ, 0xc0, !PT ;  /* 0x0000ffff2d0b7812 */ /* 0x004fc600078ec0ff */
[----:B------:R-:W2:Y:S04]  /*fa610*/  LDL.LU R45, [R1+0x2a7c] ;  /* 0x002a7c00012d7983 */ /* 0x000ea80000300800 */
[----:B------:R-:W2:Y:S01]  /*fa620*/  LDL.LU R44, [R1+0x29b8] ;  /* 0x0029b800012c7983 */ /* 0x000ea20000300800 */
[----:B------:R-:W-:-:S03]  /*fa630*/  LOP3.LUT R10, R60, 0xffff, RZ, 0xc0, !PT ;  /* 0x0000ffff3c0a7812 */ /* 0x000fc600078ec0ff */
[----:B------:R-:W4:Y:S01]  /*fa640*/  LDL.LU R60, [R1+0x29b4] ;  /* 0x0029b400013c7983 */ /* 0x000f220000300800 */
[----:B------:R-:W-:Y:S02]  /*fa650*/  LOP3.LUT R8, R61, 0xffff, RZ, 0xc0, !PT ;  /* 0x0000ffff3d087812 */ /* 0x000fe400078ec0ff */
[----:B------:R-:W-:Y:S02]  /*fa660*/  SHF.R.U32.HI R17, RZ, 0x8, R15 ;  /* 0x00000008ff117819 */ /* 0x000fe4000001160f */
[--C-:B------:R-:W-:Y:S02]  /*fa670*/  PRMT R15, R15, 0x3340, R11.reuse ;  /* 0x000033400f0f7816 */ /* 0x100fe4000000000b */
[----:B------:R-:W-:Y:S02]  /*fa680*/  SHF.R.U32.HI R18, RZ, 0x8, R11 ;  /* 0x00000008ff127819 */ /* 0x000fe4000001160b */
[--C-:B------:R-:W-:Y:S02]  /*fa690*/  PRMT R11, R14, 0x3340, R10.reuse ;  /* 0x000033400e0b7816 */ /* 0x100fe4000000000a */
[----:B------:R-:W-:-:S02]  /*fa6a0*/  SHF.R.U32.HI R19, RZ, 0x8, R10 ;  /* 0x00000008ff137819 */ /* 0x000fc4000001160a */
[----:B------:R-:W-:Y:S02]  /*fa6b0*/  PRMT R10, R12, 0x3340, R8 ;  /* 0x000033400c0a7816 */ /* 0x000fe40000000008 */
[----:B------:R-:W-:Y:S01]  /*fa6c0*/  LOP3.LUT R13, R20, 0xffff, RZ, 0xc0, !PT ;  /* 0x0000ffff140d7812 */ /* 0x000fe200078ec0ff */
[----:B------:R-:W4:Y:S04]  /*fa6d0*/  LDL.LU R61, [R1+0x4734] ;  /* 0x00473400013d7983 */ /* 0x000f280000300800 */
[----:B------:R-:W-:Y:S04]  /*fa6e0*/  STL [R1+0x9bc], R15 ;  /* 0x0009bc0f01007387 */ /* 0x000fe80000100800 */
[----:B------:R-:W-:Y:S04]  /*fa6f0*/  STL [R1+0x9b8], R11 ;  /* 0x0009b80b01007387 */ /* 0x000fe80000100800 */
[----:B------:R0:W-:Y:S01]  /*fa700*/  STL [R1+0x9b0], R10 ;  /* 0x0009b00a01007387 */ /* 0x0001e20000100800 */
[----:B------:R-:W-:-:S02]  /*fa710*/  SHF.R.U32.HI R20, RZ, 0x8, R14 ;  /* 0x00000008ff147819 */ /* 0x000fc4000001160e */
[----:B------:R-:W-:Y:S02]  /*fa720*/  SHF.R.U32.HI R8, RZ, 0x8, R8 ;  /* 0x00000008ff087819 */ /* 0x000fe40000011608 */
[--C-:B------:R-:W-:Y:S02]  /*fa730*/  SHF.R.U32.HI R16, RZ, 0x8, R9.reuse ;  /* 0x00000008ff107819 */ /* 0x100fe40000011609 */
[----:B------:R-:W-:Y:S02]  /*fa740*/  SHF.R.U32.HI R14, RZ, 0x8, R12 ;  /* 0x00000008ff0e7819 */ /* 0x000fe4000001160c */
[----:B------:R-:W-:Y:S02]  /*fa750*/  LOP3.LUT R12, R18, 0xffff, RZ, 0xc0, !PT ;  /* 0x0000ffff120c7812 */ /* 0x000fe400078ec0ff */
[----:B0-----:R-:W-:Y:S02]  /*fa760*/  PRMT R10, R13, 0x3340, R9 ;  /* 0x000033400d0a7816 */ /* 0x001fe40000000009 */
[----:B------:R-:W-:-:S02]  /*fa770*/  SHF.R.U32.HI R11, RZ, 0x8, R13 ;  /* 0x00000008ff0b7819 */ /* 0x000fc4000001160d */
[----:B------:R-:W-:Y:S02]  /*fa780*/  LOP3.LUT R15, R17, 0xffff, RZ, 0xc0, !PT ;  /* 0x0000ffff110f7812 */ /* 0x000fe400078ec0ff */
[----:B------:R-:W-:Y:S02]  /*fa790*/  LOP3.LUT R13, R8, 0xffff, RZ, 0xc0, !PT ;  /* 0x0000ffff080d7812 */ /* 0x000fe400078ec0ff */
[----:B------:R-:W-:Y:S01]  /*fa7a0*/  LOP3.LUT R9, R19, 0xffff, RZ, 0xc0, !PT ;  /* 0x0000ffff13097812 */ /* 0x000fe200078ec0ff */
[----:B------:R0:W-:Y:S01]  /*fa7b0*/  STL [R1+0x9b4], R10 ;  /* 0x0009b40a01007387 */ /* 0x0001e20000100800 */
[----:B------:R-:W-:Y:S02]  /*fa7c0*/  LOP3.LUT R11, R11, 0xffff, RZ, 0xc0, !PT ;  /* 0x0000ffff0b0b7812 */ /* 0x000fe400078ec0ff */
[----:B------:R-:W-:Y:S02]  /*fa7d0*/  LOP3.LUT R8, R16, 0xffff, RZ, 0xc0, !PT ;  /* 0x0000ffff10087812 */ /* 0x000fe400078ec0ff */
[----:B------:R-:W-:-:S02]  /*fa7e0*/  PRMT R12, R15, 0x3340, R12 ;  /* 0x000033400f0c7816 */ /* 0x000fc4000000000c */
[----:B------:R-:W-:Y:S02]  /*fa7f0*/  LOP3.LUT R14, R14, 0xffff, RZ, 0xc0, !PT ;  /* 0x0000ffff0e0e7812 */ /* 0x000fe400078ec0ff */
[----:B0-----:R-:W-:Y:S02]  /*fa800*/  LOP3.LUT R10, R20, 0xffff, RZ, 0xc0, !PT ;  /* 0x0000ffff140a7812 */ /* 0x001fe400078ec0ff */
[----:B------:R-:W-:Y:S02]  /*fa810*/  PRMT R8, R11, 0x3340, R8 ;  /* 0x000033400b087816 */ /* 0x000fe40000000008 */
[----:B------:R-:W-:Y:S01]  /*fa820*/  PRMT R9, R10, 0x3340, R9 ;  /* 0x000033400a097816 */ /* 0x000fe20000000009 */
[----:B------:R-:W-:Y:S01]  /*fa830*/  STL [R1+0xf0], R12 ;  /* 0x0000f00c01007387 */ /* 0x000fe20000100800 */
[----:B------:R-:W-:-:S03]  /*fa840*/  PRMT R35, R14, 0x3340, R13 ;  /* 0x000033400e237816 */ /* 0x000fc6000000000d */
[----:B------:R-:W-:Y:S04]  /*fa850*/  STL [R1+0xec], R9 ;  /* 0x0000ec0901007387 */ /* 0x000fe80000100800 */
[----:B------:R0:W-:Y:S02]  /*fa860*/  STL [R1+0xe8], R8 ;  /* 0x0000e80801007387 */ /* 0x0001e40000100800 */
[----:B0-----:R-:W-:Y:S02]  /*fa870*/  LOP3.LUT R8, R36, 0xffff, RZ, 0xc0, !PT ;  /* 0x0000ffff24087812 */ /* 0x001fe400078ec0ff */
[----:B------:R-:W-:Y:S02]  /*fa880*/  LOP3.LUT R9, R42, 0xffff, RZ, 0xc0, !PT ;  /* 0x0000ffff2a097812 */ /* 0x000fe400078ec0ff */
[----:B-----5:R-:W-:-:S02]  /*fa890*/  LOP3.LUT R14, R22, 0xffff, RZ, 0xc0, !PT ;  /* 0x0000ffff160e7812 */ /* 0x020fc400078ec0ff */
[----:B------:R-:W5:Y:S01]  /*fa8a0*/  LDL.LU R22, [R1+0x2b6c] ;  /* 0x002b6c0001167983 */ /* 0x000f620000300800 */
[----:B---3--:R-:W-:-:S03]  /*fa8b0*/  LOP3.LUT R13, R21, 0xffff, RZ, 0xc0, !PT ;  /* 0x0000ffff150d7812 */ /* 0x008fc600078ec0ff */
[----:B------:R-:W3:Y:S04]  /*fa8c0*/  LDL.LU R21, [R1+0x2b68] ;  /* 0x002b680001157983 */ /* 0x000ee80000300800 */
[----:B------:R-:W5:Y:S01]  /*fa8d0*/  LDL.LU R36, [R1+0x2b64] ;  /* 0x002b640001247983 */ /* 0x000f620000300800 */
[----:B--2---:R-:W-:Y:S02]  /*fa8e0*/  LOP3.LUT R12, R45, 0xffff, RZ, 0xc0, !PT ;  /* 0x0000ffff2d0c7812 */ /* 0x004fe400078ec0ff */
[----:B------:R-:W-:Y:S01]  /*fa8f0*/  LOP3.LUT R11, R44, 0xffff, RZ, 0xc0, !PT ;  /* 0x0000ffff2c0b7812 */ /* 0x000fe200078ec0ff */
[----:B------:R-:W2:Y:S04]  /*fa900*/  LDL.LU R45, [R1+0x2a98] ;  /* 0x002a9800012d7983 */ /* 0x000ea80000300800 */
[----:B------:R-:W2:Y:S04]  /*fa910*/  LDL.LU R44, [R1+0x29dc] ;  /* 0x0029dc00012c7983 */ /* 0x000ea80000300800 */
[----:B------:R-:W2:Y:S01]  /*fa920*/  LDL.LU R42, [R1+0x29d0] ;  /* 0x0029d000012a7983 */ /* 0x000ea20000300800 */
[----:B----4-:R-:W-:-:S03]  /*fa930*/  LOP3.LUT R10, R60, 0xffff, RZ, 0xc0, !PT ;  /* 0x0000ffff3c0a7812 */ /* 0x010fc600078ec0ff */
[----:B------:R-:W4:Y:S01]  /*fa940*/  LDL.LU R60, [R1+0x29cc] ;  /* 0x0029cc00013c7983 */ /* 0x000f220000300800 */
[----:B------:R-:W-:Y:S02]  /*fa950*/  LOP3.LUT R15, R24, 0xffff, RZ, 0xc0, !PT ;  /* 0x0000ffff180f7812 */ /* 0x000fe400078ec0ff */
[----:B------:R-:W-:Y:S02]  /*fa960*/  SHF.R.U32.HI R16, RZ, 0x8, R11 ;  /* 0x00000008ff107819 */ /* 0x000fe4000001160b */
[----:B------:R-:W-:Y:S02]  /*fa970*/  SHF.R.U32.HI R18, RZ, 0x8, R14 ;  /* 0x00000008ff127819 */ /* 0x000fe4000001160e */
[----:B------:R-:W-:Y:S02]  /*fa980*/  SHF.R.U32.HI R19, RZ, 0x8, R15 ;  /* 0x00000008ff137819 */ /* 0x000fe4000001160f */
[----:B------:R-:W-:Y:S02]  /*fa990*/  PRMT R15, R15, 0x3340, R11 ;  /* 0x000033400f0f7816 */ /* 0x000fe4000000000b */
[----:B------:R-:W-:-:S02]  /*fa9a0*/  PRMT R14, R14, 0x3340, R10 ;  /* 0x000033400e0e7816 */ /* 0x000fc4000000000a */
[----:B------:R-:W-:Y:S02]  /*fa9b0*/  SHF.R.U32.HI R11, RZ, 0x8, R10 ;  /* 0x00000008ff0b7819 */ /* 0x000fe4000001160a */
[----:B------:R-:W-:Y:S02]  /*fa9c0*/  SHF.R.U32.HI R17, RZ, 0x8, R13 ;  /* 0x00000008ff117819 */ /* 0x000fe4000001160d */
[--C-:B------:R-:W-:Y:S02]  /*fa9d0*/  PRMT R13, R13, 0x3340, R9.reuse ;  /* 0x000033400d0d7816 */ /* 0x100fe40000000009 */
[----:B------:R-:W-:Y:S02]  /*fa9e0*/  SHF.R.U32.HI R10, RZ, 0x8, R9 ;  /* 0x00000008ff0a7819 */ /* 0x000fe40000011609 */
[----:B------:R-:W-:Y:S02]  /*fa9f0*/  SHF.R.U32.HI R9, RZ, 0x8, R12 ;  /* 0x00000008ff097819 */ /* 0x000fe4000001160c */
[----:B------:R-:W-:Y:S01]  /*faa00*/  PRMT R12, R12, 0x3340, R8 ;  /* 0x000033400c0c7816 */ /* 0x000fe20000000008 */
[----:B------:R0:W-:Y:S04]  /*faa10*/  STL [R1+0x9a0], R15 ;  /* 0x0009a00f01007387 */ /* 0x0001e80000100800 */
[----:B------:R1:W-:Y:S04]  /*faa20*/  STL [R1+0x99c], R14 ;  /* 0x00099c0e01007387 */ /* 0x0003e80000100800 */
[----:B------:R1:W-:Y:S04]  /*faa30*/  STL [R1+0x994], R13 ;  /* 0x0009940d01007387 */ /* 0x0003e80000100800 */
[----:B------:R1:W-:Y:S01]  /*faa40*/  STL [R1+0x990], R12 ;  /* 0x0009900c01007387 */ /* 0x0003e20000100800 */
[----:B------:R-:W-:-:S02]  /*faa50*/  LOP3.LUT R10, R10, 0xffff, RZ, 0xc0, !PT ;  /* 0x0000ffff0a0a7812 */ /* 0x000fc400078ec0ff */
[----:B0-----:R-:W-:Y:S02]  /*faa60*/  LOP3.LUT R15, R19, 0xffff, RZ, 0xc0, !PT ;  /* 0x0000ffff130f7812 */ /* 0x001fe400078ec0ff */
[----:B-1----:R-:W-:Y:S02]  /*faa70*/  LOP3.LUT R14, R16, 0xffff, RZ, 0xc0, !PT ;  /* 0x0000ffff100e7812 */ /* 0x002fe400078ec0ff */
[----:B------:R-:W-:Y:S02]  /*faa80*/  LOP3.LUT R13, R18, 0xffff, RZ, 0xc0, !PT ;  /* 0x0000ffff120d7812 */ /* 0x000fe400078ec0ff */
[----:B------:R-:W-:Y:S02]  /*faa90*/  LOP3.LUT R12, R11, 0xffff, RZ, 0xc0, !PT ;  /* 0x0000ffff0b0c7812 */ /* 0x000fe400078ec0ff */
[----:B------:R-:W-:Y:S02]  /*faaa0*/  LOP3.LUT R11, R17, 0xffff, RZ, 0xc0, !PT ;  /* 0x0000ffff110b7812 */ /* 0x000fe400078ec0ff */
[----:B------:R-:W-:-:S02]  /*faab0*/  PRMT R24, R15, 0x3340, R14 ;  /* 0x000033400f187816 */ /* 0x000fc4000000000e */
[----:B------:R-:W-:Y:S02]  /*faac0*/  PRMT R25, R13, 0x3340, R12 ;  /* 0x000033400d197816 */ /* 0x000fe4000000000c */
[----:B------:R-:W-:Y:S02]  /*faad0*/  SHF.R.U32.HI R8, RZ, 0x8, R8 ;  /* 0x00000008ff087819 */ /* 0x000fe40000011608 */
[----:B------:R-:W-:Y:S02]  /*faae0*/  PRMT R26, R11, 0x3340, R10 ;  /* 0x000033400b1a7816 */ /* 0x000fe4000000000a */
[----:B------:R-:W-:Y:S02]  /*faaf0*/  LOP3.LUT R9, R9, 0xffff, RZ, 0xc0, !PT ;  /* 0x0000ffff09097812 */ /* 0x000fe400078ec0ff */
[----:B------:R-:W-:-:S04]  /*fab00*/  LOP3.LUT R8, R8, 0xffff, RZ, 0xc0, !PT ;  /* 0x0000ffff08087812 */ /* 0x000fc800078ec0ff */
[----:B------:R-:W-:Y:S02]  /*fab10*/  PRMT R27, R9, 0x3340, R8 ;  /* 0x00003340091b7816 */ /* 0x000fe40000000008 */
[----:B------:R-:W-:Y:S02]  /*fab20*/  LOP3.LUT R8, R3, 0xffff, RZ, 0xc0, !PT ;  /* 0x0000ffff03087812 */ /* 0x000fe400078ec0ff */
[----:B---3--:R-:W-:Y:S02]  /*fab30*/  LOP3.LUT R14, R21, 0xffff, RZ, 0xc0, !PT ;  /* 0x0000ffff150e7812 */ /* 0x008fe400078ec0ff */
[----:B-----5:R-:W-:Y:S01]  /*fab40*/  LOP3.LUT R13, R36, 0xffff, RZ, 0xc0, !PT ;  /* 0x0000ffff240d7812 */ /* 0x020fe200078ec0ff */
[----:B------:R-:W3:Y:S04]  /*fab50*/  LDL.LU R21, [R1+0x2b88] ;  /* 0x002b880001157983 */ /* 0x000ee80000300800 */
[----:B------:R-:W5:Y:S01]  /*fab60*/  LDL.LU R36, [R1+0x2b84] ;  /* 0x002b840001247983 */ /* 0x000f620000300800 */
[----:B--2---:R-:W-:-:S02]  /*fab70*/  LOP3.LUT R12, R45, 0xffff, RZ, 0xc0, !PT ;  /* 0x0000ffff2d0c7812 */ /* 0x004fc400078ec0ff */
[----:B------:R-:W-:Y:S01]  /*fab80*/  LOP3.LUT R11, R44, 0xffff, RZ, 0xc0, !PT ;  /* 0x0000ffff2c0b7812 */ /* 0x000fe200078ec0ff */
[----:B------:R-:W2:Y:S01]  /*fab90*/  LDL.LU R45, [R1+0x2ab4] ;  /* 0x002ab400012d7983 */ /* 0x000ea20000300800 */
[----:B------:R-:W-:-:S03]  /*faba0*/  LOP3.LUT R10, R42, 0xffff, RZ, 0xc0, !PT ;  /* 0x0000ffff2a0a7812 */ /* 0x000fc600078ec0ff */
[----:B------:R-:W3:Y:S04]  /*fabb0*/  LDL.LU R44, [R1+0x2ab0] ;  /* 0x002ab000012c7983 */ /* 0x000ee80000300800 */
[----:B------:R-:W3:Y:S01]  /*fabc0*/  LDL.LU R42, [R1+0x29e4] ;  /* 0x0029e400012a7983 */ /* 0x000ee20000300800 */
[----:B------:R-:W-:Y:S02]  /*fabd0*/  LOP3.LUT R15, R22, 0xffff, RZ, 0xc0, !PT ;  /* 0x0000ffff160f7812 */ /* 0x000fe400078ec0ff */
[----:B----4-:R-:W-:Y:S02]  /*fabe0*/  LOP3.LUT R9, R60, 0xffff, RZ, 0xc0, !PT ;  /* 0x0000ffff3c097812 */ /* 0x010fe400078ec0ff */
[----:B------:R-:W4:Y:S01]  /*fabf0*/  LDL.LU R60, [R1+0x29f0] ;  /* 0x0029f000013c7983 */ /* 0x000f220000300800 */
[----:B------:R-:W-:-:S02]  /*fac00*/  PRMT R16, R15, 0x3340, R11 ;  /* 0x000033400f107816 */ /* 0x000fc4000000000b */
[----:B------:R-:W-:Y:S02]  /*fac10*/  SHF.R.U32.HI R17, RZ, 0x8, R11 ;  /* 0x00000008ff117819 */ /* 0x000fe4000001160b */
[----:B------:R-:W-:Y:S02]  /*fac20*/  PRMT R11, R14, 0x3340, R10 ;  /* 0x000033400e0b7816 */ /* 0x000fe4000000000a */
[----:B------:R-:W-:Y:S02]  /*fac30*/  SHF.R.U32.HI R18, RZ, 0x8, R15 ;  /* 0x00000008ff127819 */ /* 0x000fe4000001160f */
[----:B------:R-:W-:Y:S01]  /*fac40*/  SHF.R.U32.HI R15, RZ, 0x8, R14 ;  /* 0x00000008ff0f7819 */ /* 0x000fe2000001160e */
[----:B------:R-:W4:Y:S01]  /*fac50*/  LDL.LU R3, [R1+0x4730] ;  /* 0x0047300001037983 */ /* 0x000f220000300800 */
[----:B------:R-:W-:-:S03]  /*fac60*/  SHF.R.U32.HI R14, RZ, 0x8, R10 ;  /* 0x00000008ff0e7819 */ /* 0x000fc6000001160a */
[----:B------:R-:W-:Y:S01]  /*fac70*/  STL [R1+0x988], R16 ;  /* 0x0009881001007387 */ /* 0x000fe20000100800 */
[----:B------:R-:W-:-:S03]  /*fac80*/  PRMT R10, R13, 0x3340, R9 ;  /* 0x000033400d0a7816 */ /* 0x000fc60000000009 */
[----:B------:R0:W-:Y:S01]  /*fac90*/  STL [R1+0x97c], R11 ;  /* 0x00097c0b01007387 */ /* 0x0001e20000100800 */
[----:B------:R-:W-:-:S03]  /*faca0*/  SHF.R.U32.HI R9, RZ, 0x8, R9 ;  /* 0x00000008ff097819 */ /* 0x000fc60000011609 */
[----:B------:R1:W-:Y:S01]  /*facb0*/  STL [R1+0x978], R10 ;  /* 0x0009780a01007387 */ /* 0x0003e20000100800 */
[----:B0-----:R-:W-:Y:S02]  /*facc0*/  SHF.R.U32.HI R11, RZ, 0x8, R12 ;  /* 0x00000008ff0b7819 */ /* 0x001fe4000001160c */
[--C-:B------:R-:W-:Y:S02]  /*facd0*/  PRMT R12, R12, 0x3340, R8.reuse ;  /* 0x000033400c0c7816 */ /* 0x100fe40000000008 */
[----:B------:R-:W-:Y:S02]  /*face0*/  SHF.R.U32.HI R16, RZ, 0x8, R13 ;  /* 0x00000008ff107819 */ /* 0x000fe4000001160d */
[----:B-1----:R-:W-:Y:S02]  /*facf0*/  SHF.R.U32.HI R10, RZ, 0x8, R8 ;  /* 0x00000008ff0a7819 */ /* 0x002fe40000011608 */
[----:B------:R-:W-:Y:S01]  /*fad00*/  LOP3.LUT R15, R15, 0xffff, RZ, 0xc0, !PT ;  /* 0x0000ffff0f0f7812 */ /* 0x000fe200078ec0ff */
[----:B------:R0:W-:Y:S01]  /*fad10*/  STL [R1+0x974], R12 ;  /* 0x0009740c01007387 */ /* 0x0001e20000100800 */
[----:B------:R-:W-:-:S02]  /*fad20*/  LOP3.LUT R14, R14, 0xffff, RZ, 0xc0, !PT ;  /* 0x0000ffff0e0e7812 */ /* 0x000fc400078ec0ff */
[----:B------:R-:W-:Y:S02]  /*fad30*/  LOP3.LUT R13, R16, 0xffff, RZ, 0xc0, !PT ;  /* 0x0000ffff100d7812 */ /* 0x000fe400078ec0ff */
[----:B------:R-:W-:Y:S02]  /*fad40*/  LOP3.LUT R11, R11, 0xffff, RZ, 0xc0, !PT ;  /* 0x0000ffff0b0b7812 */ /* 0x000fe400078ec0ff */
[----:B------:R-:W-:Y:S02]  /*fad50*/  LOP3.LUT R10, R10, 0xffff, RZ, 0xc0, !PT ;  /* 0x0000ffff0a0a7812 */ /* 0x000fe400078ec0ff */
[----:B------:R-:W-:Y:S02]  /*fad60*/  LOP3.LUT R8, R17, 0xffff, RZ, 0xc0, !PT ;  /* 0x0000ffff11087812 */ /* 0x000fe400078ec0ff */
[----:B------:R-:W-:Y:S02]  /*fad70*/  PRMT R14, R15, 0x3340, R14 ;  /* 0x000033400f0e7816 */ /* 0x000fe4000000000e */
[----:B0-----:R-:W-:-:S02]  /*fad80*/  LOP3.LUT R12, R9, 0xffff, RZ, 0xc0, !PT ;  /* 0x0000ffff090c7812 */ /* 0x001fc400078ec0ff */
[----:B------:R-:W-:Y:S02]  /*fad90*/  LOP3.LUT R9, R18, 0xffff, RZ, 0xc0, !PT ;  /* 0x0000ffff12097812 */ /* 0x000fe400078ec0ff */
[----:B------:R-:W-:Y:S02]  /*fada0*/  PRMT R10, R11, 0x3340, R10 ;  /* 0x000033400b0a7816 */ /* 0x000fe4000000000a */
[----:B------:R-:W-:Y:S02]  /*fadb0*/  PRMT R12, R13, 0x3340, R12 ;  /* 0x000033400d0c7816 */ /* 0x000fe4000000000c */
[----:B------:R-:W-:Y:S01]  /*fadc0*/  PRMT R8, R9, 0x3340, R8 ;  /* 0x0000334009087816 */ /* 0x000fe20000000008 */
[----:B------:R-:W-:Y:S04]  /*fadd0*/  STL [R1+0x30], R14 ;  /* 0x0000300e01007387 */ /* 0x000fe80000100800 */
[----:B------:R-:W-:Y:S04]  /*fade0*/  STL [R1+0x34], R12 ;  /* 0x0000340c01007387 */ /* 0x000fe80000100800 */
[----:B------:R-:W-:Y:S04]  /*fadf0*/  STL [R1+0x38], R10 ;  /* 0x0000380a01007387 */ /* 0x000fe80000100800 */
[----:B------:R0:W-:Y:S04]  /*fae00*/  STL [R1+0xe4], R8 ;  /* 0x0000e40801007387 */ /* 0x0001e80000100800 */
[----:B------:R-:W4:Y:S01]  /*fae10*/  LDL.LU R28, [R1+0x2ba0] ;  /* 0x002ba000011c7983 */ /* 0x000f220000300800 */
[----:B------:R-:W-:-:S02]  /*fae20*/  LOP3.LUT R9, R7, 0xffff, RZ, 0xc0, !PT ;  /* 0x0000ffff07097812 */ /* 0x000fc400078ec0ff */
[----:B0-----:R-:W-:Y:S02]  /*fae30*/  LOP3.LUT R8, R4, 0xffff, RZ, 0xc0, !PT ;  /* 0x0000ffff04087812 */ /* 0x001fe400078ec0ff */
[----:B-----5:R-:W-:Y:S02]  /*fae40*/  LOP3.LUT R14, R36, 0xffff, RZ, 0xc0, !PT ;  /* 0x0000ffff240e7812 */ /* 0x020fe400078ec0ff */
[----:B------:R-:W5:Y:S01]  /*fae50*/  LDL.LU R36, [R1+0x2b9c] ;  /* 0x002b9c0001247983 */ /* 0x000f620000300800 */
[----:B--2---:R-:W-:-:S03]  /*fae60*/  LOP3.LUT R13, R45, 0xffff, RZ, 0xc0, !PT ;  /* 0x0000ffff2d0d7812 */ /* 0x004fc600078ec0ff */
[----:B------:R-:W2:Y:S01]  /*fae70*/  LDL.LU R7, [R1+0x2b98] ;  /* 0x002b980001077983 */ /* 0x000ea20000300800 */
[----:B---3--:R-:W-:-:S03]  /*fae80*/  LOP3.LUT R12, R44, 0xffff, RZ, 0xc0, !PT ;  /* 0x0000ffff2c0c7812 */ /* 0x008fc600078ec0ff */
[----:B------:R-:W3:Y:S01]  /*fae90*/  LDL.LU R45, [R1+0x2adc] ;  /* 0x002adc00012d7983 */ /* 0x000ee20000300800 */
[----:B------:R-:W-:-:S03]  /*faea0*/  LOP3.LUT R11, R42, 0xffff, RZ, 0xc0, !PT ;  /* 0x0000ffff2a0b7812 */ /* 0x000fc600078ec0ff */
[----:B------:R-:W2:Y:S04]  /*faeb0*/  LDL.LU R44, [R1+0x2a0c] ;  /* 0x002a0c00012c7983 */ /* 0x000ea80000300800 */
[----:B------:R-:W3:Y:S01]  /*faec0*/  LDL.LU R42, [R1+0x2a08] ;  /* 0x002a0800012a7983 */ /* 0x000ee20000300800 */
[----:B----4-:R-:W-:-:S03]  /*faed0*/  LOP3.LUT R10, R60, 0xffff, RZ, 0xc0, !PT ;  /* 0x0000ffff3c0a7812 */ /* 0x010fc600078ec0ff */
[----:B------:R-:W4:Y:S01]  /*faee0*/  LDL.LU R60, [R1+0x29fc] ;  /* 0x0029fc00013c7983 */ /* 0x000f220000300800 */
[----:B------:R-:W-:Y:S02]  /*faef0*/  LOP3.LUT R15, R21, 0xffff, RZ, 0xc0, !PT ;  /* 0x0000ffff150f7812 */ /* 0x000fe400078ec0ff */
[----:B------:R-:W-:Y:S02]  /*faf00*/  SHF.R.U32.HI R16, RZ, 0x8, R12 ;  /* 0x00000008ff107819 */ /* 0x000fe4000001160c */
[----:B------:R-:W-:Y:S02]  /*faf10*/  SHF.R.U32.HI R17, RZ, 0x8, R15 ;  /* 0x00000008ff117819 */ /* 0x000fe4000001160f */
[----:B------:R-:W-:Y:S02]  /*faf20*/  PRMT R4, R15, 0x3340, R11 ;  /* 0x000033400f047816 */ /* 0x000fe4000000000b */
[----:B------:R-:W-:Y:S02]  /*faf30*/  SHF.R.U32.HI R15, RZ, 0x8, R13 ;  /* 0x00000008ff0f7819 */ /* 0x000fe4000001160d */
[----:B------:R-:W-:-:S02]  /*faf40*/  PRMT R13, R13, 0x3340, R9 ;  /* 0x000033400d0d7816 */ /* 0x000fc40000000009 */
[----:B------:R-:W-:Y:S02]  /*faf50*/  PRMT R12, R12, 0x3340, R8 ;  /* 0x000033400c0c7816 */ /* 0x000fe40000000008 */
[----:B------:R-:W-:Y:S02]  /*faf60*/  SHF.R.U32.HI R18, RZ, 0x8, R11 ;  /* 0x00000008ff127819 */ /* 0x000fe4000001160b */
[----:B------:R-:W-:Y:S02]  /*faf70*/  SHF.R.U32.HI R9, RZ, 0x8, R9 ;  /* 0x00000008ff097819 */ /* 0x000fe40000011609 */
[----:B------:R-:W-:Y:S01]  /*faf80*/  SHF.R.U32.HI R11, RZ, 0x8, R14 ;  /* 0x00000008ff0b7819 */ /* 0x000fe2000001160e */
[----:B------:R0:W-:Y:S01]  /*faf90*/  STL [R1+0x964], R4 ;  /* 0x0009640401007387 */ /* 0x0001e20000100800 */
[----:B------:R-:W-:-:S03]  /*fafa0*/  SHF.R.U32.HI R8, RZ, 0x8, R8 ;  /* 0x00000008ff087819 */ /* 0x000fc60000011608 */
[----:B------:R-:W-:Y:S04]  /*fafb0*/  STL [R1+0x960], R13 ;  /* 0x0009600d01007387 */ /* 0x000fe80000100800 */
[----:B------:R1:W-:Y:S01]  /*fafc0*/  STL [R1+0x958], R12 ;  /* 0x0009580c01007387 */ /* 0x0003e20000100800 */
[----:B0-----:R-:W-:Y:S02]  /*fafd0*/  PRMT R4, R14, 0x3340, R10 ;  /* 0x000033400e047816 */ /* 0x001fe4000000000a */
[----:B------:R-:W-:Y:S02]  /*fafe0*/  LOP3.LUT R14, R11, 0xffff, RZ, 0xc0, !PT ;  /* 0x0000ffff0b0e7812 */ /* 0x000fe400078ec0ff */
[----:B-1----:R-:W-:Y:S02]  /*faff0*/  LOP3.LUT R12, R9, 0xffff, RZ, 0xc0, !PT ;  /* 0x0000ffff090c7812 */ /* 0x002fe400078ec0ff */
[----:B------:R-:W-:-:S02]  /*fb000*/  LOP3.LUT R9, R8, 0xffff, RZ, 0xc0, !PT ;  /* 0x0000ffff08097812 */ /* 0x000fc400078ec0ff */
[----:B------:R-:W-:Y:S02]  /*fb010*/  LOP3.LUT R11, R17, 0xffff, RZ, 0xc0, !PT ;  /* 0x0000ffff110b7812 */ /* 0x000fe400078ec0ff */
[----:B------:R-:W-:Y:S02]  /*fb020*/  LOP3.LUT R8, R18, 0xffff, RZ, 0xc0, !PT ;  /* 0x0000ffff12087812 */ /* 0x000fe400078ec0ff */
[----:B------:R-:W-:Y:S02]  /*fb030*/  LOP3.LUT R15, R15, 0xffff, RZ, 0xc0, !PT ;  /* 0x0000ffff0f0f7812 */ /* 0x000fe400078ec0ff */
[----:B------:R-:W-:Y:S02]  /*fb040*/  PRMT R8, R11, 0x3340, R8 ;  /* 0x000033400b087816 */ /* 0x000fe40000000008 */
[----:B------:R-:W-:-:S03]  /*fb050*/  PRMT R22, R15, 0x3340, R12 ;  /* 0x000033400f167816 */ /* 0x000fc6000000000c */
[----:B------:R0:W-:Y:S04]  /*fb060*/  STL [R1+0x10], R8 ;  /* 0x0000100801007387 */ /* 0x0001e80000100800 */
[----:B------:R-:W4:Y:S01]  /*fb070*/  LDL.LU R30, [R1+0x2bb0] ;  /* 0x002bb000011e7983 */ /* 0x000f220000300800 */
[----:B------:R-:W-:-:S03]  /*fb080*/  LOP3.LUT R15, R28, 0xffff, RZ, 0xc0, !PT ;  /* 0x0000ffff1c0f7812 */ /* 0x000fc600078ec0ff */
[----:B------:R-:W4:Y:S01]  /*fb090*/  LDL.LU R28, [R1+0x2bac] ;  /* 0x002bac00011c7983 */ /* 0x000f220000300800 */
[----:B------:R-:W-:-:S04]  /*fb0a0*/  SHF.R.U32.HI R10, RZ, 0x8, R10 ;  /* 0x00000008ff0a7819 */ /* 0x000fc8000001160a */
[----:B------:R-:W-:Y:S02]  /*fb0b0*/  LOP3.LUT R13, R10, 0xffff, RZ, 0xc0, !PT ;  /* 0x0000ffff0a0d7812 */ /* 0x000fe400078ec0ff */
[----:B------:R-:W-:Y:S02]  /*fb0c0*/  LOP3.LUT R10, R16, 0xffff, RZ, 0xc0, !PT ;  /* 0x0000ffff100a7812 */ /* 0x000fe400078ec0ff */
[----:B------:R-:W-:Y:S02]  /*fb0d0*/  PRMT R21, R14, 0x3340, R13 ;  /* 0x000033400e157816 */ /* 0x000fe4000000000d */
[----:B------:R-:W-:Y:S02]  /*fb0e0*/  PRMT R23, R10, 0x3340, R9 ;  /* 0x000033400a177816 */ /* 0x000fe40000000009 */
[----:B0-----:R-:W-:Y:S02]  /*fb0f0*/  LOP3.LUT R8, R6, 0xffff, RZ, 0xc0, !PT ;  /* 0x0000ffff06087812 */ /* 0x001fe400078ec0ff */
[----:B------:R-:W-:-:S02]  /*fb100*/  SHF.R.U32.HI R19, RZ, 0x8, R15 ;  /* 0x00000008ff137819 */ /* 0x000fc4000001160f */
[----:B-----5:R-:W-:Y:S02]  /*fb110*/  LOP3.LUT R14, R36, 0xffff, RZ, 0xc0, !PT ;  /* 0x0000ffff240e7812 */ /* 0x020fe400078ec0ff */
[----:B--2---:R-:W-:Y:S02]  /*fb120*/  LOP3.LUT R11, R44, 0xffff, RZ, 0xc0, !PT ;  /* 0x0000ffff2c0b7812 */ /* 0x004fe400078ec0ff */
[----:B---3--:R-:W-:Y:S02]  /*fb130*/  LOP3.LUT R10, R42, 0xffff, RZ, 0xc0, !PT ;  /* 0x0000ffff2a0a7812 */ /* 0x008fe400078ec0ff */
[----:B------:R-:W-:Y:S02]  /*fb140*/  LOP3.LUT R12, R45, 0xffff, RZ, 0xc0, !PT ;  /* 0x0000ffff2d0c7812 */ /* 0x000fe400078ec0ff */
[----:B------:R-:W-:Y:S01]  /*fb150*/  PRMT R36, R15, 0x3340, R11 ;  /* 0x000033400f247816 */ /* 0x000fe2000000000b */
[----:B------:R-:W2:Y:S01]  /*fb160*/  LDL.LU R45, [R1+0x2af8] ;  /* 0x002af800012d7983 */ /* 0x000ea20000300800 */
[----:B------:R-:W-:-:S03]  /*fb170*/  PRMT R6, R14, 0x3340, R10 ;  /* 0x000033400e067816 */ /* 0x000fc6000000000a */
[----:B------:R-:W3:Y:S01]  /*fb180*/  LDL.LU R44, [R1+0x2af4] ;  /* 0x002af400012c7983 */ /* 0x000ee20000300800 */
[----:B------:R-:W-:Y:S02]  /*fb190*/  LOP3.LUT R13, R7, 0xffff, RZ, 0xc0, !PT ;  /* 0x0000ffff070d7812 */ /* 0x000fe400078ec0ff */
[----:B----4-:R-:W-:Y:S01]  /*fb1a0*/  LOP3.LUT R9, R60, 0xffff, RZ, 0xc0, !PT ;  /* 0x0000ffff3c097812 */ /* 0x010fe200078ec0ff */
[----:B------:R-:W4:Y:S04]  /*fb1b0*/  LDL.LU R42, [R1+0x2a24] ;  /* 0x002a2400012a7983 */ /* 0x000f280000300800 */
[----:B------:R-:W5:Y:S04]  /*fb1c0*/  LDL.LU R60, [R1+0x2a20] ;  /* 0x002a2000013c7983 */ /* 0x000f680000300800 */
[----:B------:R-:W-:Y:S04]  /*fb1d0*/  STL [R1+0x464c], R36 ;  /* 0x00464c2401007387 */ /* 0x000fe80000100800 */
[----:B------:R0:W-:Y:S01]  /*fb1e0*/  STL [R1+0x4648], R6 ;  /* 0x0046480601007387 */ /* 0x0001e20000100800 */
[----:B------:R-:W-:-:S02]  /*fb1f0*/  SHF.R.U32.HI R15, RZ, 0x8, R12 ;  /* 0x00000008ff0f7819 */ /* 0x000fc4000001160c */
[----:B0-----:R-:W-:-:S05]  /*fb200*/  PRMT R6, R13, 0x3340, R9 ;  /* 0x000033400d067816 */ /* 0x001fca0000000009 */
[----:B------:R0:W-:Y:S01]  /*fb210*/  STL [R1+0x1bc], R6 ;  /* 0x0001bc0601007387 */ /* 0x0001e20000100800 */
[----:B------:R-:W-:Y:S02]  /*fb220*/  LOP3.LUT R15, R15, 0xffff, RZ, 0xc0, !PT ;  /* 0x0000ffff0f0f7812 */ /* 0x000fe400078ec0ff */
[----:B------:R-:W-:Y:S02]  /*fb230*/  SHF.R.U32.HI R18, RZ, 0x8, R14 ;  /* 0x00000008ff127819 */ /* 0x000fe4000001160e */
[--C-:B0-----:R-:W-:Y:S02]  /*fb240*/  PRMT R6, R12, 0x3340, R8.reuse ;  /* 0x000033400c067816 */ /* 0x101fe40000000008 */
[----:B------:R-:W-:Y:S02]  /*fb250*/  SHF.R.U32.HI R12, RZ, 0x8, R8 ;  /* 0x00000008ff0c7819 */ /* 0x000fe40000011608 */
[----:B------:R-:W-:Y:S02]  /*fb260*/  SHF.R.U32.HI R14, RZ, 0x8, R13 ;  /* 0x00000008ff0e7819 */ /* 0x000fe4000001160d */
[----:B------:R-:W-:-:S02]  /*fb270*/  LOP3.LUT R12, R12, 0xffff, RZ, 0xc0, !PT ;  /* 0x0000ffff0c0c7812 */ /* 0x000fc400078ec0ff */
[----:B------:R-:W-:Y:S02]  /*fb280*/  SHF.R.U32.HI R13, RZ, 0x8, R9 ;  /* 0x00000008ff0d7819 */ /* 0x000fe40000011609 */
[----:B------:R-:W-:Y:S01]  /*fb290*/  PRMT R12, R15, 0x3340, R12 ;  /* 0x000033400f0c7816 */ /* 0x000fe2000000000c */
[----:B------:R0:W-:Y:S01]  /*fb2a0*/  STL [R1+0x1d0], R6 ;  /* 0x0001d00601007387 */ /* 0x0001e20000100800 */
[----:B------:R-:W-:Y:S02]  /*fb2b0*/  LOP3.LUT R14, R14, 0xffff, RZ, 0xc0, !PT ;  /* 0x0000ffff0e0e7812 */ /* 0x000fe400078ec0ff */
[----:B------:R-:W-:Y:S02]  /*fb2c0*/  LOP3.LUT R13, R13, 0xffff, RZ, 0xc0, !PT ;  /* 0x0000ffff0d0d7812 */ /* 0x000fe400078ec0ff */
[----:B------:R-:W-:Y:S01]  /*fb2d0*/  SHF.R.U32.HI R16, RZ, 0x8, R10 ;  /* 0x00000008ff107819 */ /* 0x000fe2000001160a */
[----:B------:R3:W-:Y:S04]  /*fb2e0*/  STL [R1+0x18], R12 ;  /* 0x0000180c01007387 */ /* 0x0007e80000100800 */
[----:B------:R-:W5:Y:S04]  /*fb2f0*/  LDL.LU R55, [R1+0x2bc8] ;  /* 0x002bc80001377983 */ /* 0x000f680000300800 */
[----:B------:R-:W5:Y:S01]  /*fb300*/  LDL.LU R31, [R1+0x2bc4] ;  /* 0x002bc400011f7983 */ /* 0x000f620000300800 */
[----:B------:R-:W-:-:S02]  /*fb310*/  PRMT R36, R14, 0x3340, R13 ;  /* 0x000033400e247816 */ /* 0x000fc4000000000d */
[----:B------:R-:W-:Y:S01]  /*fb320*/  LOP3.LUT R15, R30, 0xffff, RZ, 0xc0, !PT ;  /* 0x0000ffff1e0f7812 */ /* 0x000fe200078ec0ff */
[----:B------:R-:W5:Y:S01]  /*fb330*/  LDL.LU R29, [R1+0x2b10] ;  /* 0x002b1000011d7983 */ /* 0x000f620000300800 */
[----:B------:R-:W-:Y:S02]  /*fb340*/  LOP3.LUT R9, R18, 0xffff, RZ, 0xc0, !PT ;  /* 0x0000ffff12097812 */ /* 0x000fe400078ec0ff */
[----:B------:R-:W-:Y:S02]  /*fb350*/  LOP3.LUT R8, R16, 0xffff, RZ, 0xc0, !PT ;  /* 0x0000ffff10087812 */ /* 0x000fe400078ec0ff */
[----:B------:R-:W-:Y:S01]  /*fb360*/  LOP3.LUT R14, R28, 0xffff, RZ, 0xc0, !PT ;  /* 0x0000ffff1c0e7812 */ /* 0x000fe200078ec0ff */
[----:B------:R-:W5:Y:S04]  /*fb370*/  LDL.LU R30, [R1+0x2b0c] ;  /* 0x002b0c00011e7983 */ /* 0x000f680000300800 */
[----:B------:R-:W5:Y:S01]  /*fb380*/  LDL.LU R28, [R1+0x2a40] ;  /* 0x002a4000011c7983 */ /* 0x000f620000300800 */
[----:B------:R-:W-:-:S02]  /*fb390*/  PRMT R7, R9, 0x3340, R8 ;  /* 0x0000334009077816 */ /* 0x000fc40000000008 */
[----:B------:R-:W-:Y:S02]  /*fb3a0*/  LOP3.LUT R9, R40, 0xffff, RZ, 0xc0, !PT ;  /* 0x0000ffff28097812 */ /* 0x000fe400078ec0ff */
[----:B------:R-:W5:Y:S01]  /*fb3b0*/  LDL.LU R40, [R1+0x2a3c] ;  /* 0x002a3c0001287983 */ /* 0x000f620000300800 */
[----:B------:R-:W-:Y:S02]  /*fb3c0*/  SHF.R.U32.HI R17, RZ, 0x8, R11 ;  /* 0x00000008ff117819 */ /* 0x000fe4000001160b */
[----:B------:R-:W-:Y:S02]  /*fb3d0*/  LOP3.LUT R11, R19, 0xffff, RZ, 0xc0, !PT ;  /* 0x0000ffff130b7812 */ /* 0x000fe400078ec0ff */
[----:B------:R-:W-:Y:S02]  /*fb3e0*/  LOP3.LUT R8, R5, 0xffff, RZ, 0xc0, !PT ;  /* 0x0000ffff05087812 */ /* 0x000fe400078ec0ff */
[----:B------:R-:W-:Y:S02]  /*fb3f0*/  SHF.R.U32.HI R18, RZ, 0x8, R14 ;  /* 0x00000008ff127819 */ /* 0x000fe4000001160e */
[----:B------:R-:W-:Y:S01]  /*fb400*/  LOP3.LUT R10, R17, 0xffff, RZ, 0xc0, !PT ;  /* 0x0000ffff110a7812 */ /* 0x000fe200078ec0ff */
[----:B------:R-:W5:Y:S03]  /*fb410*/  LDL.LU R20, [R1+0x2a58] ;  /* 0x002a580001147983 */ /* 0x000f660000300800 */
[----:B0-----:R-:W-:-:S02]  /*fb420*/  PRMT R6, R11, 0x3340, R10 ;  /* 0x000033400b067816 */ /* 0x001fc4000000000a */
[----:B------:R-:W-:Y:S02]  /*fb430*/  SHF.R.U32.HI R19, RZ, 0x8, R15 ;  /* 0x00000008ff137819 */ /* 0x000fe4000001160f */
[----:B--2---:R-:W-:Y:S02]  /*fb440*/  LOP3.LUT R13, R45, 0xffff, RZ, 0xc0, !PT ;  /* 0x0000ffff2d0d7812 */ /* 0x004fe400078ec0ff */
[----:B---3--:R-:W-:Y:S02]  /*fb450*/  LOP3.LUT R12, R44, 0xffff, RZ, 0xc0, !PT ;  /* 0x0000ffff2c0c7812 */ /* 0x008fe400078ec0ff */
[----:B----4-:R-:W-:Y:S02]  /*fb460*/  LOP3.LUT R11, R42, 0xffff, RZ, 0xc0, !PT ;  /* 0x0000ffff2a0b7812 */ /* 0x010fe400078ec0ff */
[----:B-----5:R-:W-:Y:S02]  /*fb470*/  LOP3.LUT R10, R60, 0xffff, RZ, 0xc0, !PT ;  /* 0x0000ffff3c0a7812 */ /* 0x020fe400078ec0ff */
[----:B------:R-:W-:-:S02]  /*fb480*/  PRMT R44, R15, 0x3340, R11 ;  /* 0x000033400f2c7816 */ /* 0x000fc4000000000b */
[----:B------:R-:W-:Y:S02]  /*fb490*/  PRMT R42, R14, 0x3340, R10 ;  /* 0x000033400e2a7816 */ /* 0x000fe4000000000a */
[----:B------:R-:W-:Y:S02]  /*fb4a0*/  SHF.R.U32.HI R15, RZ, 0x8, R13 ;  /* 0x00000008ff0f7819 */ /* 0x000fe4000001160d */
[----:B------:R-:W-:Y:S02]  /*fb4b0*/  SHF.R.U32.HI R14, RZ, 0x8, R9 ;  /* 0x00000008ff0e7819 */ /* 0x000fe40000011609 */
[----:B------:R-:W-:Y:S02]  /*fb4c0*/  SHF.R.U32.HI R17, RZ, 0x8, R11 ;  /* 0x00000008ff117819 */ /* 0x000fe4000001160b */
[----:B------:R-:W-:Y:S02]  /*fb4d0*/  PRMT R60, R13, 0x3340, R9 ;  /* 0x000033400d3c7816 */ /* 0x000fe40000000009 */
[----:B------:R-:W-:-:S02]  /*fb4e0*/  SHF.R.U32.HI R13, RZ, 0x8, R12 ;  /* 0x00000008ff0d7819 */ /* 0x000fc4000001160c */
[----:B------:R-:W-:Y:S02]  /*fb4f0*/  PRMT R45, R12, 0x3340, R8 ;  /* 0x000033400c2d7816 */ /* 0x000fe40000000008 */
[----:B------:R-:W-:Y:S02]  /*fb500*/  SHF.R.U32.HI R16, RZ, 0x8, R10 ;  /* 0x00000008ff107819 */ /* 0x000fe4000001160a */
[----:B------:R-:W-:Y:S02]  /*fb510*/  SHF.R.U32.HI R12, RZ, 0x8, R8 ;  /* 0x00000008ff0c7819 */ /* 0x000fe40000011608 */
[----:B------:R-:W-:Y:S02]  /*fb520*/  LOP3.LUT R15, R15, 0xffff, RZ, 0xc0, !PT ;  /* 0x0000ffff0f0f7812 */ /* 0x000fe400078ec0ff */
[----:B------:R-:W-:Y:S02]  /*fb530*/  LOP3.LUT R14, R14, 0xffff, RZ, 0xc0, !PT ;  /* 0x0000ffff0e0e7812 */ /* 0x000fe400078ec0ff */
[----:B------:R-:W-:-:S02]  /*fb540*/  LOP3.LUT R11, R19, 0xffff, RZ, 0xc0, !PT ;  /* 0x0000ffff130b7812 */ /* 0x000fc400078ec0ff */
[----:B------:R-:W-:Y:S02]  /*fb550*/  LOP3.LUT R10, R17, 0xffff, RZ, 0xc0, !PT ;  /* 0x0000ffff110a7812 */ /* 0x000fe400078ec0ff */
[----:B------:R-:W-:Y:S02]  /*fb560*/  LOP3.LUT R13, R13, 0xffff, RZ, 0xc0, !PT ;  /* 0x0000ffff0d0d7812 */ /* 0x000fe400078ec0ff */
[----:B------:R-:W-:Y:S02]  /*fb570*/  LOP3.LUT R12, R12, 0xffff, RZ, 0xc0, !PT ;  /* 0x0000ffff0c0c7812 */ /* 0x000fe400078ec0ff */
[----:B------:R-:W-:Y:S02]  /*fb580*/  LOP3.LUT R9, R18, 0xffff, RZ, 0xc0, !PT ;  /* 0x0000ffff12097812 */ /* 0x000fe400078ec0ff */
[----:B------:R-:W-:Y:S02]  /*fb590*/  LOP3.LUT R8, R16, 0xffff, RZ, 0xc0, !PT ;  /* 0x0000ffff10087812 */ /* 0x000fe400078ec0ff */
[----:B------:R-:W-:-:S02]  /*fb5a0*/  PRMT R5, R15, 0x3340, R14 ;  /* 0x000033400f057816 */ /* 0x000fc4000000000e */
[----:B------:R-:W-:Y:S02]  /*fb5b0*/  PRMT R56, R11, 0x3340, R10 ;  /* 0x000033400b387816 */ /* 0x000fe4000000000a */
[----:B------:R-:W-:Y:S02]  /*fb5c0*/  PRMT R59, R13, 0x3340, R12 ;  /* 0x000033400d3b7816 */ /* 0x000fe4000000000c */
[----:B------:R-:W-:Y:S02]  /*fb5d0*/  PRMT R57, R9, 0x3340, R8 ;  /* 0x0000334009397816 */ /* 0x000fe40000000008 */
[----:B------:R-:W-:Y:S02]  /*fb5e0*/  LOP3.LUT R9, R39, 0xffff, RZ, 0xc0, !PT ;  /* 0x0000ffff27097812 */ /* 0x000fe400078ec0ff */
[----:B------:R-:W-:Y:S02]  /*fb5f0*/  LOP3.LUT R8, R38, 0xffff, RZ, 0xc0, !PT ;  /* 0x0000ffff26087812 */ /* 0x000fe400078ec0ff */
[----:B------:R-:W-:-:S02]  /*fb600*/  LOP3.LUT R15, R55, 0xffff, RZ, 0xc0, !PT ;  /* 0x0000ffff370f7812 */ /* 0x000fc400078ec0ff */
[----:B------:R-:W-:Y:S02]  /*fb610*/  LOP3.LUT R14, R31, 0xffff, RZ, 0xc0, !PT ;  /* 0x0000ffff1f0e7812 */ /* 0x000fe400078ec0ff */
[----:B------:R-:W-:Y:S02]  /*fb620*/  LOP3.LUT R13, R29, 0xffff, RZ, 0xc0, !PT ;  /* 0x0000ffff1d0d7812 */ /* 0x000fe400078ec0ff */
[----:B------:R-:W-:Y:S02]  /*fb630*/  SHF.R.U32.HI R18, RZ, 0x8, R15 ;  /* 0x00000008ff127819 */ /* 0x000fe4000001160f */
[----:B------:R-:W-:Y:S02]  /*fb640*/  LOP3.LUT R11, R28, 0xffff, RZ, 0xc0, !PT ;  /* 0x0000ffff1c0b7812 */ /* 0x000fe400078ec0ff */
[----:B------:R-:W-:Y:S02]  /*fb650*/  LOP3.LUT R12, R30, 0xffff, RZ, 0xc0, !PT ;  /* 0x0000ffff1e0c7812 */ /* 0x000fe400078ec0ff */
[----:B------:R-:W-:Y:S01]  /*fb660*/  SHF.R.U32.HI R19, RZ, 0x8, R14 ;  /* 0x00000008ff137819 */ /* 0x000fe2000001160e */
[----:B------:R-:W2:Y:S01]  /*fb670*/  LDL.LU R29, [R1+0x2a54] ;  /* 0x002a5400011d7983 */ /* 0x000ea20000300800 */
[----:B------:R-:W-:-:S02]  /*fb680*/  SHF.R.U32.HI R16, RZ, 0x8, R11 ;  /* 0x00000008ff107819 */ /* 0x000fc4000001160b */
[----:B------:R-:W-:Y:S01]  /*fb690*/  LOP3.LUT R10, R40, 0xffff, RZ, 0xc0, !PT ;  /* 0x0000ffff280a7812 */ /* 0x000fe200078ec0ff */
[----:B------:R-:W-:Y:S01]  /*fb6a0*/  IMAD.MOV.U32 R28, RZ, RZ, R3 ;  /* 0x000000ffff1c7224 */ /* 0x000fe200078e0003 */
[----:B------:R-:W-:Y:S02]  /*fb6b0*/  PRMT R39, R15, 0x3340, R11 ;  /* 0x000033400f277816 */ /* 0x000fe4000000000b */
[----:B------:R-:W-:Y:S02]  /*fb6c0*/  SHF.R.U32.HI R11, RZ, 0x8, R13 ;  /* 0x00000008ff0b7819 */ /* 0x000fe4000001160d */
[----:B------:R-:W-:Y:S02]  /*fb6d0*/  PRMT R3, R13, 0x3340, R9 ;  /* 0x000033400d037816 */ /* 0x000fe40000000009 */
[----:B------:R-:W-:Y:S02]  /*fb6e0*/  SHF.R.U32.HI R15, RZ, 0x8, R12 ;  /* 0x00000008ff0f7819 */ /* 0x000fe4000001160c */
[----:B------:R-:W-:-:S02]  /*fb6f0*/  PRMT R40, R12, 0x3340, R8 ;  /* 0x000033400c287816 */ /* 0x000fc40000000008 */
[----:B------:R-:W-:Y:S02]  /*fb700*/  LOP3.LUT R13, R18, 0xffff, RZ, 0xc0, !PT ;  /* 0x0000ffff120d7812 */ /* 0x000fe400078ec0ff */
[--C-:B------:R-:W-:Y:S02]  /*fb710*/  PRMT R38, R14, 0x3340, R10.reuse ;  /* 0x000033400e267816 */ /* 0x100fe4000000000a */
[----:B------:R-:W-:Y:S01]  /*fb720*/  SHF.R.U32.HI R17, RZ, 0x8, R10 ;  /* 0x00000008ff117819 */ /* 0x000fe2000001160a */
[----:B------:R-:W3:Y:S01]  /*fb730*/  LDL.LU R18, [R1+0x2b24] ;  /* 0x002b240001127983 */ /* 0x000ee20000300800 */
[----:B------:R-:W-:-:S03]  /*fb740*/  LOP3.LUT R12, R16, 0xffff, RZ, 0xc0, !PT ;  /* 0x0000ffff100c7812 */ /* 0x000fc600078ec0ff */
[----:B------:R-:W4:Y:S01]  /*fb750*/  LDL.LU R16, [R1+0x2b28] ;  /* 0x002b280001107983 */ /* 0x000f220000300800 */
[----:B------:R-:W-:-:S03]  /*fb760*/  LOP3.LUT R10, R19, 0xffff, RZ, 0xc0, !PT ;  /* 0x0000ffff130a7812 */ /* 0x000fc600078ec0ff */
[----:B------:R-:W5:Y:S01]  /*fb770*/  LDL.LU R19, [R1+0x2bdc] ;  /* 0x002bdc0001137983 */ /* 0x000f620000300800 */
[----:B------:R-:W-:Y:S02]  /*fb780*/  SHF.R.U32.HI R14, RZ, 0x8, R8 ;  /* 0x00000008ff0e7819 */ /* 0x000fe40000011608 */
[----:B------:R-:W-:Y:S02]  /*fb790*/  SHF.R.U32.HI R8, RZ, 0x8, R9 ;  /* 0x00000008ff087819 */ /* 0x000fe40000011609 */
[----:B------:R-:W-:Y:S02]  /*fb7a0*/  LOP3.LUT R9, R17, 0xffff, RZ, 0xc0, !PT ;  /* 0x0000ffff11097812 */ /* 0x000fe400078ec0ff */
[----:B------:R-:W3:Y:S01]  /*fb7b0*/  LDL.LU R17, [R1+0x2be0] ;  /* 0x002be00001117983 */ /* 0x000ee20000300800 */
[----:B------:R-:W-:Y:S02]  /*fb7c0*/  LOP3.LUT R15, R15, 0xffff, RZ, 0xc0, !PT ;  /* 0x0000ffff0f0f7812 */ /* 0x000fe400078ec0ff */
[----:B------:R-:W-:-:S02]  /*fb7d0*/  LOP3.LUT R14, R14, 0xffff, RZ, 0xc0, !PT ;  /* 0x0000ffff0e0e7812 */ /* 0x000fc400078ec0ff */
[----:B------:R-:W-:Y:S02]  /*fb7e0*/  PRMT R31, R10, 0x3340, R9 ;  /* 0x000033400a1f7816 */ /* 0x000fe40000000009 */
[----:B------:R-:W-:Y:S02]  /*fb7f0*/  LOP3.LUT R11, R11, 0xffff, RZ, 0xc0, !PT ;  /* 0x0000ffff0b0b7812 */ /* 0x000fe400078ec0ff */
[----:B------:R-:W-:Y:S02]  /*fb800*/  PRMT R58, R15, 0x3340, R14 ;  /* 0x000033400f3a7816 */ /* 0x000fe4000000000e */
[----:B------:R-:W-:Y:S02]  /*fb810*/  LOP3.LUT R8, R8, 0xffff, RZ, 0xc0, !PT ;  /* 0x0000ffff08087812 */ /* 0x000fe400078ec0ff */
[----:B------:R-:W-:Y:S02]  /*fb820*/  LOP3.LUT R9, R2, 0xffff, RZ, 0xc0, !PT ;  /* 0x0000ffff02097812 */ /* 0x000fe400078ec0ff */
[----:B------:R-:W-:-:S02]  /*fb830*/  PRMT R55, R13, 0x3340, R12 ;  /* 0x000033400d377816 */ /* 0x000fc4000000000c */
[----:B------:R-:W-:Y:S02]  /*fb840*/  PRMT R30, R11, 0x3340, R8 ;  /* 0x000033400b1e7816 */ /* 0x000fe40000000008 */
[----:B------:R-:W-:Y:S02]  /*fb850*/  LOP3.LUT R8, R0, 0xffff, RZ, 0xc0, !PT ;  /* 0x0000ffff00087812 */ /* 0x000fe400078ec0ff */
[----:B------:R-:W-:Y:S02]  /*fb860*/  LOP3.LUT R11, R20, 0xffff, RZ, 0xc0, !PT ;  /* 0x0000ffff140b7812 */ /* 0x000fe400078ec0ff */
[----:B--2---:R-:W-:Y:S02]  /*fb870*/  LOP3.LUT R10, R29, 0xffff, RZ, 0xc0, !PT ;  /* 0x0000ffff1d0a7812 */ /* 0x004fe400078ec0ff */
[----:B-----5:R-:W-:Y:S02]  /*fb880*/  LOP3.LUT R14, R19, 0xffff, RZ, 0xc0, !PT ;  /* 0x0000ffff130e7812 */ /* 0x020fe400078ec0ff */
[----:B----4-:R-:W-:-:S02]  /*fb890*/  LOP3.LUT R13, R16, 0xffff, RZ, 0xc0, !PT ;  /* 0x0000ffff100d7812 */ /* 0x010fc400078ec0ff */
[----:B---3--:R-:W-:Y:S02]  /*fb8a0*/  LOP3.LUT R12, R18, 0xffff, RZ, 0xc0, !PT ;  /* 0x0000ffff120c7812 */ /* 0x008fe400078ec0ff */
[----:B------:R-:W-:Y:S02]  /*fb8b0*/  PRMT R2, R14, 0x3340, R10 ;  /* 0x000033400e027816 */ /* 0x000fe4000000000a */
[----:B------:R-:W-:Y:S02]  /*fb8c0*/  LOP3.LUT R15, R17, 0xffff, RZ, 0xc0, !PT ;  /* 0x0000ffff110f7812 */ /* 0x000fe400078ec0ff */
[----:B------:R-:W-:Y:S02]  /*fb8d0*/  SHF.R.U32.HI R20, RZ, 0x8, R14 ;  /* 0x00000008ff147819 */ /* 0x000fe4000001160e */
[----:B------:R-:W-:Y:S02]  /*fb8e0*/  SHF.R.U32.HI R19, RZ, 0x8, R10 ;  /* 0x00000008ff137819 */ /* 0x000fe4000001160a */
[----:B------:R-:W-:Y:S01]  /*fb8f0*/  SHF.R.U32.HI R14, RZ, 0x8, R12 ;  /* 0x00000008ff0e7819 */ /* 0x000fe2000001160c */
[----:B------:R0:W-:Y:S01]  /*fb900*/  STL [R1+0x98c], R2 ;  /* 0x00098c0201007387 */ /* 0x0001e20000100800 */
[----:B------:R-:W-:-:S02]  /*fb910*/  SHF.R.U32.HI R17, RZ, 0x8, R15 ;  /* 0x00000008ff117819 */ /* 0x000fc4000001160f */
[----:B------:R-:W-:Y:S02]  /*fb920*/  PRMT R10, R13, 0x3340, R9 ;  /* 0x000033400d0a7816 */ /* 0x000fe40000000009 */
[--C-:B------:R-:W-:Y:S02]  /*fb930*/  SHF.R.U32.HI R18, RZ, 0x8, R11.reuse ;  /* 0x00000008ff127819 */ /* 0x100fe4000001160b */
[----:B------:R-:W-:Y:S02]  /*fb940*/  PRMT R0, R15, 0x3340, R11 ;  /* 0x000033400f007816 */ /* 0x000fe4000000000b */
[----:B------:R-:W-:Y:S02]  /*fb950*/  SHF.R.U32.HI R16, RZ, 0x8, R9 ;  /* 0x00000008ff107819 */ /* 0x000fe40000011609 */
[----:B------:R-:W-:Y:S02]  /*fb960*/  SHF.R.U32.HI R11, RZ, 0x8, R13 ;  /* 0x00000008ff0b7819 */ /* 0x000fe4000001160d */
[----:B0-----:R-:W-:-:S02]  /*fb970*/  PRMT R2, R12, 0x3340, R8 ;  /* 0x000033400c027816 */ /* 0x001fc40000000008 */
[----:B------:R-:W-:Y:S02]  /*fb980*/  SHF.R.U32.HI R8, RZ, 0x8, R8 ;  /* 0x00000008ff087819 */ /* 0x000fe40000011608 */
[----:B------:R-:W-:Y:S02]  /*fb990*/  LOP3.LUT R14, R14, 0xffff, RZ, 0xc0, !PT ;  /* 0x0000ffff0e0e7812 */ /* 0x000fe400078ec0ff */
[----:B------:R-:W-:Y:S01]  /*fb9a0*/  LOP3.LUT R15, R17, 0xffff, RZ, 0xc0, !PT ;  /* 0x0000ffff110f7812 */ /* 0x000fe200078ec0ff */
[----:B------:R0:W-:Y:S01]  /*fb9b0*/  STL [R1+0x984], R10 ;  /* 0x0009840a01007387 */ /* 0x0001e20000100800 */
[----:B------:R-:W-:-:S03]  /*fb9c0*/  LOP3.LUT R13, R8, 0xffff, RZ, 0xc0, !PT ;  /* 0x0000ffff080d7812 */ /* 0x000fc600078ec0ff */
[----:B------:R-:W2:Y:S01]  /*fb9d0*/  LDL.LU R17, [R1+0x2a6c] ;  /* 0x002a6c0001117983 */ /* 0x000ea20000300800 */
[----:B------:R-:W-:Y:S02]  /*fb9e0*/  LOP3.LUT R12, R18, 0xffff, RZ, 0xc0, !PT ;  /* 0x0000ffff120c7812 */ /* 0x000fe400078ec0ff */
[----:B------:R-:W-:Y:S01]  /*fb9f0*/  LOP3.LUT R9, R19, 0xffff, RZ, 0xc0, !PT ;  /* 0x0000ffff13097812 */ /* 0x000fe200078ec0ff */
[----:B------:R-:W3:Y:S04]  /*fba00*/  LDL.LU R18, [R1+0x2a70] ;  /* 0x002a700001127983 */ /* 0x000ee80000300800 */
[----:B------:R-:W4:Y:S01]  /*fba10*/  LDL.LU R19, [R1+0x2b3c] ;  /* 0x002b3c0001137983 */ /* 0x000f220000300800 */
[----:B------:R-:W-:Y:S02]  /*fba20*/  LOP3.LUT R8, R16, 0xffff, RZ, 0xc0, !PT ;  /* 0x0000ffff10087812 */ /* 0x000fe400078ec0ff */
[----:B------:R-:W-:Y:S01]  /*fba30*/  PRMT R29, R14, 0x3340, R13 ;  /* 0x000033400e1d7816 */ /* 0x000fe2000000000d */
[----:B------:R-:W5:Y:S04]  /*fba40*/  LDL.LU R16, [R1+0x2b40] ;  /* 0x002b400001107983 */ /* 0x000f680000300800 */
[----:B------:R-:W5:Y:S04]  /*fba50*/  LDL.LU R14, [R1+0x2bf8] ;  /* 0x002bf800010e7983 */ /* 0x000f680000300800 */
[----:B------:R-:W5:Y:S01]  /*fba60*/  LDL.LU R13, [R1+0x2bf4] ;  /* 0x002bf400010d7983 */ /* 0x000f620000300800 */
[----:B0-----:R-:W-:-:S02]  /*fba70*/  LOP3.LUT R10, R20, 0xffff, RZ, 0xc0, !PT ;  /* 0x0000ffff140a7812 */ /* 0x001fc400078ec0ff */
[----:B------:R-:W-:Y:S01]  /*fba80*/  LOP3.LUT R11, R11, 0xffff, RZ, 0xc0, !PT ;  /* 0x0000ffff0b0b7812 */ /* 0x000fe200078ec0ff */
[----:B------:R-:W-:Y:S01]  /*fba90*/  IMAD.MOV.U32 R20, RZ, RZ, R28 ;  /* 0x000000ffff147224 */ /* 0x000fe200078e001c */
[----:B------:R-:W-:Y:S02]  /*fbaa0*/  PRMT R28, R15, 0x3340, R12 ;  /* 0x000033400f1c7816 */ /* 0x000fe4000000000c */
[----:B------:R-:W-:Y:S02]  /*fbab0*/  PRMT R9, R10, 0x3340, R9 ;  /* 0x000033400a097816 */ /* 0x000fe40000000009 */
[----:B------:R-:W-:-:S03]  /*fbac0*/  PRMT R8, R11, 0x3340, R8 ;  /* 0x000033400b087816 */ /* 0x000fc60000000008 */
[----:B------:R0:W-:Y:S04]  /*fbad0*/  STL [R1+0x2a4], R9 ;  /* 0x0002a40901007387 */ /* 0x0001e80000100800 */
[----:B------:R1:W-:Y:S01]  /*fbae0*/  STL [R1+0x28c], R8 ;  /* 0x00028c0801007387 */ /* 0x0003e20000100800 */
[----:B0-----:R-:W-:Y:S02]  /*fbaf0*/  LOP3.LUT R9, R41, 0xffff, RZ, 0xc0, !PT ;  /* 0x0000ffff29097812 */ /* 0x001fe400078ec0ff */
[----:B-1----:R-:W-:Y:S01]  /*fbb00*/  LOP3.LUT R8, R37, 0xffff, RZ, 0xc0, !PT ;  /* 0x0000ffff25087812 */ /* 0x002fe200078ec0ff */
[----:B------:R-:W5:Y:S04]  /*fbb10*/  LDL.LU R41, [R1+0x472c] ;  /* 0x00472c0001297983 */ /* 0x000f680000300800 */
[----:B------:R-:W5:Y:S01]  /*fbb20*/  LDL.LU R37, [R1+0x4728] ;  /* 0x0047280001257983 */ /* 0x000f620000300800 */
[----:B--2---:R-:W-:-:S02]  /*fbb30*/  LOP3.LUT R10, R17, 0xffff, RZ, 0xc0, !PT ;  /* 0x0000ffff110a7812 */ /* 0x004fc400078ec0ff */
[----:B---3--:R-:W-:Y:S02]  /*fbb40*/  LOP3.LUT R11, R18, 0xffff, RZ, 0xc0, !PT ;  /* 0x0000ffff120b7812 */ /* 0x008fe400078ec0ff */
[----:B----4-:R-:W-:Y:S02]  /*fbb50*/  LOP3.LUT R12, R19, 0xffff, RZ, 0xc0, !PT ;  /* 0x0000ffff130c7812 */ /* 0x010fe400078ec0ff */
[----:B-----5:R-:W-:Y:S02]  /*fbb60*/  LOP3.LUT R15, R14, 0xffff, RZ, 0xc0, !PT ;  /* 0x0000ffff0e0f7812 */ /* 0x020fe400078ec0ff */
[----:B------:R-:W-:Y:S02]  /*fbb70*/  LOP3.LUT R14, R13, 0xffff, RZ, 0xc0, !PT ;  /* 0x0000ffff0d0e7812 */ /* 0x000fe400078ec0ff */
[----:B------:R-:W-:Y:S02]  /*fbb80*/  LOP3.LUT R13, R16, 0xffff, RZ, 0xc0, !PT ;  /* 0x0000ffff100d7812 */ /* 0x000fe400078ec0ff */
[----:B------:R-:W-:-:S02]  /*fbb90*/  SHF.R.U32.HI R19, RZ, 0x8, R15 ;  /* 0x00000008ff137819 */ /* 0x000fc4000001160f */
[--C-:B------:R-:W-:Y:S02]  /*fbba0*/  PRMT R15, R15, 0x3340, R11.reuse ;  /* 0x000033400f0f7816 */ /* 0x100fe4000000000b */
[----:B------:R-:W-:Y:S02]  /*fbbb0*/  SHF.R.U32.HI R18, RZ, 0x8, R14 ;  /* 0x00000008ff127819 */ /* 0x000fe4000001160e */
[----:B------:R-:W-:Y:S02]  /*fbbc0*/  SHF.R.U32.HI R16, RZ, 0x8, R11 ;  /* 0x00000008ff107819 */ /* 0x000fe4000001160b */
[--C-:B------:R-:W-:Y:S02]  /*fbbd0*/  PRMT R14, R14, 0x3340, R10.reuse ;  /* 0x000033400e0e7816 */ /* 0x100fe4000000000a */
[----:B------:R-:W-:Y:S02]  /*fbbe0*/  SHF.R.U32.HI R11, RZ, 0x8, R10 ;  /* 0x00000008ff0b7819 */ /* 0x000fe4000001160a */
[----:B------:R-:W-:-:S02]  /*fbbf0*/  SHF.R.U32.HI R17, RZ, 0x8, R13 ;  /* 0x00000008ff117819 */ /* 0x000fc4000001160d */
[--C-:B------:R-:W-:Y:S02]  /*fbc00*/  PRMT R13, R13, 0x3340, R9.reuse ;  /* 0x000033400d0d7816 */ /* 0x100fe40000000009 */
[----:B------:R-:W-:Y:S02]  /*fbc10*/  SHF.R.U32.HI R10, RZ, 0x8, R9 ;  /* 0x00000008ff0a7819 */ /* 0x000fe40000011609 */
[----:B------:R-:W-:Y:S01]  /*fbc20*/  SHF.R.U32.HI R9, RZ, 0x8, R12 ;  /* 0x00000008ff097819 */ /* 0x000fe2000001160c */
[----:B------:R0:W-:Y:S01]  /*fbc30*/  STL [R1+0xa4c], R15 ;  /* 0x000a4c0f01007387 */ /* 0x0001e20000100800 */
[----:B------:R-:W-:-:S03]  /*fbc40*/  PRMT R12, R12, 0x3340, R8 ;  /* 0x000033400c0c7816 */ /* 0x000fc60000000008 */
[----:B------:R1:W-:Y:S04]  /*fbc50*/  STL [R1+0xa48], R14 ;  /* 0x000a480e01007387 */ /* 0x0003e80000100800 */
[----:B------:R2:W-:Y:S04]  /*fbc60*/  STL [R1+0xa44], R13 ;  /* 0x000a440d01007387 */ /* 0x0005e80000100800 */
[----:B------:R3:W-:Y:S01]  /*fbc70*/  STL [R1+0xa40], R12 ;  /* 0x000a400c01007387 */ /* 0x0007e20000100800 */
[----:B0-----:R-:W-:Y:S02]  /*fbc80*/  LOP3.LUT R15, R19, 0xffff, RZ, 0xc0, !PT ;  /* 0x0000ffff130f7812 */ /* 0x001fe400078ec0ff */
[----:B-1----:R-:W-:Y:S01]  /*fbc90*/  LOP3.LUT R14, R16, 0xffff, RZ, 0xc0, !PT ;  /* 0x0000ffff100e7812 */ /* 0x002fe200078ec0ff */
[----:B------:R-:W4:Y:S04]  /*fbca0*/  LDL.LU R19, [R1+0x2a84] ;  /* 0x002a840001137983 */ /* 0x000f280000300800 */
[----:B------:R-:W5:Y:S01]  /*fbcb0*/  LDL.LU R16, [R1+0x2a88] ;  /* 0x002a880001107983 */ /* 0x000f620000300800 */
[----:B--2---:R-:W-:-:S02]  /*fbcc0*/  LOP3.LUT R13, R18, 0xffff, RZ, 0xc0, !PT ;  /* 0x0000ffff120d7812 */ /* 0x004fc400078ec0ff */
[----:B------:R-:W-:Y:S02]  /*fbcd0*/  PRMT R14, R15, 0x3340, R14 ;  /* 0x000033400f0e7816 */ /* 0x000fe4000000000e */
[----:B---3--:R-:W-:Y:S01]  /*fbce0*/  LOP3.LUT R12, R11, 0xffff, RZ, 0xc0, !PT ;  /* 0x0000ffff0b0c7812 */ /* 0x008fe200078ec0ff */
[----:B------:R-:W2:Y:S01]  /*fbcf0*/  LDL.LU R18, [R1+0x2a8c] ;  /* 0x002a8c0001127983 */ /* 0x000ea20000300800 */
[----:B------:R-:W-:-:S03]  /*fbd00*/  LOP3.LUT R11, R17, 0xffff, RZ, 0xc0, !PT ;  /* 0x0000ffff110b7812 */ /* 0x000fc600078ec0ff */
[----:B------:R-:W3:Y:S04]  /*fbd10*/  LDL.LU R17, [R1+0x2b58] ;  /* 0x002b580001117983 */ /* 0x000ee80000300800 */
[----:B------:R-:W3:Y:S04]  /*fbd20*/  LDL.LU R15, [R1+0x2c14] ;  /* 0x002c1400010f7983 */ /* 0x000ee80000300800 */
[----:B------:R0:W-:Y:S01]  /*fbd30*/  STL [R1+0x7a0], R14 ;  /* 0x0007a00e01007387 */ /* 0x0001e20000100800 */
[----:B------:R-:W-:-:S03]  /*fbd40*/  PRMT R13, R13, 0x3340, R12 ;  /* 0x000033400d0d7816 */ /* 0x000fc6000000000c */
[----:B0-----:R-:W4:Y:S04]  /*fbd50*/  LDL.LU R14, [R1+0x2c10] ;  /* 0x002c1000010e7983 */ /* 0x001f280000300800 */
[----:B------:R-:W4:Y:S01]  /*fbd60*/  LDL.LU R12, [R1+0x2c0c] ;  /* 0x002c0c00010c7983 */ /* 0x000f220000300800 */
[----:B------:R-:W-:Y:S02]  /*fbd70*/  LOP3.LUT R10, R10, 0xffff, RZ, 0xc0, !PT ;  /* 0x0000ffff0a0a7812 */ /* 0x000fe400078ec0ff */
[----:B------:R-:W-:Y:S02]  /*fbd80*/  SHF.R.U32.HI R8, RZ, 0x8, R8 ;  /* 0x00000008ff087819 */ /* 0x000fe40000011608 */
[----:B------:R-:W-:Y:S02]  /*fbd90*/  LOP3.LUT R9, R9, 0xffff, RZ, 0xc0, !PT ;  /* 0x0000ffff09097812 */ /* 0x000fe400078ec0ff */
[----:B------:R-:W-:-:S02]  /*fbda0*/  PRMT R10, R11, 0x3340, R10 ;  /* 0x000033400b0a7816 */ /* 0x000fc4000000000a */
[----:B------:R-:W-:Y:S01]  /*fbdb0*/  LOP3.LUT R8, R8, 0xffff, RZ, 0xc0, !PT ;  /* 0x0000ffff08087812 */ /* 0x000fe200078ec0ff */
[----:B------:R-:W-:Y:S04]  /*fbdc0*/  STL [R1+0x78c], R13 ;  /* 0x00078c0d01007387 */ /* 0x000fe80000100800 */
[----:B------:R-:W-:Y:S01]  /*fbdd0*/  STL [R1+0x788], R10 ;  /* 0x0007880a01007387 */ /* 0x000fe20000100800 */
[----:B------:R-:W-:-:S05]  /*fbde0*/  PRMT R8, R9, 0x3340, R8 ;  /* 0x0000334009087816 */ /* 0x000fca0000000008 */
[----:B------:R0:W-:Y:S02]  /*fbdf0*/  STL [R1+0x784], R8 ;  /* 0x0007840801007387 */ /* 0x0001e40000100800 */
[----:B0-----:R-:W-:Y:S02]  /*fbe00*/  LOP3.LUT R8, R61, 0xffff, RZ, 0xc0, !PT ;  /* 0x0000ffff3d087812 */ /* 0x001fe400078ec0ff */
[----:B------:R-:W4:Y:S01]  /*fbe10*/  LDL.LU R61, [R1+0x4724] ;  /* 0x00472400013d7983 */ /* 0x000f220000300800 */
[----:B-----5:R-:W-:Y:S02]  /*fbe20*/  LOP3.LUT R10, R16, 0xffff, RZ, 0xc0, !PT ;  /* 0x0000ffff100a7812 */ /* 0x020fe400078ec0ff */
[----:B--2---:R-:W-:Y:S02]  /*fbe30*/  LOP3.LUT R11, R18, 0xffff, RZ, 0xc0, !PT ;  /* 0x0000ffff120b7812 */ /* 0x004fe400078ec0ff */
[----:B---3--:R-:W-:Y:S02]  /*fbe40*/  LOP3.LUT R15, R15, 0xffff, RZ, 0xc0, !PT ;  /* 0x0000ffff0f0f7812 */ /* 0x008fe400078ec0ff */
[----:B----4-:R-:W-:-:S02]  /*fbe50*/  LOP3.LUT R9, R19, 0xffff, RZ, 0xc0, !PT ;  /* 0x0000ffff13097812 */ /* 0x010fc400078ec0ff */
[----:B------:R-:W2:Y:S01]  /*fbe60*/  LDL.LU R19, [R1+0x2a9c] ;  /* 0x002a9c0001137983 */ /* 0x000ea20000300800 */
[--C-:B------:R-:W-:Y:S02]  /*fbe70*/  PRMT R16, R15, 0x3340, R11.reuse ;  /* 0x000033400f107816 */ /* 0x100fe4000000000b */
[----:B------:R-:W-:Y:S02]  /*fbe80*/  LOP3.LUT R14, R14, 0xffff, RZ, 0xc0, !PT ;  /* 0x0000ffff0e0e7812 */ /* 0x000fe400078ec0ff */
[----:B------:R-:W-:Y:S02]  /*fbe90*/  LOP3.LUT R13, R12, 0xffff, RZ, 0xc0, !PT ;  /* 0x0000ffff0c0d7812 */ /* 0x000fe400078ec0ff */
[----:B------:R-:W-:Y:S02]  /*fbea0*/  LOP3.LUT R12, R17, 0xffff, RZ, 0xc0, !PT ;  /* 0x0000ffff110c7812 */ /* 0x000fe400078ec0ff */
[----:B------:R-:W-:Y:S02]  /*fbeb0*/  SHF.R.U32.HI R17, RZ, 0x8, R11 ;  /* 0x00000008ff117819 */ /* 0x000fe4000001160b */
[----:B------:R-:W-:-:S02]  /*fbec0*/  PRMT R11, R14, 0x3340, R10 ;  /* 0x000033400e0b7816 */ /* 0x000fc4000000000a */
[----:B------:R-:W-:Y:S02]  /*fbed0*/  SHF.R.U32.HI R18, RZ, 0x8, R15 ;  /* 0x00000008ff127819 */ /* 0x000fe4000001160f */
[----:B------:R-:W-:Y:S01]  /*fbee0*/  SHF.R.U32.HI R15, RZ, 0x8, R14 ;  /* 0x00000008ff0f7819 */ /* 0x000fe2000001160e */
[----:B------:R0:W-:Y:S01]  /*fbef0*/  STL [R1+0xa10], R16 ;  /* 0x000a101001007387 */ /* 0x0001e20000100800 */
[----:B------:R-:W-:-:S03]  /*fbf00*/  SHF.R.U32.HI R14, RZ, 0x8, R10 ;  /* 0x00000008ff0e7819 */ /* 0x000fc6000001160a */
[----:B------:R1:W-:Y:S01]  /*fbf10*/  STL [R1+0xa1c], R11 ;  /* 0x000a1c0b01007387 */ /* 0x0003e20000100800 */
[--C-:B------:R-:W-:Y:S02]  /*fbf20*/  PRMT R10, R13, 0x3340, R9.reuse ;  /* 0x000033400d0a7816 */ /* 0x100fe40000000009 */
[----:B------:R-:W-:Y:S02]  /*fbf30*/  SHF.R.U32.HI R9, RZ, 0x8, R9 ;  /* 0x00000008ff097819 */ /* 0x000fe40000011609 */
[----:B------:R-:W-:Y:S02]  /*fbf40*/  LOP3.LUT R15, R15, 0xffff, RZ, 0xc0, !PT ;  /* 0x0000ffff0f0f7812 */ /* 0x000fe400078ec0ff */
[----:B------:R-:W-:Y:S02]  /*fbf50*/  LOP3.LUT R14, R14, 0xffff, RZ, 0xc0, !PT ;  /* 0x0000ffff0e0e7812 */ /* 0x000fe400078ec0ff */
[----:B0-----:R-:W-:Y:S02]  /*fbf60*/  SHF.R.U32.HI R16, RZ, 0x8, R13 ;  /* 0x00000008ff107819 */ /* 0x001fe4000001160d */
[----:B-1----:R-:W-:-:S02]  /*fbf70*/  SHF.R.U32.HI R11, RZ, 0x8, R12 ;  /* 0x00000008ff0b7819 */ /* 0x002fc4000001160c */
[----:B------:R-:W-:Y:S01]  /*fbf80*/  PRMT R12, R12, 0x3340, R8 ;  /* 0x000033400c0c7816 */ /* 0x000fe20000000008 */
[----:B------:R0:W-:Y:S01]  /*fbf90*/  STL [R1+0xa18], R10 ;  /* 0x000a180a01007387 */ /* 0x0001e20000100800 */
[----:B------:R-:W-:-:S03]  /*fbfa0*/  LOP3.LUT R13, R16, 0xffff, RZ, 0xc0, !PT ;  /* 0x0000ffff100d7812 */ /* 0x000fc600078ec0ff */
[----:B------:R1:W-:Y:S04]  /*fbfb0*/  STL [R1+0xa14], R12 ;  /* 0x000a140c01007387 */ /* 0x0003e80000100800 */
[----:B------:R-:W3:Y:S01]  /*fbfc0*/  LDL.LU R16, [R1+0x2aa0] ;  /* 0x002aa00001107983 */ /* 0x000ee20000300800 */
[----:B------:R-:W-:Y:S02]  /*fbfd0*/  PRMT R14, R15, 0x3340, R14 ;  /* 0x000033400f0e7816 */ /* 0x000fe4000000000e */
[----:B0-----:R-:W-:Y:S02]  /*fbfe0*/  SHF.R.U32.HI R10, RZ, 0x8, R8 ;  /* 0x00000008ff0a7819 */ /* 0x001fe40000011608 */
[----:B------:R-:W-:Y:S02]  /*fbff0*/  LOP3.LUT R8, R17, 0xffff, RZ, 0xc0, !PT ;  /* 0x0000ffff11087812 */ /* 0x000fe400078ec0ff */
[----:B-1----:R-:W-:-:S02]  /*fc000*/  LOP3.LUT R12, R9, 0xffff, RZ, 0xc0, !PT ;  /* 0x0000ffff090c7812 */ /* 0x002fc400078ec0ff */
[----:B------:R-:W-:Y:S02]  /*fc010*/  LOP3.LUT R9, R18, 0xffff, RZ, 0xc0, !PT ;  /* 0x0000ffff12097812 */ /* 0x000fe400078ec0ff */
[----:B------:R-:W4:Y:S04]  /*fc020*/  LDL.LU R18, [R1+0x2b70] ;  /* 0x002b700001127983 */ /* 0x000f280000300800 */
[----:B------:R-:W5:Y:S04]  /*fc030*/  LDL.LU R17, [R1+0x2b74] ;  /* 0x002b740001117983 */ /* 0x000f680000300800 */
[----:B------:R-:W4:Y:S04]  /*fc040*/  LDL.LU R15, [R1+0x2c2c] ;  /* 0x002c2c00010f7983 */ /* 0x000f280000300800 */
[----:B------:R0:W-:Y:S04]  /*fc050*/  STL [R1+0x76c], R14 ;  /* 0x00076c0e01007387 */ /* 0x0001e80000100800 */
[----:B0-----:R-:W5:Y:S01]  /*fc060*/  LDL.LU R14, [R1+0x2c28] ;  /* 0x002c2800010e7983 */ /* 0x001f620000300800 */
[----:B------:R-:W-:-:S02]  /*fc070*/  LOP3.LUT R11, R11, 0xffff, RZ, 0xc0, !PT ;  /* 0x0000ffff0b0b7812 */ /* 0x000fc400078ec0ff */
[----:B------:R-:W-:Y:S02]  /*fc080*/  LOP3.LUT R10, R10, 0xffff, RZ, 0xc0, !PT ;  /* 0x0000ffff0a0a7812 */ /* 0x000fe400078ec0ff */
[----:B------:R-:W-:Y:S02]  /*fc090*/  PRMT R12, R13, 0x3340, R12 ;  /* 0x000033400d0c7816 */ /* 0x000fe4000000000c */
[----:B------:R-:W-:Y:S02]  /*fc0a0*/  PRMT R8, R9, 0x3340, R8 ;  /* 0x0000334009087816 */ /* 0x000fe40000000008 */
[----:B------:R-:W-:Y:S01]  /*fc0b0*/  PRMT R10, R11, 0x3340, R10 ;  /* 0x000033400b0a7816 */ /* 0x000fe2000000000a */
[----:B------:R-:W-:Y:S04]  /*fc0c0*/  STL [R1+0x768], R12 ;  /* 0x0007680c01007387 */ /* 0x000fe80000100800 */
[----:B------:R-:W-:Y:S04]  /*fc0d0*/  STL [R1+0x760], R10 ;  /* 0x0007600a01007387 */ /* 0x000fe80000100800 */
[----:B------:R0:W-:Y:S01]  /*fc0e0*/  STL [R1+0x744], R8 ;  /* 0x0007440801007387 */ /* 0x0001e20000100800 */
[----:B------:R-:W-:-:S03]  /*fc0f0*/  LOP3.LUT R9, R37, 0xffff, RZ, 0xc0, !PT ;  /* 0x0000ffff25097812 */ /* 0x000fc600078ec0ff */
[----:B------:R-:W5:Y:S01]  /*fc100*/  LDL.LU R37, [R1+0x4720] ;  /* 0x0047200001257983 */ /* 0x000f620000300800 */
[----:B0-----:R-:W-:-:S03]  /*fc110*/  LOP3.LUT R8, R41, 0xffff, RZ, 0xc0, !PT ;  /* 0x0000ffff29087812 */ /* 0x001fc600078ec0ff */
[----:B------:R-:W5:Y:S01]  /*fc120*/  LDL.LU R41, [R1+0x471c] ;  /* 0x00471c0001297983 */ /* 0x000f620000300800 */
[----:B--2---:R-:W-:-:S03]  /*fc130*/  LOP3.LUT R10, R19, 0xffff, RZ, 0xc0, !PT ;  /* 0x0000ffff130a7812 */ /* 0x004fc600078ec0ff */
[----:B------:R-:W2:Y:S01]  /*fc140*/  LDL.LU R19, [R1+0x2ab8] ;  /* 0x002ab80001137983 */ /* 0x000ea20000300800 */
[----:B---3--:R-:W-:Y:S02]  /*fc150*/  LOP3.LUT R11, R16, 0xffff, RZ, 0xc0, !PT ;  /* 0x0000ffff100b7812 */ /* 0x008fe400078ec0ff */
[----:B----4-:R-:W-:Y:S02]  /*fc160*/  LOP3.LUT R15, R15, 0xffff, RZ, 0xc0, !PT ;  /* 0x0000ffff0f0f7812 */ /* 0x010fe400078ec0ff */
[----:B-----5:R-:W-:Y:S02]  /*fc170*/  LOP3.LUT R13, R17, 0xffff, RZ, 0xc0, !PT ;  /* 0x0000ffff110d7812 */ /* 0x020fe400078ec0ff */
[----:B------:R-:W-:Y:S02]  /*fc180*/  SHF.R.U32.HI R17, RZ, 0x8, R15 ;  /* 0x00000008ff117819 */ /* 0x000fe4000001160f */
[----:B------:R-:W-:Y:S02]  /*fc190*/  PRMT R15, R15, 0x3340, R11 ;  /* 0x000033400f0f7816 */ /* 0x000fe4000000000b */
[----:B------:R-:W-:-:S02]  /*fc1a0*/  LOP3.LUT R12, R18, 0xffff, RZ, 0xc0, !PT ;  /* 0x0000ffff120c7812 */ /* 0x000fc400078ec0ff */
[----:B------:R-:W-:Y:S02]  /*fc1b0*/  SHF.R.U32.HI R18, RZ, 0x8, R11 ;  /* 0x00000008ff127819 */ /* 0x000fe4000001160b */
[----:B------:R-:W-:Y:S01]  /*fc1c0*/  LOP3.LUT R14, R14, 0xffff, RZ, 0xc0, !PT ;  /* 0x0000ffff0e0e7812 */ /* 0x000fe200078ec0ff */
[----:B------:R0:W-:Y:S03]  /*fc1d0*/  STL [R1+0x9e8], R15 ;  /* 0x0009e80f01007387 */ /* 0x0001e60000100800 */
[----:B------:R-:W-:Y:S02]  /*fc1e0*/  SHF.R.U32.HI R11, RZ, 0x8, R14 ;  /* 0x00000008ff0b7819 */ /* 0x000fe4000001160e */
[--C-:B------:R-:W-:Y:S02]  /*fc1f0*/  PRMT R14, R14, 0x3340, R10.reuse ;  /* 0x000033400e0e7816 */ /* 0x100fe4000000000a */
[----:B------:R-:W-:-:S02]  /*fc200*/  SHF.R.U32.HI R10, RZ, 0x8, R10 ;  /* 0x00000008ff0a7819 */ /* 0x000fc4000001160a */
[----:B------:R-:W-:Y:S02]  /*fc210*/  SHF.R.U32.HI R16, RZ, 0x8, R12 ;  /* 0x00000008ff107819 */ /* 0x000fe4000001160c */
[----:B0-----:R-:W-:Y:S02]  /*fc220*/  SHF.R.U32.HI R15, RZ, 0x8, R13 ;  /* 0x00000008ff0f7819 */ /* 0x001fe4000001160d */
[--C-:B------:R-:W-:Y:S01]  /*fc230*/  PRMT R13, R13, 0x3340, R9.reuse ;  /* 0x000033400d0d7816 */ /* 0x100fe20000000009 */
[----:B------:R0:W-:Y:S01]  /*fc240*/  STL [R1+0x9fc], R14 ;  /* 0x0009fc0e01007387 */ /* 0x0001e20000100800 */
[--C-:B------:R-:W-:Y:S02]  /*fc250*/  PRMT R12, R12, 0x3340, R8.reuse ;  /* 0x000033400c0c7816 */ /* 0x100fe40000000008 */
[----:B------:R-:W-:Y:S01]  /*fc260*/  SHF.R.U32.HI R9, RZ, 0x8, R9 ;  /* 0x00000008ff097819 */ /* 0x000fe20000011609 */
[----:B------:R1:W-:Y:S01]  /*fc270*/  STL [R1+0x9f8], R13 ;  /* 0x0009f80d01007387 */ /* 0x0003e20000100800 */
[----:B------:R-:W-:-:S03]  /*fc280*/  SHF.R.U32.HI R8, RZ, 0x8, R8 ;  /* 0x00000008ff087819 */ /* 0x000fc60000011608 */
[----:B------:R3:W-:Y:S01]  /*fc290*/  STL [R1+0x9f4], R12 ;  /* 0x0009f40c01007387 */ /* 0x0007e20000100800 */
[----:B0-----:R-:W-:Y:S02]  /*fc2a0*/  LOP3.LUT R14, R11, 0xffff, RZ, 0xc0, !PT ;  /* 0x0000ffff0b0e7812 */ /* 0x001fe400078ec0ff */
[----:B-1----:R-:W-:Y:S02]  /*fc2b0*/  LOP3.LUT R13, R10, 0xffff, RZ, 0xc0, !PT ;  /* 0x0000ffff0a0d7812 */ /* 0x002fe400078ec0ff */
[----:B------:R-:W-:Y:S02]  /*fc2c0*/  LOP3.LUT R11, R17, 0xffff, RZ, 0xc0, !PT ;  /* 0x0000ffff110b7812 */ /* 0x000fe400078ec0ff */
[----:B---3--:R-:W-:Y:S01]  /*fc2d0*/  LOP3.LUT R12, R9, 0xffff, RZ, 0xc0, !PT ;  /* 0x0000ffff090c7812 */ /* 0x008fe200078ec0ff */
[----:B------:R-:W3:Y:S01]  /*fc2e0*/  LDL.LU R17, [R1+0x2ac0] ;  /* 0x002ac00001117983 */ /* 0x000ee20000300800 */
[----:B------:R-:W-:Y:S02]  /*fc2f0*/  PRMT R13, R14, 0x3340, R13 ;  /* 0x000033400e0d7816 */ /* 0x000fe4000000000d */
[----:B------:R-:W-:-:S02]  /*fc300*/  LOP3.LUT R10, R16, 0xffff, RZ, 0xc0, !PT ;  /* 0x0000ffff100a7812 */ /* 0x000fc400078ec0ff */
[----:B------:R-:W-:Y:S02]  /*fc310*/  LOP3.LUT R9, R8, 0xffff, RZ, 0xc0, !PT ;  /* 0x0000ffff08097812 */ /* 0x000fe400078ec0ff */
[----:B------:R-:W-:Y:S01]  /*fc320*/  LOP3.LUT R15, R15, 0xffff, RZ, 0xc0, !PT ;  /* 0x0000ffff0f0f7812 */ /* 0x000fe200078ec0ff */
[----:B------:R-:W4:Y:S01]  /*fc330*/  LDL.LU R16, [R1+0x2ac8] ;  /* 0x002ac80001107983 */ /* 0x000f220000300800 */
[----:B------:R-:W-:-:S03]  /*fc340*/  LOP3.LUT R8, R18, 0xffff, RZ, 0xc0, !PT ;  /* 0x0000ffff12087812 */ /* 0x000fc600078ec0ff */
[----:B------:R-:W5:Y:S04]  /*fc350*/  LDL.LU R18, [R1+0x2b8c] ;  /* 0x002b8c0001127983 */ /* 0x000f680000300800 */
[----:B------:R-:W5:Y:S04]  /*fc360*/  LDL.LU R14, [R1+0x2c44] ;  /* 0x002c4400010e7983 */ /* 0x000f680000300800 */
[----:B------:R0:W-:Y:S01]  /*fc370*/  STL [R1+0x740], R13 ;  /* 0x0007400d01007387 */ /* 0x0001e20000100800 */
[----:B------:R-:W-:-:S03]  /*fc380*/  PRMT R15, R15, 0x3340, R12 ;  /* 0x000033400f0f7816 */ /* 0x000fc6000000000c */
[----:B0-----:R-:W5:Y:S04]  /*fc390*/  LDL.LU R13, [R1+0x2c40] ;  /* 0x002c4000010d7983 */ /* 0x001f680000300800 */
[----:B------:R-:W5:Y:S01]  /*fc3a0*/  LDL.LU R12, [R1+0x2c48] ;  /* 0x002c4800010c7983 */ /* 0x000f620000300800 */
[----:B------:R-:W-:-:S03]  /*fc3b0*/  PRMT R9, R10, 0x3340, R9 ;  /* 0x000033400a097816 */ /* 0x000fc60000000009 */
[----:B------:R-:W-:Y:S01]  /*fc3c0*/  STL [R1+0x72c], R15 ;  /* 0x00072c0f01007387 */ /* 0x000fe20000100800 */
[----:B------:R-:W-:-:S03]  /*fc3d0*/  PRMT R8, R11, 0x3340, R8 ;  /* 0x000033400b087816 */ /* 0x000fc60000000008 */
[----:B------:R-:W-:Y:S04]  /*fc3e0*/  STL [R1+0x728], R9 ;  /* 0x0007280901007387 */ /* 0x000fe80000100800 */
[----:B------:R0:W-:Y:S02]  /*fc3f0*/  STL [R1+0x708], R8 ;  /* 0x0007080801007387 */ /* 0x0001e40000100800 */
[----:B0-----:R-:W-:Y:S02]  /*fc400*/  LOP3.LUT R8, R61, 0xffff, RZ, 0xc0, !PT ;  /* 0x0000ffff3d087812 */ /* 0x001fe400078ec0ff */
[----:B------:R-:W5:Y:S01]  /*fc410*/  LDL.LU R61, [R1+0x4718] ;  /* 0x00471800013d7983 */ /* 0x000f620000300800 */
[----:B--2---:R-:W-:Y:S02]  /*fc420*/  LOP3.LUT R9, R19, 0xffff, RZ, 0xc0, !PT ;  /* 0x0000ffff13097812 */ /* 0x004fe400078ec0ff */
[----:B---3--:R-:W-:-:S02]  /*fc430*/  LOP3.LUT R10, R17, 0xffff, RZ, 0xc0, !PT ;  /* 0x0000ffff110a7812 */ /* 0x008fc400078ec0ff */
[----:B----4-:R-:W-:Y:S02]  /*fc440*/  LOP3.LUT R11, R16, 0xffff, RZ, 0xc0, !PT ;  /* 0x0000ffff100b7812 */ /* 0x010fe400078ec0ff */
[----:B-----5:R-:W-:Y:S02]  /*fc450*/  LOP3.LUT R14, R14, 0xffff, RZ, 0xc0, !PT ;  /* 0x0000ffff0e0e7812 */ /* 0x020fe400078ec0ff */
[----:B------:R-:W-:Y:S02]  /*fc460*/  SHF.R.U32.HI R17, RZ, 0x8, R11 ;  /* 0x00000008ff117819 */ /* 0x000fe4000001160b */
[----:B------:R-:W-:Y:S02]  /*fc470*/  SHF.R.U32.HI R16, RZ, 0x8, R10 ;  /* 0x00000008ff107819 */ /* 0x000fe4000001160a */
[----:B------:R-:W-:Y:S02]  /*fc480*/  LOP3.LUT R15, R12, 0xffff, RZ, 0xc0, !PT ;  /* 0x0000ffff0c0f7812 */ /* 0x000fe400078ec0ff */
[----:B------:R-:W-:-:S02]  /*fc490*/  LOP3.LUT R13, R13, 0xffff, RZ, 0xc0, !PT ;  /* 0x0000ffff0d0d7812 */ /* 0x000fc400078ec0ff */
[----:B------:R-:W-:Y:S02]  /*fc4a0*/  LOP3.LUT R12, R18, 0xffff, RZ, 0xc0, !PT ;  /* 0x0000ffff120c7812 */ /* 0x000fe400078ec0ff */
[----:B------:R-:W-:Y:S02]  /*fc4b0*/  SHF.R.U32.HI R19, RZ, 0x8, R15 ;  /* 0x00000008ff137819 */ /* 0x000fe4000001160f */
[----:B------:R-:W-:Y:S02]  /*fc4c0*/  PRMT R15, R15, 0x3340, R11 ;  /* 0x000033400f0f7816 */ /* 0x000fe4000000000b */
[----:B------:R-:W-:Y:S02]  /*fc4d0*/  SHF.R.U32.HI R18, RZ, 0x8, R14 ;  /* 0x00000008ff127819 */ /* 0x000fe4000001160e */
[----:B------:R-:W-:Y:S02]  /*fc4e0*/  PRMT R11, R14, 0x3340, R10 ;  /* 0x000033400e0b7816 */ /* 0x000fe4000000000a */
[----:B------:R-:W-:-:S02]  /*fc4f0*/  SHF.R.U32.HI R14, RZ, 0x8, R13 ;  /* 0x00000008ff0e7819 */ /* 0x000fc4000001160d */
[--C-:B------:R-:W-:Y:S02]  /*fc500*/  PRMT R10, R13, 0x3340, R9.reuse ;  /* 0x000033400d0a7816 */ /* 0x100fe40000000009 */
[----:B------:R-:W-:Y:S02]  /*fc510*/  SHF.R.U32.HI R13, RZ, 0x8, R9 ;  /* 0x00000008ff0d7819 */ /* 0x000fe40000011609 */
[----:B------:R-:W-:Y:S01]  /*fc520*/  PRMT R9, R12, 0x3340, R8 ;  /* 0x000033400c097816 */ /* 0x000fe20000000008 */
[----:B------:R0:W-:Y:S04]  /*fc530*/  STL [R1+0x9c4], R15 ;  /* 0x0009c40f01007387 */ /* 0x0001e80000100800 */
[----:B------:R1:W-:Y:S04]  /*fc540*/  STL [R1+0x9c0], R11 ;  /* 0x0009c00b01007387 */ /* 0x0003e80000100800 */
[----:B------:R2:W-:Y:S01]  /*fc550*/  STL [R1+0x9cc], R10 ;  /* 0x0009cc0a01007387 */ /* 0x0005e20000100800 */
[----:B------:R-:W-:-:S03]  /*fc560*/  LOP3.LUT R14, R14, 0xffff, RZ, 0xc0, !PT ;  /* 0x0000ffff0e0e7812 */ /* 0x000fc600078ec0ff */
[----:B------:R3:W-:Y:S01]  /*fc570*/  STL [R1+0x9c8], R9 ;  /* 0x0009c80901007387 */ /* 0x0007e20000100800 */
[----:B------:R-:W-:Y:S02]  /*fc580*/  LOP3.LUT R13, R13, 0xffff, RZ, 0xc0, !PT ;  /* 0x0000ffff0d0d7812 */ /* 0x000fe400078ec0ff */
[----:B0-----:R-:W-:Y:S02]  /*fc590*/  SHF.R.U32.HI R15, RZ, 0x8, R12 ;  /* 0x00000008ff0f7819 */ /* 0x001fe4000001160c */
[----:B-1----:R-:W-:Y:S02]  /*fc5a0*/  LOP3.LUT R11, R19, 0xffff, RZ, 0xc0, !PT ;  /* 0x0000ffff130b7812 */ /* 0x002fe400078ec0ff */
[----:B--2---:R-:W-:Y:S01]  /*fc5b0*/  LOP3.LUT R10, R17, 0xffff, RZ, 0xc0, !PT ;  /* 0x0000ffff110a7812 */ /* 0x004fe200078ec0ff */
[----:B------:R-:W2:Y:S01]  /*fc5c0*/  LDL.LU R19, [R1+0x2ae0] ;  /* 0x002ae00001137983 */ /* 0x000ea20000300800 */
[----:B------:R-:W-:-:S03]  /*fc5d0*/  SHF.R.U32.HI R12, RZ, 0x8, R8 ;  /* 0x00000008ff0c7819 */ /* 0x000fc60000011608 */
[----:B------:R-:W4:Y:S01]  /*fc5e0*/  LDL.LU R17, [R1+0x2ae4] ;  /* 0x002ae40001117983 */ /* 0x000f220000300800 */
[----:B---3--:R-:W-:Y:S02]  /*fc5f0*/  LOP3.LUT R9, R18, 0xffff, RZ, 0xc0, !PT ;  /* 0x0000ffff12097812 */ /* 0x008fe400078ec0ff */
[----:B------:R-:W-:Y:S01]  /*fc600*/  LOP3.LUT R8, R16, 0xffff, RZ, 0xc0, !PT ;  /* 0x0000ffff10087812 */ /* 0x000fe200078ec0ff */
[----:B------:R-:W3:Y:S04]  /*fc610*/  LDL.LU R18, [R1+0x2ba4] ;  /* 0x002ba40001127983 */ /* 0x000ee80000300800 */
[----:B------:R-:W5:Y:S01]  /*fc620*/  LDL.LU R16, [R1+0x2ba8] ;  /* 0x002ba80001107983 */ /* 0x000f620000300800 */
[----:B------:R-:W-:-:S03]  /*fc630*/  PRMT R13, R14, 0x3340, R13 ;  /* 0x000033400e0d7816 */ /* 0x000fc6000000000d */
[----:B------:R-:W3:Y:S04]  /*fc640*/  LDL.LU R14, [R1+0x2c58] ;  /* 0x002c5800010e7983 */ /* 0x000ee80000300800 */
[----:B------:R0:W-:Y:S04]  /*fc650*/  STL [R1+0x6c4], R13 ;  /* 0x0006c40d01007387 */ /* 0x0001e80000100800 */
[----:B0-----:R-:W5:Y:S01]  /*fc660*/  LDL.LU R13, [R1+0x2c54] ;  /* 0x002c5400010d7983 */ /* 0x001f620000300800 */
[----:B------:R-:W-:Y:S02]  /*fc670*/  LOP3.LUT R15, R15, 0xffff, RZ, 0xc0, !PT ;  /* 0x0000ffff0f0f7812 */ /* 0x000fe400078ec0ff */
[----:B------:R-:W-:-:S02]  /*fc680*/  LOP3.LUT R12, R12, 0xffff, RZ, 0xc0, !PT ;  /* 0x0000ffff0c0c7812 */ /* 0x000fc400078ec0ff */
[----:B------:R-:W-:Y:S02]  /*fc690*/  PRMT R10, R11, 0x3340, R10 ;  /* 0x000033400b0a7816 */ /* 0x000fe4000000000a */
[----:B------:R-:W-:Y:S02]  /*fc6a0*/  PRMT R12, R15, 0x3340, R12 ;  /* 0x000033400f0c7816 */ /* 0x000fe4000000000c */
[----:B------:R-:W-:-:S03]  /*fc6b0*/  PRMT R8, R9, 0x3340, R8 ;  /* 0x0000334009087816 */ /* 0x000fc60000000008 */
[----:B------:R-:W-:Y:S04]  /*fc6c0*/  STL [R1+0x6ac], R12 ;  /* 0x0006ac0c01007387 */ /* 0x000fe80000100800 */
[----:B------:R-:W-:Y:S04]  /*fc6d0*/  STL [R1+0x688], R10 ;  /* 0x0006880a01007387 */ /* 0x000fe80000100800 */
[----:B------:R0:W-:Y:S01]  /*fc6e0*/  STL [R1+0x684], R8 ;  /* 0x0006840801007387 */ /* 0x0001e20000100800 */
[----:B------:R-:W-:-:S03]  /*fc6f0*/  LOP3.LUT R9, R41, 0xffff, RZ, 0xc0, !PT ;  /* 0x0000ffff29097812 */ /* 0x000fc600078ec0ff */
[----:B------:R-:W5:Y:S01]  /*fc700*/  LDL.LU R41, [R1+0x4714] ;  /* 0x0047140001297983 */ /* 0x000f620000300800 */
[----:B0-----:R-:W-:-:S03]  /*fc710*/  LOP3.LUT R8, R37, 0xffff, RZ, 0xc0, !PT ;  /* 0x0000ffff25087812 */ /* 0x001fc600078ec0ff */
[----:B------:R-:W5:Y:S01]  /*fc720*/  LDL.LU R37, [R1+0x4710] ;  /* 0x0047100001257983 */ /* 0x000f620000300800 */
[----:B--2---:R-:W-:Y:S02]  /*fc730*/  LOP3.LUT R10, R19, 0xffff, RZ, 0xc0, !PT ;  /* 0x0000ffff130a7812 */ /* 0x004fe400078ec0ff */
[----:B----4-:R-:W-:Y:S02]  /*fc740*/  LOP3.LUT R11, R17, 0xffff, RZ, 0xc0, !PT ;  /* 0x0000ffff110b7812 */ /* 0x010fe400078ec0ff */
[----:B---3--:R-:W-:-:S04]  /*fc750*/  LOP3.LUT R15, R14, 0xffff, RZ, 0xc0, !PT ;  /* 0x0000ffff0e0f7812 */ /* 0x008fc800078ec0ff */
[----:B------:R-:W-:Y:S02]  /*fc760*/  SHF.R.U32.HI R19, RZ, 0x8, R15 ;  /* 0x00000008ff137819 */ /* 0x000fe4000001160f */
[--C-:B------:R-:W-:Y:S02]  /*fc770*/  PRMT R15, R15, 0x3340, R11.reuse ;  /* 0x000033400f0f7816 */ /* 0x100fe4000000000b */
[----:B------:R-:W-:Y:S02]  /*fc780*/  LOP3.LUT R12, R18, 0xffff, RZ, 0xc0, !PT ;  /* 0x0000ffff120c7812 */ /* 0x000fe400078ec0ff */
[----:B------:R-:W-:Y:S02]  /*fc790*/  SHF.R.U32.HI R17, RZ, 0x8, R11 ;  /* 0x00000008ff117819 */ /* 0x000fe4000001160b */
[----:B-----5:R-:W-:Y:S02]  /*fc7a0*/  LOP3.LUT R14, R13, 0xffff, RZ, 0xc0, !PT ;  /* 0x0000ffff0d0e7812 */ /* 0x020fe400078ec0ff */
[----:B------:R-:W-:Y:S01]  /*fc7b0*/  LOP3.LUT R13, R16, 0xffff, RZ, 0xc0, !PT ;  /* 0x0000ffff100d7812 */ /* 0x000fe200078ec0ff */
[----:B------:R0:W-:Y:S01]  /*fc7c0*/  STL [R1+0x9a4], R15 ;  /* 0x0009a40f01007387 */ /* 0x0001e20000100800 */
[----:B------:R-:W-:-:S02]  /*fc7d0*/  SHF.R.U32.HI R16, RZ, 0x8, R10 ;  /* 0x00000008ff107819 */ /* 0x000fc4000001160a */
[----:B------:R-:W-:Y:S02]  /*fc7e0*/  SHF.R.U32.HI R18, RZ, 0x8, R14 ;  /* 0x00000008ff127819 */ /* 0x000fe4000001160e */
[----:B------:R-:W-:Y:S02]  /*fc7f0*/  PRMT R11, R14, 0x3340, R10 ;  /* 0x000033400e0b7816 */ /* 0x000fe4000000000a */
[--C-:B------:R-:W-:Y:S02]  /*fc800*/  SHF.R.U32.HI R14, RZ, 0x8, R9.reuse ;  /* 0x00000008ff0e7819 */ /* 0x100fe40000011609 */
[----:B------:R-:W-:Y:S02]  /*fc810*/  PRMT R10, R13, 0x3340, R9 ;  /* 0x000033400d0a7816 */ /* 0x000fe40000000009 */
[----:B------:R-:W-:Y:S02]  /*fc820*/  PRMT R9, R12, 0x3340, R8 ;  /* 0x000033400c097816 */ /* 0x000fe40000000008 */
[----:B0-----:R-:W-:-:S02]  /*fc830*/  SHF.R.U32.HI R15, RZ, 0x8, R13 ;  /* 0x00000008ff0f7819 */ /* 0x001fc4000001160d */
[----:B------:R-:W-:Y:S01]  /*fc840*/  LOP3.LUT R14, R14, 0xffff, RZ, 0xc0, !PT ;  /* 0x0000ffff0e0e7812 */ /* 0x000fe200078ec0ff */
[----:B------:R0:W-:Y:S01]  /*fc850*/  STL [R1+0x998], R11 ;  /* 0x0009980b01007387 */ /* 0x0001e20000100800 */
[----:B------:R-:W-:-:S03]  /*fc860*/  LOP3.LUT R15, R15, 0xffff, RZ, 0xc0, !PT ;  /* 0x0000ffff0f0f7812 */ /* 0x000fc600078ec0ff */
[----:B------:R1:W-:Y:S04]  /*fc870*/  STL [R1+0x9ac], R10 ;  /* 0x0009ac0a01007387 */ /* 0x0003e80000100800 */
[----:B------:R2:W-:Y:S01]  /*fc880*/  STL [R1+0x9a8], R9 ;  /* 0x0009a80901007387 */ /* 0x0005e20000100800 */
[----:B------:R-:W-:Y:S02]  /*fc890*/  SHF.R.U32.HI R13, RZ, 0x8, R12 ;  /* 0x00000008ff0d7819 */ /* 0x000fe4000001160c */
[----:B------:R-:W-:Y:S02]  /*fc8a0*/  PRMT R14, R15, 0x3340, R14 ;  /* 0x000033400f0e7816 */ /* 0x000fe4000000000e */
[----:B------:R-:W-:Y:S02]  /*fc8b0*/  SHF.R.U32.HI R12, RZ, 0x8, R8 ;  /* 0x00000008ff0c7819 */ /* 0x000fe40000011608 */
[----:B0-----:R-:W-:-:S02]  /*fc8c0*/  LOP3.LUT R11, R19, 0xffff, RZ, 0xc0, !PT ;  /* 0x0000ffff130b7812 */ /* 0x001fc400078ec0ff */
[----:B------:R-:W3:Y:S01]  /*fc8d0*/  LDL.LU R19, [R1+0x2afc] ;  /* 0x002afc0001137983 */ /* 0x000ee20000300800 */
[----:B-1----:R-:W-:-:S03]  /*fc8e0*/  LOP3.LUT R10, R17, 0xffff, RZ, 0xc0, !PT ;  /* 0x0000ffff110a7812 */ /* 0x002fc600078ec0ff */
[----:B------:R-:W4:Y:S01]  /*fc8f0*/  LDL.LU R17, [R1+0x2b00] ;  /* 0x002b000001117983 */ /* 0x000f220000300800 */
[----:B--2---:R-:W-:Y:S02]  /*fc900*/  LOP3.LUT R9, R18, 0xffff, RZ, 0xc0, !PT ;  /* 0x0000ffff12097812 */ /* 0x004fe400078ec0ff */
[----:B------:R-:W-:Y:S01]  /*fc910*/  LOP3.LUT R8, R16, 0xffff, RZ, 0xc0, !PT ;  /* 0x0000ffff10087812 */ /* 0x000fe200078ec0ff */
[----:B------:R-:W2:Y:S04]  /*fc920*/  LDL.LU R18, [R1+0x2bbc] ;  /* 0x002bbc0001127983 */ /* 0x000ea80000300800 */
[----:B------:R-:W5:Y:S04]  /*fc930*/  LDL.LU R16, [R1+0x2bc0] ;  /* 0x002bc00001107983 */ /* 0x000f680000300800 */
[----:B------:R-:W2:Y:S04]  /*fc940*/  LDL.LU R15, [R1+0x2c6c] ;  /* 0x002c6c00010f7983 */ /* 0x000ea80000300800 */
[----:B------:R0:W-:Y:S04]  /*fc950*/  STL [R1+0x62c], R14 ;  /* 0x00062c0e01007387 */ /* 0x0001e80000100800 */
[----:B0-----:R-:W5:Y:S01]  /*fc960*/  LDL.LU R14, [R1+0x2c68] ;  /* 0x002c6800010e7983 */ /* 0x001f620000300800 */
[----:B------:R-:W-:-:S02]  /*fc970*/  LOP3.LUT R13, R13, 0xffff, RZ, 0xc0, !PT ;  /* 0x0000ffff0d0d7812 */ /* 0x000fc400078ec0ff */
[----:B------:R-:W-:Y:S02]  /*fc980*/  LOP3.LUT R12, R12, 0xffff, RZ, 0xc0, !PT ;  /* 0x0000ffff0c0c7812 */ /* 0x000fe400078ec0ff */
[----:B------:R-:W-:Y:S02]  /*fc990*/  PRMT R10, R11, 0x3340, R10 ;  /* 0x000033400b0a7816 */ /* 0x000fe4000000000a */
[----:B------:R-:W-:Y:S02]  /*fc9a0*/  PRMT R8, R9, 0x3340, R8 ;  /* 0x0000334009087816 */ /* 0x000fe40000000008 */
[----:B------:R-:W-:-:S05]  /*fc9b0*/  PRMT R12, R13, 0x3340, R12 ;  /* 0x000033400d0c7816 */ /* 0x000fca000000000c */
[----:B------:R-:W-:Y:S04]  /*fc9c0*/  STL [R1+0x628], R12 ;  /* 0x0006280c01007387 */ /* 0x000fe80000100800 */
[----:B------:R-:W-:Y:S04]  /*fc9d0*/  STL [R1+0x604], R10 ;  /* 0x0006040a01007387 */ /* 0x000fe80000100800 */
[----:B------:R0:W-:Y:S01]  /*fc9e0*/  STL [R1+0x600], R8 ;  /* 0x0006000801007387 */ /* 0x0001e20000100800 */
[----:B------:R-:W-:-:S03]  /*fc9f0*/  LOP3.LUT R9, R37, 0xffff, RZ, 0xc0, !PT ;  /* 0x0000ffff25097812 */ /* 0x000fc600078ec0ff */
[----:B------:R-:W5:Y:S01]  /*fca00*/  LDL.LU R37, [R1+0x470c] ;  /* 0x00470c0001257983 */ /* 0x000f620000300800 */
[----:B0-----:R-:W-:-:S03]  /*fca10*/  LOP3.LUT R8, R61, 0xffff, RZ, 0xc0, !PT ;  /* 0x0000ffff3d087812 */ /* 0x001fc600078ec0ff */
[----:B------:R-:W5:Y:S01]  /*fca20*/  LDL.LU R61, [R1+0x4708] ;  /* 0x00470800013d7983 */ /* 0x000f620000300800 */
[----:B---3--:R-:W-:Y:S02]  /*fca30*/  LOP3.LUT R10, R19, 0xffff, RZ, 0xc0, !PT ;  /* 0x0000ffff130a7812 */ /* 0x008fe400078ec0ff */
[----:B----4-:R-:W-:Y:S02]  /*fca40*/  LOP3.LUT R11, R17, 0xffff, RZ, 0xc0, !PT ;  /* 0x0000ffff110b7812 */ /* 0x010fe400078ec0ff */
[----:B--2---:R-:W-:Y:S02]  /*fca50*/  LOP3.LUT R15, R15, 0xffff, RZ, 0xc0, !PT ;  /* 0x0000ffff0f0f7812 */ /* 0x004fe400078ec0ff */
[----:B------:R-:W-:Y:S02]  /*fca60*/  LOP3.LUT R12, R18, 0xffff, RZ, 0xc0, !PT ;  /* 0x0000ffff120c7812 */ /* 0x000fe400078ec0ff */
[----:B-----5:R-:W-:Y:S02]  /*fca70*/  LOP3.LUT R13, R16, 0xffff, RZ, 0xc0, !PT ;  /* 0x0000ffff100d7812 */ /* 0x020fe400078ec0ff */
[----:B------:R-:W-:-:S02]  /*fca80*/  SHF.R.U32.HI R16, RZ, 0x8, R11 ;  /* 0x00000008ff107819 */ /* 0x000fc4000001160b */
[----:B------:R-:W-:Y:S02]  /*fca90*/  SHF.R.U32.HI R18, RZ, 0x8, R15 ;  /* 0x00000008ff127819 */ /* 0x000fe4000001160f */
[----:B------:R-:W-:Y:S02]  /*fcaa0*/  PRMT R15, R15, 0x3340, R11 ;  /* 0x000033400f0f7816 */ /* 0x000fe4000000000b */
[----:B------:R-:W-:Y:S02]  /*fcab0*/  SHF.R.U32.HI R17, RZ, 0x8, R10 ;  /* 0x00000008ff117819 */ /* 0x000fe4000001160a */
[----:B------:R-:W-:-:S04]  /*fcac0*/  LOP3.LUT R14, R14, 0xffff, RZ, 0xc0, !PT ;  /* 0x0000ffff0e0e7812 */ /* 0x000fc800078ec0ff */
[----:B------:R-:W-:Y:S02]  /*fcad0*/  PRMT R11, R14, 0x3340, R10 ;  /* 0x000033400e0b7816 */ /* 0x000fe4000000000a */
[----:B------:R-:W-:Y:S01]  /*fcae0*/  PRMT R10, R12, 0x3340, R8 ;  /* 0x000033400c0a7816 */ /* 0x000fe20000000008 */
[----:B------:R0:W-:Y:S01]  /*fcaf0*/  STL [R1+0x970], R15 ;  /* 0x0009700f01007387 */ /* 0x0001e20000100800 */
[----:B------:R-:W-:-:S03]  /*fcb00*/  SHF.R.U32.HI R19, RZ, 0x8, R14 ;  /* 0x00000008ff137819 */ /* 0x000fc6000001160e */
[----:B------:R-:W-:Y:S01]  /*fcb10*/  STL [R1+0x96c], R11 ;  /* 0x00096c0b01007387 */ /* 0x000fe20000100800 */
[----:B------:R-:W-:-:S03]  /*fcb20*/  SHF.R.U32.HI R14, RZ, 0x8, R8 ;  /* 0x00000008ff0e7819 */ /* 0x000fc60000011608 */
[----:B------:R1:W-:Y:S01]  /*fcb30*/  STL [R1+0x980], R10 ;  /* 0x0009800a01007387 */ /* 0x0003e20000100800 */
[----:B0-----:R-:W-:Y:S02]  /*fcb40*/  SHF.R.U32.HI R15, RZ, 0x8, R12 ;  /* 0x00000008ff0f7819 */ /* 0x001fe4000001160c */
[----:B------:R-:W-:Y:S02]  /*fcb50*/  LOP3.LUT R14, R14, 0xffff, RZ, 0xc0, !PT ;  /* 0x0000ffff0e0e7812 */ /* 0x000fe400078ec0ff */
[----:B-1----:R-:W-:Y:S02]  /*fcb60*/  PRMT R10, R13, 0x3340, R9 ;  /* 0x000033400d0a7816 */ /* 0x002fe40000000009 */
[----:B------:R-:W-:Y:S02]  /*fcb70*/  LOP3.LUT R15, R15, 0xffff, RZ, 0xc0, !PT ;  /* 0x0000ffff0f0f7812 */ /* 0x000fe400078ec0ff */
[----:B------:R-:W-:Y:S02]  /*fcb80*/  SHF.R.U32.HI R11, RZ, 0x8, R13 ;  /* 0x00000008ff0b7819 */ /* 0x000fe4000001160d */
[----:B------:R-:W-:-:S02]  /*fcb90*/  LOP3.LUT R13, R18, 0xffff, RZ, 0xc0, !PT ;  /* 0x0000ffff120d7812 */ /* 0x000fc400078ec0ff */
[----:B------:R-:W-:Y:S01]  /*fcba0*/  LOP3.LUT R12, R16, 0xffff, RZ, 0xc0, !PT ;  /* 0x0000ffff100c7812 */ /* 0x000fe200078ec0ff */
[----:B------:R0:W-:Y:S04]  /*fcbb0*/  STL [R1+0x968], R10 ;  /* 0x0009680a01007387 */ /* 0x0001e80000100800 */
[----:B------:R-:W2:Y:S01]  /*fcbc0*/  LDL.LU R18, [R1+0x2b14] ;  /* 0x002b140001127983 */ /* 0x000ea20000300800 */
[----:B------:R-:W-:Y:S02]  /*fcbd0*/  PRMT R14, R15, 0x3340, R14 ;  /* 0x000033400f0e7816 */ /* 0x000fe4000000000e */
[----:B------:R-:W-:Y:S01]  /*fcbe0*/  SHF.R.U32.HI R8, RZ, 0x8, R9 ;  /* 0x00000008ff087819 */ /* 0x000fe20000011609 */
[----:B------:R-:W3:Y:S01]  /*fcbf0*/  LDL.LU R16, [R1+0x2b18] ;  /* 0x002b180001107983 */ /* 0x000ee20000300800 */
[----:B------:R-:W-:-:S02]  /*fcc00*/  LOP3.LUT R9, R17, 0xffff, RZ, 0xc0, !PT ;  /* 0x0000ffff11097812 */ /* 0x000fc400078ec0ff */
[----:B0-----:R-:W-:Y:S02]  /*fcc10*/  LOP3.LUT R10, R19, 0xffff, RZ, 0xc0, !PT ;  /* 0x0000ffff130a7812 */ /* 0x001fe400078ec0ff */
[----:B------:R-:W4:Y:S04]  /*fcc20*/  LDL.LU R19, [R1+0x2bcc] ;  /* 0x002bcc0001137983 */ /* 0x000f280000300800 */
[----:B------:R-:W5:Y:S04]  /*fcc30*/  LDL.LU R17, [R1+0x2bd8] ;  /* 0x002bd80001117983 */ /* 0x000f680000300800 */
[----:B------:R-:W5:Y:S04]  /*fcc40*/  LDL.LU R15, [R1+0x2c84] ;  /* 0x002c8400010f7983 */ /* 0x000f680000300800 */
        /* <DEDUP_REMOVED lines=9> */
[----:B------:R0:W-:Y:S02]  /*fcce0*/  STL [R1+0x5cc], R8 ;  /* 0x0005cc0801007387 */ /* 0x0001e40000100800 */
[----:B0-----:R-:W-:-:S02]  /*fccf0*/  LOP3.LUT R8, R41, 0xffff, RZ, 0xc0, !PT ;  /* 0x0000ffff29087812 */ /* 0x001fc400078ec0ff */
[----:B------:R-:W-:Y:S02]  /*fcd00*/  LOP3.LUT R9, R37, 0xffff, RZ, 0xc0, !PT ;  /* 0x0000ffff25097812 */ /* 0x000fe400078ec0ff */
[----:B------:R-:W5:Y:S04]  /*fcd10*/  LDL.LU R37, [R1+0x4704] ;  /* 0x0047040001257983 */ /* 0x000f680000300800 */
[----:B------:R-:W5:Y:S01]  /*fcd20*/  LDL.LU R41, [R1+0x4700] ;  /* 0x0047000001297983 */ /* 0x000f620000300800 */
[----:B--2---:R-:W-:Y:S02]  /*fcd30*/  LOP3.LUT R10, R18, 0xffff, RZ, 0xc0, !PT ;  /* 0x0000ffff120a7812 */ /* 0x004fe400078ec0ff */
[----:B---3--:R-:W-:-:S04]  /*fcd40*/  LOP3.LUT R11, R16, 0xffff, RZ, 0xc0, !PT ;  /* 0x0000ffff100b7812 */ /* 0x008fc800078ec0ff */
[--C-:B------:R-:W-:Y:S02]  /*fcd50*/  SHF.R.U32.HI R18, RZ, 0x8, R11.reuse ;  /* 0x00000008ff127819 */ /* 0x100fe4000001160b */
[----:B----4-:R-:W-:Y:S02]  /*fcd60*/  LOP3.LUT R12, R19, 0xffff, RZ, 0xc0, !PT ;  /* 0x0000ffff130c7812 */ /* 0x010fe400078ec0ff */
[----:B-----5:R-:W-:Y:S02]  /*fcd70*/  LOP3.LUT R15, R15, 0xffff, RZ, 0xc0, !PT ;  /* 0x0000ffff0f0f7812 */ /* 0x020fe400078ec0ff */
[----:B------:R-:W-:Y:S02]  /*fcd80*/  SHF.R.U32.HI R19, RZ, 0x8, R10 ;  /* 0x00000008ff137819 */ /* 0x000fe4000001160a */
[----:B------:R-:W-:Y:S02]  /*fcd90*/  PRMT R16, R15, 0x3340, R11 ;  /* 0x000033400f107816 */ /* 0x000fe4000000000b */
[----:B------:R-:W-:-:S02]  /*fcda0*/  LOP3.LUT R13, R17, 0xffff, RZ, 0xc0, !PT ;  /* 0x0000ffff110d7812 */ /* 0x000fc400078ec0ff */
[----:B------:R-:W-:Y:S02]  /*fcdb0*/  LOP3.LUT R14, R14, 0xffff, RZ, 0xc0, !PT ;  /* 0x0000ffff0e0e7812 */ /* 0x000fe400078ec0ff */
[----:B------:R-:W-:Y:S02]  /*fcdc0*/  SHF.R.U32.HI R17, RZ, 0x8, R15 ;  /* 0x00000008ff117819 */ /* 0x000fe4000001160f */
[----:B------:R-:W-:Y:S02]  /*fcdd0*/  PRMT R11, R14, 0x3340, R10 ;  /* 0x000033400e0b7816 */ /* 0x000fe4000000000a */
[----:B------:R-:W-:Y:S01]  /*fcde0*/  PRMT R10, R12, 0x3340, R8 ;  /* 0x000033400c0a7816 */ /* 0x000fe20000000008 */
[----:B------:R-:W-:Y:S01]  /*fcdf0*/  IMAD.MOV.U32 R15, RZ, RZ, R20 ;  /* 0x000000ffff0f7224 */ /* 0x000fe200078e0014 */
[----:B------:R0:W-:Y:S01]  /*fce00*/  STL [R1+0x950], R16 ;  /* 0x0009501001007387 */ /* 0x0001e20000100800 */
[----:B------:R-:W-:-:S03]  /*fce10*/  SHF.R.U32.HI R20, RZ, 0x8, R14 ;  /* 0x00000008ff147819 */ /* 0x000fc6000001160e */
[----:B------:R1:W-:Y:S01]  /*fce20*/  STL [R1+0x91c], R11 ;  /* 0x00091c0b01007387 */ /* 0x0003e20000100800 */
[----:B------:R-:W-:Y:S02]  /*fce30*/  SHF.R.U32.HI R14, RZ, 0x8, R12 ;  /* 0x00000008ff0e7819 */ /* 0x000fe4000001160c */
[----:B------:R-:W-:Y:S01]  /*fce40*/  SHF.R.U32.HI R8, RZ, 0x8, R8 ;  /* 0x00000008ff087819 */ /* 0x000fe20000011608 */
[----:B------:R2:W-:Y:S01]  /*fce50*/  STL [R1+0x954], R10 ;  /* 0x0009540a01007387 */ /* 0x0005e20000100800 */
[----:B------:R-:W-:Y:S02]  /*fce60*/  LOP3.LUT R14, R14, 0xffff, RZ, 0xc0, !PT ;  /* 0x0000ffff0e0e7812 */ /* 0x000fe400078ec0ff */
[----:B0-----:R-:W-:Y:S02]  /*fce70*/  SHF.R.U32.HI R16, RZ, 0x8, R9 ;  /* 0x00000008ff107819 */ /* 0x001fe40000011609 */
[----:B-1----:R-:W-:Y:S02]  /*fce80*/  SHF.R.U32.HI R11, RZ, 0x8, R13 ;  /* 0x00000008ff0b7819 */ /* 0x002fe4000001160d */
[----:B--2---:R-:W-:Y:S01]  /*fce90*/  PRMT R10, R13, 0x3340, R9 ;  /* 0x000033400d0a7816 */ /* 0x004fe20000000009 */
[----:B------:R-:W-:Y:S01]  /*fcea0*/  IMAD.MOV.U32 R9, RZ, RZ, R15 ;  /* 0x000000ffff097224 */ /* 0x000fe200078e000f */
[----:B------:R-:W-:-:S02]  /*fceb0*/  LOP3.LUT R13, R8, 0xffff, RZ, 0xc0, !PT ;  /* 0x0000ffff080d7812 */ /* 0x000fc400078ec0ff */
[----:B------:R-:W-:Y:S01]  /*fcec0*/  LOP3.LUT R15, R17, 0xffff, RZ, 0xc0, !PT ;  /* 0x0000ffff110f7812 */ /* 0x000fe200078ec0ff */
[----:B------:R0:W-:Y:S04]  /*fced0*/  STL [R1+0x918], R10 ;  /* 0x0009180a01007387 */ /* 0x0001e80000100800 */
[----:B------:R-:W2:Y:S01]  /*fcee0*/  LDL.LU R17, [R1+0x2b2c] ;  /* 0x002b2c0001117983 */ /* 0x000ea20000300800 */
[----:B------:R-:W-:Y:S02]  /*fcef0*/  LOP3.LUT R12, R18, 0xffff, RZ, 0xc0, !PT ;  /* 0x0000ffff120c7812 */ /* 0x000fe400078ec0ff */
[----:B------:R-:W-:Y:S01]  /*fcf00*/  PRMT R13, R14, 0x3340, R13 ;  /* 0x000033400e0d7816 */ /* 0x000fe2000000000d */
[----:B------:R-:W3:Y:S01]  /*fcf10*/  LDL.LU R18, [R1+0x2b30] ;  /* 0x002b300001127983 */ /* 0x000ee20000300800 */
[----:B------:R-:W-:-:S02]  /*fcf20*/  LOP3.LUT R8, R16, 0xffff, RZ, 0xc0, !PT ;  /* 0x0000ffff10087812 */ /* 0x000fc400078ec0ff */
[----:B0-----:R-:W-:Y:S01]  /*fcf30*/  LOP3.LUT R10, R20, 0xffff, RZ, 0xc0, !PT ;  /* 0x0000ffff140a7812 */ /* 0x001fe200078ec0ff */
[----:B------:R-:W-:Y:S01]  /*fcf40*/  IMAD.MOV.U32 R20, RZ, RZ, R9 ;  /* 0x000000ffff147224 */ /* 0x000fe200078e0009 */
[----:B------:R-:W-:Y:S02]  /*fcf50*/  LOP3.LUT R9, R19, 0xffff, RZ, 0xc0, !PT ;  /* 0x0000ffff13097812 */ /* 0x000fe400078ec0ff */
[----:B------:R-:W4:Y:S04]  /*fcf60*/  LDL.LU R19, [R1+0x2be4] ;  /* 0x002be40001137983 */ /* 0x000f280000300800 */
[----:B------:R-:W5:Y:S04]  /*fcf70*/  LDL.LU R16, [R1+0x2be8] ;  /* 0x002be80001107983 */ /* 0x000f680000300800 */
[----:B------:R-:W4:Y:S04]  /*fcf80*/  LDL.LU R14, [R1+0x2c98] ;  /* 0x002c9800010e7983 */ /* 0x000f280000300800 */
[----:B------:R0:W-:Y:S04]  /*fcf90*/  STL [R1+0x5c8], R13 ;  /* 0x0005c80d01007387 */ /* 0x0001e80000100800 */
[----:B0-----:R-:W5:Y:S01]  /*fcfa0*/  LDL.LU R13, [R1+0x2c94] ;  /* 0x002c9400010d7983 */ /* 0x001f620000300800 */
[----:B------:R-:W-:-:S02]  /*fcfb0*/  LOP3.LUT R11, R11, 0xffff, RZ, 0xc0, !PT ;  /* 0x0000ffff0b0b7812 */ /* 0x000fc400078ec0ff */
[----:B------:R-:W-:Y:S02]  /*fcfc0*/  PRMT R12, R15, 0x3340, R12 ;  /* 0x000033400f0c7816 */ /* 0x000fe4000000000c */
[----:B------:R-:W-:Y:S02]  /*fcfd0*/  PRMT R9, R10, 0x3340, R9 ;  /* 0x000033400a097816 */ /* 0x000fe40000000009 */
[----:B------:R-:W-:Y:S01]  /*fcfe0*/  PRMT R8, R11, 0x3340, R8 ;  /* 0x000033400b087816 */ /* 0x000fe20000000008 */
[----:B------:R-:W-:Y:S04]  /*fcff0*/  STL [R1+0x5c4], R12 ;  /* 0x0005c40c01007387 */ /* 0x000fe80000100800 */
[----:B------:R0:W-:Y:S04]  /*fd000*/  STL [R1+0x5c0], R9 ;  /* 0x0005c00901007387 */ /* 0x0001e80000100800 */
[----:B------:R1:W-:Y:S01]  /*fd010*/  STL [R1+0x5ac], R8 ;  /* 0x0005ac0801007387 */ /* 0x0003e20000100800 */
[----:B0-----:R-:W-:-:S02]  /*fd020*/  LOP3.LUT R9, R37, 0xffff, RZ, 0xc0, !PT ;  /* 0x0000ffff25097812 */ /* 0x001fc400078ec0ff */
[----:B-1----:R-:W-:Y:S01]  /*fd030*/  LOP3.LUT R8, R61, 0xffff, RZ, 0xc0, !PT ;  /* 0x0000ffff3d087812 */ /* 0x002fe200078ec0ff */
[----:B------:R-:W5:Y:S04]  /*fd040*/  LDL.LU R37, [R1+0x46fc] ;  /* 0x0046fc0001257983 */ /* 0x000f680000300800 */
[----:B------:R-:W5:Y:S01]  /*fd050*/  LDL.LU R61, [R1+0x46f8] ;  /* 0x0046f800013d7983 */ /* 0x000f620000300800 */
[----:B--2---:R-:W-:Y:S02]  /*fd060*/  LOP3.LUT R10, R17, 0xffff, RZ, 0xc0, !PT ;  /* 0x0000ffff110a7812 */ /* 0x004fe400078ec0ff */
[----:B---3--:R-:W-:Y:S02]  /*fd070*/  LOP3.LUT R11, R18, 0xffff, RZ, 0xc0, !PT ;  /* 0x0000ffff120b7812 */ /* 0x008fe400078ec0ff */
[----:B----4-:R-:W-:-:S02]  /*fd080*/  LOP3.LUT R15, R14, 0xffff, RZ, 0xc0, !PT ;  /* 0x0000ffff0e0f7812 */ /* 0x010fc400078ec0ff */
[----:B------:R-:W-:Y:S02]  /*fd090*/  LOP3.LUT R12, R19, 0xffff, RZ, 0xc0, !PT ;  /* 0x0000ffff130c7812 */ /* 0x000fe400078ec0ff */
[----:B------:R-:W-:Y:S02]  /*fd0a0*/  SHF.R.U32.HI R19, RZ, 0x8, R15 ;  /* 0x00000008ff137819 */ /* 0x000fe4000001160f */
[--C-:B------:R-:W-:Y:S02]  /*fd0b0*/  PRMT R15, R15, 0x3340, R11.reuse ;  /* 0x000033400f0f7816 */ /* 0x100fe4000000000b */
[----:B-----5:R-:W-:Y:S02]  /*fd0c0*/  LOP3.LUT R14, R13, 0xffff, RZ, 0xc0, !PT ;  /* 0x0000ffff0d0e7812 */ /* 0x020fe400078ec0ff */
[----:B------:R-:W-:Y:S02]  /*fd0d0*/  LOP3.LUT R13, R16, 0xffff, RZ, 0xc0, !PT ;  /* 0x0000ffff100d7812 */ /* 0x000fe400078ec0ff */
[----:B------:R-:W-:-:S02]  /*fd0e0*/  SHF.R.U32.HI R16, RZ, 0x8, R11 ;  /* 0x00000008ff107819 */ /* 0x000fc4000001160b */
[----:B------:R-:W-:Y:S02]  /*fd0f0*/  SHF.R.U32.HI R18, RZ, 0x8, R14 ;  /* 0x00000008ff127819 */ /* 0x000fe4000001160e */
[--C-:B------:R-:W-:Y:S02]  /*fd100*/  PRMT R14, R14, 0x3340, R10.reuse ;  /* 0x000033400e0e7816 */ /* 0x100fe4000000000a */
[----:B------:R-:W-:Y:S02]  /*fd110*/  SHF.R.U32.HI R11, RZ, 0x8, R10 ;  /* 0x00000008ff0b7819 */ /* 0x000fe4000001160a */
[----:B------:R-:W-:Y:S02]  /*fd120*/  SHF.R.U32.HI R17, RZ, 0x8, R13 ;  /* 0x00000008ff117819 */ /* 0x000fe4000001160d */
[--C-:B------:R-:W-:Y:S02]  /*fd130*/  PRMT R13, R13, 0x3340, R9.reuse ;  /* 0x000033400d0d7816 */ /* 0x100fe40000000009 */
[----:B------:R-:W-:-:S02]  /*fd140*/  SHF.R.U32.HI R10, RZ, 0x8, R9 ;  /* 0x00000008ff0a7819 */ /* 0x000fc40000011609 */
        /* <DEDUP_REMOVED lines=56> */
[----:B------:R-:W-:Y:S02]  /*fd4d0*/  LOP3.LUT R13, R16, 0xffff, RZ, 0xc0, !PT ;  /* 0x0000ffff100d7812 */ /* 0x000fe400078ec0ff */
[----:B------:R-:W-:Y:S01]  /*fd4e0*/  PRMT R14, R15, 0x3340, R14 ;  /* 0x000033400f0e7816 */ /* 0x000fe2000000000e */
[----:B------:R1:W-:Y:S04]  /*fd4f0*/  STL [R1+0x8e8], R12 ;  /* 0x0008e80c01007387 */ /* 0x0003e80000100800 */
[----:B------:R-:W3:Y:S01]  /*fd500*/  LDL.LU R16, [R1+0x2b60] ;  /* 0x002b600001107983 */ /* 0x000ee20000300800 */
[----:B0-----:R-:W-:-:S02]  /*fd510*/  SHF.R.U32.HI R10, RZ, 0x8, R8 ;  /* 0x00000008ff0a7819 */ /* 0x001fc40000011608 */
[----:B------:R-:W-:Y:S02]  /*fd520*/  LOP3.LUT R8, R17, 0xffff, RZ, 0xc0, !PT ;  /* 0x0000ffff11087812 */ /* 0x000fe400078ec0ff */
[----:B-1----:R-:W-:Y:S02]  /*fd530*/  LOP3.LUT R12, R9, 0xffff, RZ, 0xc0, !PT ;  /* 0x0000ffff090c7812 */ /* 0x002fe400078ec0ff */
        /* <DEDUP_REMOVED lines=12> */
[----:B------:R-:W-:Y:S01]  /*fd600*/  STL [R1+0x580], R10 ;  /* 0x0005800a01007387 */ /* 0x000fe20000100800 */
[----:B------:R-:W-:-:S03]  /*fd610*/  LOP3.LUT R9, R61, 0xffff, RZ, 0xc0, !PT ;  /* 0x0000ffff3d097812 */ /* 0x000fc600078ec0ff */
[----:B------:R0:W-:Y:S04]  /*fd620*/  STL [R1+0x56c], R8 ;  /* 0x00056c0801007387 */ /* 0x0001e80000100800 */
        /* <DEDUP_REMOVED lines=8> */
[--C-:B------:R-:W-:Y:S02]  /*fd6b0*/  SHF.R.U32.HI R17, RZ, 0x8, R11.reuse ;  /* 0x00000008ff117819 */ /* 0x100fe4000001160b */
[----:B------:R-:W-:Y:S02]  /*fd6c0*/  PRMT R16, R15, 0x3340, R11 ;  /* 0x000033400f107816 */ /* 0x000fe4000000000b */
[----:B------:R-:W-:-:S02]  /*fd6d0*/  LOP3.LUT R12, R18, 0xffff, RZ, 0xc0, !PT ;  /* 0x0000ffff120c7812 */ /* 0x000fc400078ec0ff */
[----:B------:R-:W-:Y:S02]  /*fd6e0*/  LOP3.LUT R14, R14, 0xffff, RZ, 0xc0, !PT ;  /* 0x0000ffff0e0e7812 */ /* 0x000fe400078ec0ff */
        /* <DEDUP_REMOVED lines=24> */
[----:B------:R-:W5:Y:S04]  /*fd870*/  LDL.LU R15, [R1+0x2cd8] ;  /* 0x002cd800010f7983 */ /* 0x000f680000300800 */
[----:B------:R0:W-:Y:S01]  /*fd880*/  STL [R1+0x568], R14 ;  /* 0x0005680e01007387 */ /* 0x0001e20000100800 */
[----:B------:R-:W-:-:S03]  /*fd890*/  PRMT R13, R13, 0x3340, R12 ;  /* 0x000033400d0d7816 */ /* 0x000fc6000000000c */
[----:B0-----:R-:W5:Y:S04]  /*fd8a0*/  LDL.LU R14, [R1+0x2cd4] ;  /* 0x002cd400010e7983 */ /* 0x001f680000300800 */
[----:B------:R-:W5:Y:S01]  /*fd8b0*/  LDL.LU R12, [R1+0x2ccc] ;  /* 0x002ccc00010c7983 */ /* 0x000f620000300800 */
[----:B------:R-:W-:Y:S02]  /*fd8c0*/  LOP3.LUT R11, R11, 0xffff, RZ, 0xc0, !PT ;  /* 0x0000ffff0b0b7812 */ /* 0x000fe400078ec0ff */
[----:B------:R-:W-:Y:S02]  /*fd8d0*/  LOP3.LUT R10, R10, 0xffff, RZ, 0xc0, !PT ;  /* 0x0000ffff0a0a7812 */ /* 0x000fe400078ec0ff */
[----:B------:R-:W-:Y:S02]  /*fd8e0*/  PRMT R8, R9, 0x3340, R8 ;  /* 0x0000334009087816 */ /* 0x000fe40000000008 */
[----:B------:R-:W-:Y:S01]  /*fd8f0*/  PRMT R10, R11, 0x3340, R10 ;  /* 0x000033400b0a7816 */ /* 0x000fe2000000000a */
[----:B------:R-:W-:Y:S04]  /*fd900*/  STL [R1+0x564], R13 ;  /* 0x0005640d01007387 */ /* 0x000fe80000100800 */
[----:B------:R-:W-:Y:S04]  /*fd910*/  STL [R1+0x560], R10 ;  /* 0x0005600a01007387 */ /* 0x000fe80000100800 */
[----:B------:R0:W-:Y:S02]  /*fd920*/  STL [R1+0x54c], R8 ;  /* 0x00054c0801007387 */ /* 0x0001e40000100800 */
[----:B0-----:R-:W-:-:S02]  /*fd930*/  LOP3.LUT R8, R41, 0xffff, RZ, 0xc0, !PT ;  /* 0x0000ffff29087812 */ /* 0x001fc400078ec0ff */
[----:B------:R-:W5:Y:S01]  /*fd940*/  LDL.LU R41, [R1+0x46e8] ;  /* 0x0046e80001297983 */ /* 0x000f620000300800 */
[----:B--2---:R-:W-:-:S03]  /*fd950*/  LOP3.LUT R9, R19, 0xffff, RZ, 0xc0, !PT ;  /* 0x0000ffff13097812 */ /* 0x004fc600078ec0ff */
[----:B------:R-:W2:Y:S01]  /*fd960*/  LDL.LU R19, [R1+0x2b90] ;  /* 0x002b900001137983 */ /* 0x000ea20000300800 */
[----:B---3--:R-:W-:Y:S02]  /*fd970*/  LOP3.LUT R10, R16, 0xffff, RZ, 0xc0, !PT ;  /* 0x0000ffff100a7812 */ /* 0x008fe400078ec0ff */
[----:B----4-:R-:W-:Y:S02]  /*fd980*/  LOP3.LUT R11, R18, 0xffff, RZ, 0xc0, !PT ;  /* 0x0000ffff120b7812 */ /* 0x010fe400078ec0ff */
[----:B-----5:R-:W-:-:S04]  /*fd990*/  LOP3.LUT R15, R15, 0xffff, RZ, 0xc0, !PT ;  /* 0x0000ffff0f0f7812 */ /* 0x020fc800078ec0ff */
[----:B------:R-:W-:Y:S02]  /*fd9a0*/  SHF.R.U32.HI R18, RZ, 0x8, R15 ;  /* 0x00000008ff127819 */ /* 0x000fe4000001160f */
[----:B------:R-:W-:Y:S02]  /*fd9b0*/  PRMT R15, R15, 0x3340, R11 ;  /* 0x000033400f0f7816 */ /* 0x000fe4000000000b */
[----:B------:R-:W-:Y:S02]  /*fd9c0*/  SHF.R.U32.HI R16, RZ, 0x8, R10 ;  /* 0x00000008ff107819 */ /* 0x000fe4000001160a */
[----:B------:R-:W-:Y:S02]  /*fd9d0*/  LOP3.LUT R14, R14, 0xffff, RZ, 0xc0, !PT ;  /* 0x0000ffff0e0e7812 */ /* 0x000fe400078ec0ff */
[----:B------:R-:W-:Y:S02]  /*fd9e0*/  LOP3.LUT R13, R12, 0xffff, RZ, 0xc0, !PT ;  /* 0x0000ffff0c0d7812 */ /* 0x000fe400078ec0ff */
[----:B------:R-:W-:-:S02]  /*fd9f0*/  LOP3.LUT R12, R17, 0xffff, RZ, 0xc0, !PT ;  /* 0x0000ffff110c7812 */ /* 0x000fc400078ec0ff */
[----:B------:R-:W-:Y:S01]  /*fda00*/  SHF.R.U32.HI R17, RZ, 0x8, R11 ;  /* 0x00000008ff117819 */ /* 0x000fe2000001160b */
[----:B------:R0:W-:Y:S01]  /*fda10*/  STL [R1+0x8a8], R15 ;  /* 0x0008a80f01007387 */ /* 0x0001e20000100800 */
[----:B------:R-:W-:Y:S02]  /*fda20*/  SHF.R.U32.HI R11, RZ, 0x8, R14 ;  /* 0x00000008ff0b7819 */ /* 0x000fe4000001160e */
[----:B0-----:R-:W-:Y:S02]  /*fda30*/  PRMT R15, R14, 0x3340, R10 ;  /* 0x000033400e0f7816 */ /* 0x001fe4000000000a */
[----:B------:R-:W-:Y:S02]  /*fda40*/  SHF.R.U32.HI R14, RZ, 0x8, R13 ;  /* 0x00000008ff0e7819 */ /* 0x000fe4000001160d */
[--C-:B------:R-:W-:Y:S02]  /*fda50*/  PRMT R10, R13, 0x3340, R9.reuse ;  /* 0x000033400d0a7816 */ /* 0x100fe40000000009 */
[----:B------:R-:W-:-:S02]  /*fda60*/  SHF.R.U32.HI R13, RZ, 0x8, R9 ;  /* 0x00000008ff0d7819 */ /* 0x000fc40000011609 */
[----:B------:R-:W-:Y:S01]  /*fda70*/  PRMT R9, R12, 0x3340, R8 ;  /* 0x000033400c097816 */ /* 0x000fe20000000008 */
[----:B------:R0:W-:Y:S01]  /*fda80*/  STL [R1+0x8a4], R15 ;  /* 0x0008a40f01007387 */ /* 0x0001e20000100800 */
[----:B------:R-:W-:-:S03]  /*fda90*/  LOP3.LUT R14, R14, 0xffff, RZ, 0xc0, !PT ;  /* 0x0000ffff0e0e7812 */ /* 0x000fc600078ec0ff */
[----:B------:R1:W-:Y:S01]  /*fdaa0*/  STL [R1+0x8c0], R10 ;  /* 0x0008c00a01007387 */ /* 0x0003e20000100800 */
[----:B------:R-:W-:-:S03]  /*fdab0*/  LOP3.LUT R13, R13, 0xffff, RZ, 0xc0, !PT ;  /* 0x0000ffff0d0d7812 */ /* 0x000fc600078ec0ff */
[----:B------:R3:W-:Y:S01]  /*fdac0*/  STL [R1+0x8ac], R9 ;  /* 0x0008ac0901007387 */ /* 0x0007e20000100800 */
[----:B------:R-:W-:Y:S02]  /*fdad0*/  PRMT R13, R14, 0x3340, R13 ;  /* 0x000033400e0d7816 */ /* 0x000fe4000000000d */
[----:B0-----:R-:W-:Y:S02]  /*fdae0*/  SHF.R.U32.HI R15, RZ, 0x8, R12 ;  /* 0x00000008ff0f7819 */ /* 0x001fe4000001160c */
[----:B------:R-:W-:Y:S02]  /*fdaf0*/  SHF.R.U32.HI R12, RZ, 0x8, R8 ;  /* 0x00000008ff0c7819 */ /* 0x000fe40000011608 */
[----:B-1----:R-:W-:Y:S02]  /*fdb00*/  LOP3.LUT R10, R18, 0xffff, RZ, 0xc0, !PT ;  /* 0x0000ffff120a7812 */ /* 0x002fe400078ec0ff */
[----:B------:R-:W-:Y:S01]  /*fdb10*/  LOP3.LUT R8, R16, 0xffff, RZ, 0xc0, !PT ;  /* 0x0000ffff10087812 */ /* 0x000fe200078ec0ff */
[----:B------:R-:W4:Y:S01]  /*fdb20*/  LDL.LU R18, [R1+0x2b94] ;  /* 0x002b940001127983 */ /* 0x000f220000300800 */
[----:B---3--:R-:W-:-:S03]  /*fdb30*/  LOP3.LUT R9, R17, 0xffff, RZ, 0xc0, !PT ;  /* 0x0000ffff11097812 */ /* 0x008fc600078ec0ff */
[----:B------:R-:W3:Y:S04]  /*fdb40*/  LDL.LU R17, [R1+0x2c4c] ;  /* 0x002c4c0001117983 */ /* 0x000ee80000300800 */
[----:B------:R-:W5:Y:S04]  /*fdb50*/  LDL.LU R16, [R1+0x2c50] ;  /* 0x002c500001107983 */ /* 0x000f680000300800 */
[----:B------:R-:W3:Y:S04]  /*fdb60*/  LDL.LU R14, [R1+0x2ce8] ;  /* 0x002ce800010e7983 */ /* 0x000ee80000300800 */
[----:B------:R0:W-:Y:S04]  /*fdb70*/  STL [R1+0x548], R13 ;  /* 0x0005480d01007387 */ /* 0x0001e80000100800 */
[----:B0-----:R-:W5:Y:S01]  /*fdb80*/  LDL.LU R13, [R1+0x2ce4] ;  /* 0x002ce400010d7983 */ /* 0x001f620000300800 */
[----:B------:R-:W-:-:S02]  /*fdb90*/  LOP3.LUT R15, R15, 0xffff, RZ, 0xc0, !PT ;  /* 0x0000ffff0f0f7812 */ /* 0x000fc400078ec0ff */
[----:B------:R-:W-:Y:S02]  /*fdba0*/  LOP3.LUT R12, R12, 0xffff, RZ, 0xc0, !PT ;  /* 0x0000ffff0c0c7812 */ /* 0x000fe400078ec0ff */
[----:B------:R-:W-:Y:S02]  /*fdbb0*/  LOP3.LUT R11, R11, 0xffff, RZ, 0xc0, !PT ;  /* 0x0000ffff0b0b7812 */ /* 0x000fe400078ec0ff */
[----:B------:R-:W-:Y:S02]  /*fdbc0*/  PRMT R9, R10, 0x3340, R9 ;  /* 0x000033400a097816 */ /* 0x000fe40000000009 */
[----:B------:R-:W-:Y:S02]  /*fdbd0*/  PRMT R12, R15, 0x3340, R12 ;  /* 0x000033400f0c7816 */ /* 0x000fe4000000000c */
[----:B------:R-:W-:-:S03]  /*fdbe0*/  PRMT R8, R11, 0x3340, R8 ;  /* 0x000033400b087816 */ /* 0x000fc60000000008 */
[----:B------:R-:W-:Y:S04]  /*fdbf0*/  STL [R1+0x544], R12 ;  /* 0x0005440c01007387 */ /* 0x000fe80000100800 */
[----:B------:R0:W-:Y:S04]  /*fdc00*/  STL [R1+0x528], R9 ;  /* 0x0005280901007387 */ /* 0x0001e80000100800 */
[----:B------:R1:W-:Y:S01]  /*fdc10*/  STL [R1+0x524], R8 ;  /* 0x0005240801007387 */ /* 0x0003e20000100800 */
[----:B0-----:R-:W-:Y:S02]  /*fdc20*/  LOP3.LUT R9, R37, 0xffff, RZ, 0xc0, !PT ;  /* 0x0000ffff25097812 */ /* 0x001fe400078ec0ff */
[----:B-1----:R-:W-:Y:S01]  /*fdc30*/  LOP3.LUT R8, R61, 0xffff, RZ, 0xc0, !PT ;  /* 0x0000ffff3d087812 */ /* 0x002fe200078ec0ff */
[----:B------:R-:W5:Y:S04]  /*fdc40*/  LDL.LU R37, [R1+0x46e4] ;  /* 0x0046e40001257983 */ /* 0x000f680000300800 */
[----:B------:R-:W5:Y:S01]  /*fdc50*/  LDL.LU R61, [R1+0x46e0] ;  /* 0x0046e000013d7983 */ /* 0x000f620000300800 */
[----:B--2---:R-:W-:-:S02]  /*fdc60*/  LOP3.LUT R10, R19, 0xffff, RZ, 0xc0, !PT ;  /* 0x0000ffff130a7812 */ /* 0x004fc400078ec0ff */
[----:B----4-:R-:W-:Y:S02]  /*fdc70*/  LOP3.LUT R11, R18, 0xffff, RZ, 0xc0, !PT ;  /* 0x0000ffff120b7812 */ /* 0x010fe400078ec0ff */
[----:B---3--:R-:W-:Y:S02]  /*fdc80*/  LOP3.LUT R15, R14, 0xffff, RZ, 0xc0, !PT ;  /* 0x0000ffff0e0f7812 */ /* 0x008fe400078ec0ff */
[----:B------:R-:W-:Y:S02]  /*fdc90*/  LOP3.LUT R12, R17, 0xffff, RZ, 0xc0, !PT ;  /* 0x0000ffff110c7812 */ /* 0x000fe400078ec0ff */
[----:B------:R-:W-:Y:S02]  /*fdca0*/  SHF.R.U32.HI R19, RZ, 0x8, R15 ;  /* 0x00000008ff137819 */ /* 0x000fe4000001160f */
[--C-:B------:R-:W-:Y:S02]  /*fdcb0*/  PRMT R15, R15, 0x3340, R11.reuse ;  /* 0x000033400f0f7816 */ /* 0x100fe4000000000b */
[----:B------:R-:W-:-:S02]  /*fdcc0*/  SHF.R.U32.HI R17, RZ, 0x8, R11 ;  /* 0x00000008ff117819 */ /* 0x000fc4000001160b */
[----:B-----5:R-:W-:Y:S02]  /*fdcd0*/  LOP3.LUT R14, R13, 0xffff, RZ, 0xc0, !PT ;  /* 0x0000ffff0d0e7812 */ /* 0x020fe400078ec0ff */
[----:B------:R-:W-:Y:S02]  /*fdce0*/  LOP3.LUT R13, R16, 0xffff, RZ, 0xc0, !PT ;  /* 0x0000ffff100d7812 */ /* 0x000fe400078ec0ff */
[----:B------:R-:W-:Y:S01]  /*fdcf0*/  SHF.R.U32.HI R16, RZ, 0x8, R10 ;  /* 0x00000008ff107819 */ /* 0x000fe2000001160a */
[----:B------:R0:W-:Y:S01]  /*fdd00*/  STL [R1+0x888], R15 ;  /* 0x0008880f01007387 */ /* 0x0001e20000100800 */
[----:B------:R-:W-:Y:S02]  /*fdd10*/  SHF.R.U32.HI R18, RZ, 0x8, R14 ;  /* 0x00000008ff127819 */ /* 0x000fe4000001160e */
[----:B------:R-:W-:Y:S02]  /*fdd20*/  PRMT R11, R14, 0x3340, R10 ;  /* 0x000033400e0b7816 */ /* 0x000fe4000000000a */
[----:B------:R-:W-:-:S02]  /*fdd30*/  PRMT R10, R13, 0x3340, R9 ;  /* 0x000033400d0a7816 */ /* 0x000fc40000000009 */
[----:B------:R-:W-:Y:S02]  /*fdd40*/  SHF.R.U32.HI R14, RZ, 0x8, R9 ;  /* 0x00000008ff0e7819 */ /* 0x000fe40000011609 */
[----:B------:R-:W-:Y:S01]  /*fdd50*/  PRMT R9, R12, 0x3340, R8 ;  /* 0x000033400c097816 */ /* 0x000fe20000000008 */
[----:B------:R1:W-:Y:S01]  /*fdd60*/  STL [R1+0x884], R11 ;  /* 0x0008840b01007387 */ /* 0x0003e20000100800 */
[----:B0-----:R-:W-:-:S03]  /*fdd70*/  SHF.R.U32.HI R15, RZ, 0x8, R13 ;  /* 0x00000008ff0f7819 */ /* 0x001fc6000001160d */
[----:B------:R0:W-:Y:S04]  /*fdd80*/  STL [R1+0x8a0], R10 ;  /* 0x0008a00a01007387 */ /* 0x0001e80000100800 */
[----:B------:R2:W-:Y:S01]  /*fdd90*/  STL [R1+0x88c], R9 ;  /* 0x00088c0901007387 */ /* 0x0005e20000100800 */
[----:B------:R-:W-:Y:S02]  /*fdda0*/  LOP3.LUT R14, R14, 0xffff, RZ, 0xc0, !PT ;  /* 0x0000ffff0e0e7812 */ /* 0x000fe400078ec0ff */
[----:B------:R-:W-:Y:S02]  /*fddb0*/  LOP3.LUT R15, R15, 0xffff, RZ, 0xc0, !PT ;  /* 0x0000ffff0f0f7812 */ /* 0x000fe400078ec0ff */
[----:B------:R-:W-:Y:S02]  /*fddc0*/  SHF.R.U32.HI R13, RZ, 0x8, R12 ;  /* 0x00000008ff0d7819 */ /* 0x000fe4000001160c */
[----:B-1----:R-:W-:-:S02]  /*fddd0*/  LOP3.LUT R11, R19, 0xffff, RZ, 0xc0, !PT ;  /* 0x0000ffff130b7812 */ /* 0x002fc400078ec0ff */
[----:B------:R-:W-:Y:S01]  /*fdde0*/  SHF.R.U32.HI R12, RZ, 0x8, R8 ;  /* 0x00000008ff0c7819 */ /* 0x000fe20000011608 */
[----:B------:R-:W3:Y:S01]  /*fddf0*/  LDL.LU R19, [R1+0x2bb4] ;  /* 0x002bb40001137983 */ /* 0x000ee20000300800 */
[----:B0-----:R-:W-:Y:S02]  /*fde00*/  LOP3.LUT R10, R17, 0xffff, RZ, 0xc0, !PT ;  /* 0x0000ffff110a7812 */ /* 0x001fe400078ec0ff */
[----:B--2---:R-:W-:Y:S01]  /*fde10*/  LOP3.LUT R9, R18, 0xffff, RZ, 0xc0, !PT ;  /* 0x0000ffff12097812 */ /* 0x004fe200078ec0ff */
[----:B------:R-:W2:Y:S04]  /*fde20*/  LDL.LU R17, [R1+0x2bb8] ;  /* 0x002bb80001117983 */ /* 0x000ea80000300800 */
[----:B------:R-:W4:Y:S01]  /*fde30*/  LDL.LU R18, [R1+0x2c64] ;  /* 0x002c640001127983 */ /* 0x000f220000300800 */
[----:B------:R-:W-:-:S02]  /*fde40*/  LOP3.LUT R8, R16, 0xffff, RZ, 0xc0, !PT ;  /* 0x0000ffff10087812 */ /* 0x000fc400078ec0ff */
[----:B------:R-:W-:Y:S01]  /*fde50*/  PRMT R14, R15, 0x3340, R14 ;  /* 0x000033400f0e7816 */ /* 0x000fe2000000000e */
[----:B------:R-:W5:Y:S04]  /*fde60*/  LDL.LU R16, [R1+0x2c70] ;  /* 0x002c700001107983 */ /* 0x000f680000300800 */
[----:B------:R-:W3:Y:S04]  /*fde70*/  LDL.LU R15, [R1+0x2cf4] ;  /* 0x002cf400010f7983 */ /* 0x000ee80000300800 */
[----:B------:R0:W-:Y:S04]  /*fde80*/  STL [R1+0x50c], R14 ;  /* 0x00050c0e01007387 */ /* 0x0001e80000100800 */
[----:B0-----:R-:W5:Y:S01]  /*fde90*/  LDL.LU R14, [R1+0x2cf0] ;  /* 0x002cf000010e7983 */ /* 0x001f620000300800 */
[----:B------:R-:W-:-:S02]  /*fdea0*/  LOP3.LUT R13, R13, 0xffff, RZ, 0xc0, !PT ;  /* 0x0000ffff0d0d7812 */ /* 0x000fc400078ec0ff */
[----:B------:R-:W-:Y:S02]  /*fdeb0*/  LOP3.LUT R12, R12, 0xffff, RZ, 0xc0, !PT ;  /* 0x0000ffff0c0c7812 */ /* 0x000fe400078ec0ff */
        /* <DEDUP_REMOVED lines=12> */
[----:B---3--:R-:W-:Y:S02]  /*fdf80*/  LOP3.LUT R15, R15, 0xffff, RZ, 0xc0, !PT ;  /* 0x0000ffff0f0f7812 */ /* 0x008fe400078ec0ff */
[----:B------:R-:W-:Y:S02]  /*fdf90*/  LOP3.LUT R10, R19, 0xffff, RZ, 0xc0, !PT ;  /* 0x0000ffff130a7812 */ /* 0x000fe400078ec0ff */
[----:B------:R-:W-:Y:S01]  /*fdfa0*/  SHF.R.U32.HI R17, RZ, 0x8, R11 ;  /* 0x00000008ff117819 */ /* 0x000fe2000001160b */
[----:B------:R-:W2:Y:S01]  /*fdfb0*/  LDL.LU R19, [R1+0x2bd0] ;  /* 0x002bd00001137983 */ /* 0x000ea20000300800 */
[----:B------:R-:W-:-:S02]  /*fdfc0*/  SHF.R.U32.HI R18, RZ, 0x8, R15 ;  /* 0x00000008ff127819 */ /* 0x000fc4000001160f */
[----:B------:R-:W-:Y:S02]  /*fdfd0*/  PRMT R15, R15, 0x3340, R11 ;  /* 0x000033400f0f7816 */ /* 0x000fe4000000000b */
[----:B-----5:R-:W-:-:S03]  /*fdfe0*/  LOP3.LUT R14, R14, 0xffff, RZ, 0xc0, !PT ;  /* 0x0000ffff0e0e7812 */ /* 0x020fc600078ec0ff */
[----:B------:R0:W-:Y:S01]  /*fdff0*/  STL [R1+0x86c], R15 ;  /* 0x00086c0f01007387 */ /* 0x0001e20000100800 */
[----:B------:R-:W-:Y:S02]  /*fe000*/  SHF.R.U32.HI R11, RZ, 0x8, R14 ;  /* 0x00000008ff0b7819 */ /* 0x000fe4000001160e */
[----:B------:R-:W-:Y:S02]  /*fe010*/  PRMT R14, R14, 0x3340, R10 ;  /* 0x000033400e0e7816 */ /* 0x000fe4000000000a */
[----:B------:R-:W-:Y:S02]  /*fe020*/  LOP3.LUT R13, R16, 0xffff, RZ, 0xc0, !PT ;  /* 0x0000ffff100d7812 */ /* 0x000fe400078ec0ff */
[----:B0-----:R-:W-:Y:S02]  /*fe030*/  SHF.R.U32.HI R15, RZ, 0x8, R12 ;  /* 0x00000008ff0f7819 */ /* 0x001fe4000001160c */
[----:B------:R-:W-:Y:S01]  /*fe040*/  PRMT R12, R12, 0x3340, R8 ;  /* 0x000033400c0c7816 */ /* 0x000fe20000000008 */
[----:B------:R0:W-:Y:S04]  /*fe050*/  STL [R1+0x868], R14 ;  /* 0x0008680e01007387 */ /* 0x0001e80000100800 */
[----:B------:R1:W-:Y:S01]  /*fe060*/  STL [R1+0x880], R12 ;  /* 0x0008800c01007387 */ /* 0x0003e20000100800 */
[----:B------:R-:W-:-:S02]  /*fe070*/  LOP3.LUT R15, R15, 0xffff, RZ, 0xc0, !PT ;  /* 0x0000ffff0f0f7812 */ /* 0x000fc400078ec0ff */
[----:B0-----:R-:W-:Y:S02]  /*fe080*/  SHF.R.U32.HI R14, RZ, 0x8, R8 ;  /* 0x00000008ff0e7819 */ /* 0x001fe40000011608 */
[----:B------:R-:W-:Y:S02]  /*fe090*/  SHF.R.U32.HI R16, RZ, 0x8, R13 ;  /* 0x00000008ff107819 */ /* 0x000fe4000001160d */
[--C-:B-1----:R-:W-:Y:S02]  /*fe0a0*/  PRMT R12, R13, 0x3340, R9.reuse ;  /* 0x000033400d0c7816 */ /* 0x102fe40000000009 */
[----:B------:R-:W-:Y:S02]  /*fe0b0*/  LOP3.LUT R14, R14, 0xffff, RZ, 0xc0, !PT ;  /* 0x0000ffff0e0e7812 */ /* 0x000fe400078ec0ff */
[----:B------:R-:W-:Y:S02]  /*fe0c0*/  LOP3.LUT R13, R11, 0xffff, RZ, 0xc0, !PT ;  /* 0x0000ffff0b0d7812 */ /* 0x000fe400078ec0ff */
[----:B------:R-:W-:Y:S01]  /*fe0d0*/  SHF.R.U32.HI R8, RZ, 0x8, R9 ;  /* 0x00000008ff087819 */ /* 0x000fe20000011609 */
[----:B------:R0:W-:Y:S01]  /*fe0e0*/  STL [R1+0x864], R12 ;  /* 0x0008640c01007387 */ /* 0x0001e20000100800 */
[----:B------:R-:W-:-:S02]  /*fe0f0*/  PRMT R14, R15, 0x3340, R14 ;  /* 0x000033400f0e7816 */ /* 0x000fc4000000000e */
[----:B------:R-:W-:Y:S02]  /*fe100*/  LOP3.LUT R11, R17, 0xffff, RZ, 0xc0, !PT ;  /* 0x0000ffff110b7812 */ /* 0x000fe400078ec0ff */
[----:B------:R-:W-:Y:S02]  /*fe110*/  LOP3.LUT R9, R16, 0xffff, RZ, 0xc0, !PT ;  /* 0x0000ffff10097812 */ /* 0x000fe400078ec0ff */
[----:B0-----:R-:W-:Y:S02]  /*fe120*/  LOP3.LUT R12, R18, 0xffff, RZ, 0xc0, !PT ;  /* 0x0000ffff120c7812 */ /* 0x001fe400078ec0ff */
[----:B------:R-:W3:Y:S04]  /*fe130*/  LDL.LU R18, [R1+0x2bd4] ;  /* 0x002bd40001127983 */ /* 0x000ee80000300800 */
[----:B------:R-:W4:Y:S04]  /*fe140*/  LDL.LU R17, [R1+0x2c7c] ;  /* 0x002c7c0001117983 */ /* 0x000f280000300800 */
[----:B------:R-:W5:Y:S04]  /*fe150*/  LDL.LU R16, [R1+0x2c88] ;  /* 0x002c880001107983 */ /* 0x000f680000300800 */
[----:B------:R-:W4:Y:S04]  /*fe160*/  LDL.LU R15, [R1+0x2d04] ;  /* 0x002d0400010f7983 */ /* 0x000f280000300800 */
[----:B------:R0:W-:Y:S04]  /*fe170*/  STL [R1+0x4ec], R14 ;  /* 0x0004ec0e01007387 */ /* 0x0001e80000100800 */
[----:B0-----:R-:W5:Y:S01]  /*fe180*/  LDL.LU R14, [R1+0x2d00] ;  /* 0x002d0000010e7983 */ /* 0x001f620000300800 */
[----:B------:R-:W-:-:S02]  /*fe190*/  SHF.R.U32.HI R10, RZ, 0x8, R10 ;  /* 0x00000008ff0a7819 */ /* 0x000fc4000001160a */
[----:B------:R-:W-:Y:S02]  /*fe1a0*/  LOP3.LUT R8, R8, 0xffff, RZ, 0xc0, !PT ;  /* 0x0000ffff08087812 */ /* 0x000fe400078ec0ff */
        /* <DEDUP_REMOVED lines=12> */
[----:B---3--:R-:W-:Y:S02]  /*fe270*/  LOP3.LUT R11, R18, 0xffff, RZ, 0xc0, !PT ;  /* 0x0000ffff120b7812 */ /* 0x008fe400078ec0ff */
[----:B----4-:R-:W-:Y:S02]  /*fe280*/  LOP3.LUT R15, R15, 0xffff, RZ, 0xc0, !PT ;  /* 0x0000ffff0f0f7812 */ /* 0x010fe400078ec0ff */
        /* <DEDUP_REMOVED lines=9> */
[----:B------:R0:W-:Y:S04]  /*fe320*/  STL [R1+0x84c], R15 ;  /* 0x00084c0f01007387 */ /* 0x0001e80000100800 */
[----:B------:R-:W-:Y:S01]  /*fe330*/  STL [R1+0x848], R11 ;  /* 0x0008480b01007387 */ /* 0x000fe20000100800 */
[----:B------:R-:W-:-:S03]  /*fe340*/  SHF.R.U32.HI R19, RZ, 0x8, R14 ;  /* 0x00000008ff137819 */ /* 0x000fc6000001160e */
[----:B------:R1:W-:Y:S01]  /*fe350*/  STL [R1+0x860], R10 ;  /* 0x0008600a01007387 */ /* 0x0003e20000100800 */
[----:B------:R-:W-:Y:S02]  /*fe360*/  SHF.R.U32.HI R14, RZ, 0x8, R8 ;  /* 0x00000008ff0e7819 */ /* 0x000fe40000011608 */
[----:B0-----:R-:W-:Y:S02]  /*fe370*/  SHF.R.U32.HI R15, RZ, 0x8, R12 ;  /* 0x00000008ff0f7819 */ /* 0x001fe4000001160c */
[----:B-1----:R-:W-:Y:S02]  /*fe380*/  PRMT R10, R13, 0x3340, R9 ;  /* 0x000033400d0a7816 */ /* 0x002fe40000000009 */
[----:B------:R-:W-:Y:S02]  /*fe390*/  SHF.R.U32.HI R11, RZ, 0x8, R13 ;  /* 0x00000008ff0b7819 */ /* 0x000fe4000001160d */
[----:B------:R-:W-:Y:S02]  /*fe3a0*/  LOP3.LUT R15, R15, 0xffff, RZ, 0xc0, !PT ;  /* 0x0000ffff0f0f7812 */ /* 0x000fe400078ec0ff */
[----:B------:R-:W-:-:S02]  /*fe3b0*/  LOP3.LUT R14, R14, 0xffff, RZ, 0xc0, !PT ;  /* 0x0000ffff0e0e7812 */ /* 0x000fc400078ec0ff */
[----:B------:R-:W-:Y:S01]  /*fe3c0*/  LOP3.LUT R13, R18, 0xffff, RZ, 0xc0, !PT ;  /* 0x0000ffff120d7812 */ /* 0x000fe200078ec0ff */
[----:B------:R0:W-:Y:S04]  /*fe3d0*/  STL [R1+0x844], R10 ;  /* 0x0008440a01007387 */ /* 0x0001e80000100800 */
[----:B------:R-:W2:Y:S01]  /*fe3e0*/  LDL.LU R18, [R1+0x2bec] ;  /* 0x002bec0001127983 */ /* 0x000ea20000300800 */
[----:B------:R-:W-:Y:S02]  /*fe3f0*/  LOP3.LUT R12, R16, 0xffff, RZ, 0xc0, !PT ;  /* 0x0000ffff100c7812 */ /* 0x000fe400078ec0ff */
[----:B------:R-:W-:Y:S01]  /*fe400*/  SHF.R.U32.HI R8, RZ, 0x8, R9 ;  /* 0x00000008ff087819 */ /* 0x000fe20000011609 */
[----:B------:R-:W3:Y:S01]  /*fe410*/  LDL.LU R16, [R1+0x2bf0] ;  /* 0x002bf00001107983 */ /* 0x000ee20000300800 */
[----:B------:R-:W-:-:S02]  /*fe420*/  LOP3.LUT R9, R17, 0xffff, RZ, 0xc0, !PT ;  /* 0x0000ffff11097812 */ /* 0x000fc400078ec0ff */
[----:B------:R-:W-:Y:S02]  /*fe430*/  PRMT R14, R15, 0x3340, R14 ;  /* 0x000033400f0e7816 */ /* 0x000fe4000000000e */
[----:B0-----:R-:W-:Y:S02]  /*fe440*/  LOP3.LUT R10, R19, 0xffff, RZ, 0xc0, !PT ;  /* 0x0000ffff130a7812 */ /* 0x001fe400078ec0ff */
        /* <DEDUP_REMOVED lines=17> */
[----:B---3--:R-:W-:Y:S02]  /*fe560*/  LOP3.LUT R11, R16, 0xffff, RZ, 0xc0, !PT ;  /* 0x0000ffff100b7812 */ /* 0x008fe400078ec0ff */
[----:B--2---:R-:W-:Y:S02]  /*fe570*/  LOP3.LUT R10, R18, 0xffff, RZ, 0xc0, !PT ;  /* 0x0000ffff120a7812 */ /* 0x004fe400078ec0ff */
[----:B----4-:R-:W-:-:S02]  /*fe580*/  LOP3.LUT R15, R15, 0xffff, RZ, 0xc0, !PT ;  /* 0x0000ffff0f0f7812 */ /* 0x010fc400078ec0ff */
[----:B-----5:R-:W-:Y:S02]  /*fe590*/  LOP3.LUT R13, R17, 0xffff, RZ, 0xc0, !PT ;  /* 0x0000ffff110d7812 */ /* 0x020fe400078ec0ff */
[----:B------:R-:W-:Y:S02]  /*fe5a0*/  PRMT R17, R15, 0x3340, R11 ;  /* 0x000033400f117816 */ /* 0x000fe4000000000b */
[----:B------:R-:W-:Y:S02]  /*fe5b0*/  LOP3.LUT R12, R19, 0xffff, RZ, 0xc0, !PT ;  /* 0x0000ffff130c7812 */ /* 0x000fe400078ec0ff */
[----:B------:R-:W-:Y:S01]  /*fe5c0*/  SHF.R.U32.HI R18, RZ, 0x8, R15 ;  /* 0x00000008ff127819 */ /* 0x000fe2000001160f */
[----:B------:R-:W2:Y:S01]  /*fe5d0*/  LDL.LU R19, [R1+0x2c00] ;  /* 0x002c000001137983 */ /* 0x000ea20000300800 */
[----:B------:R-:W-:-:S03]  /*fe5e0*/  LOP3.LUT R14, R14, 0xffff, RZ, 0xc0, !PT ;  /* 0x0000ffff0e0e7812 */ /* 0x000fc600078ec0ff */
[----:B------:R0:W-:Y:S01]  /*fe5f0*/  STL [R1+0x840], R17 ;  /* 0x0008401101007387 */ /* 0x0001e20000100800 */
[----:B------:R-:W-:Y:S02]  /*fe600*/  SHF.R.U32.HI R15, RZ, 0x8, R14 ;  /* 0x00000008ff0f7819 */ /* 0x000fe4000001160e */
[--C-:B------:R-:W-:Y:S02]  /*fe610*/  PRMT R14, R14, 0x3340, R10.reuse ;  /* 0x000033400e0e7816 */ /* 0x100fe4000000000a */
[----:B------:R-:W-:Y:S02]  /*fe620*/  SHF.R.U32.HI R16, RZ, 0x8, R11 ;  /* 0x00000008ff107819 */ /* 0x000fe4000001160b */
[----:B------:R-:W-:Y:S02]  /*fe630*/  SHF.R.U32.HI R11, RZ, 0x8, R10 ;  /* 0x00000008ff0b7819 */ /* 0x000fe4000001160a */
[----:B0-----:R-:W-:Y:S02]  /*fe640*/  SHF.R.U32.HI R17, RZ, 0x8, R13 ;  /* 0x00000008ff117819 */ /* 0x001fe4000001160d */
[----:B------:R-:W-:-:S02]  /*fe650*/  PRMT R13, R13, 0x3340, R9 ;  /* 0x000033400d0d7816 */ /* 0x000fc40000000009 */
[----:B------:R-:W-:Y:S01]  /*fe660*/  SHF.R.U32.HI R10, RZ, 0x8, R9 ;  /* 0x00000008ff0a7819 */ /* 0x000fe20000011609 */
[----:B------:R0:W-:Y:S01]  /*fe670*/  STL [R1+0x82c], R14 ;  /* 0x00082c0e01007387 */ /* 0x0001e20000100800 */
[----:B------:R-:W-:-:S03]  /*fe680*/  SHF.R.U32.HI R9, RZ, 0x8, R12 ;  /* 0x00000008ff097819 */ /* 0x000fc6000001160c */
[----:B------:R1:W-:Y:S01]  /*fe690*/  STL [R1+0x828], R13 ;  /* 0x0008280d01007387 */ /* 0x0003e20000100800 */
[----:B------:R-:W-:Y:S02]  /*fe6a0*/  PRMT R12, R12, 0x3340, R8 ;  /* 0x000033400c0c7816 */ /* 0x000fe40000000008 */
[----:B------:R-:W-:Y:S02]  /*fe6b0*/  LOP3.LUT R15, R15, 0xffff, RZ, 0xc0, !PT ;  /* 0x0000ffff0f0f7812 */ /* 0x000fe400078ec0ff */
[----:B0-----:R-:W-:Y:S02]  /*fe6c0*/  LOP3.LUT R14, R18, 0xffff, RZ, 0xc0, !PT ;  /* 0x0000ffff120e7812 */ /* 0x001fe400078ec0ff */
[----:B-1----:R-:W-:Y:S01]  /*fe6d0*/  LOP3.LUT R13, R16, 0xffff, RZ, 0xc0, !PT ;  /* 0x0000ffff100d7812 */ /* 0x002fe200078ec0ff */
[----:B------:R0:W-:Y:S04]  /*fe6e0*/  STL [R1+0x824], R12 ;  /* 0x0008240c01007387 */ /* 0x0001e80000100800 */
[----:B------:R-:W3:Y:S04]  /*fe6f0*/  LDL.LU R18, [R1+0x2c04] ;  /* 0x002c040001127983 */ /* 0x000ee80000300800 */
[----:B------:R-:W4:Y:S01]  /*fe700*/  LDL.LU R16, [R1+0x2c08] ;  /* 0x002c080001107983 */ /* 0x000f220000300800 */
[----:B------:R-:W-:-:S02]  /*fe710*/  PRMT R13, R14, 0x3340, R13 ;  /* 0x000033400e0d7816 */ /* 0x000fc4000000000d */
[----:B0-----:R-:W-:Y:S02]  /*fe720*/  LOP3.LUT R12, R11, 0xffff, RZ, 0xc0, !PT ;  /* 0x0000ffff0b0c7812 */ /* 0x001fe400078ec0ff */
[----:B------:R-:W-:Y:S02]  /*fe730*/  LOP3.LUT R11, R17, 0xffff, RZ, 0xc0, !PT ;  /* 0x0000ffff110b7812 */ /* 0x000fe400078ec0ff */
[----:B------:R-:W5:Y:S04]  /*fe740*/  LDL.LU R17, [R1+0x2cb4] ;  /* 0x002cb40001117983 */ /* 0x000f680000300800 */
[----:B------:R-:W5:Y:S04]  /*fe750*/  LDL.LU R14, [R1+0x2d24] ;  /* 0x002d2400010e7983 */ /* 0x000f680000300800 */
[----:B------:R0:W-:Y:S01]  /*fe760*/  STL [R1+0x27c], R13 ;  /* 0x00027c0d01007387 */ /* 0x0001e20000100800 */
[----:B------:R-:W-:-:S03]  /*fe770*/  PRMT R15, R15, 0x3340, R12 ;  /* 0x000033400f0f7816 */ /* 0x000fc6000000000c */
[----:B0-----:R-:W5:Y:S04]  /*fe780*/  LDL.LU R13, [R1+0x2d20] ;  /* 0x002d2000010d7983 */ /* 0x001f680000300800 */
[----:B------:R-:W5:Y:S01]  /*fe790*/  LDL.LU R12, [R1+0x2d2c] ;  /* 0x002d2c00010c7983 */ /* 0x000f620000300800 */
        /* <DEDUP_REMOVED lines=10> */
[----:B------:R-:W5:Y:S01]  /*fe840*/  LDL.LU R37, [R1+0x46c4] ;  /* 0x0046c40001257983 */ /* 0x000f620000300800 */
[----:B--2---:R-:W-:-:S03]  /*fe850*/  LOP3.LUT R9, R19, 0xffff, RZ, 0xc0, !PT ;  /* 0x0000ffff13097812 */ /* 0x004fc600078ec0ff */
[----:B------:R-:W2:Y:S01]  /*fe860*/  LDL.LU R19, [R1+0x2c20] ;  /* 0x002c200001137983 */ /* 0x000ea20000300800 */
[----:B---3--:R-:W-:Y:S02]  /*fe870*/  LOP3.LUT R10, R18, 0xffff, RZ, 0xc0, !PT ;  /* 0x0000ffff120a7812 */ /* 0x008fe400078ec0ff */
[----:B----4-:R-:W-:Y:S02]  /*fe880*/  LOP3.LUT R11, R16, 0xffff, RZ, 0xc0, !PT ;  /* 0x0000ffff100b7812 */ /* 0x010fe400078ec0ff */
[----:B-----5:R-:W-:Y:S02]  /*fe890*/  LOP3.LUT R14, R14, 0xffff, RZ, 0xc0, !PT ;  /* 0x0000ffff0e0e7812 */ /* 0x020fe400078ec0ff */
[----:B------:R-:W-:Y:S02]  /*fe8a0*/  LOP3.LUT R15, R12, 0xffff, RZ, 0xc0, !PT ;  /* 0x0000ffff0c0f7812 */ /* 0x000fe400078ec0ff */
[----:B------:R-:W-:Y:S02]  /*fe8b0*/  LOP3.LUT R12, R17, 0xffff, RZ, 0xc0, !PT ;  /* 0x0000ffff110c7812 */ /* 0x000fe400078ec0ff */
[----:B------:R-:W-:-:S02]  /*fe8c0*/  SHF.R.U32.HI R17, RZ, 0x8, R11 ;  /* 0x00000008ff117819 */ /* 0x000fc4000001160b */
[----:B------:R-:W-:Y:S02]  /*fe8d0*/  PRMT R16, R15, 0x3340, R11 ;  /* 0x000033400f107816 */ /* 0x000fe4000000000b */
[----:B------:R-:W-:Y:S02]  /*fe8e0*/  PRMT R11, R14, 0x3340, R10 ;  /* 0x000033400e0b7816 */ /* 0x000fe4000000000a */
[----:B------:R-:W-:Y:S02]  /*fe8f0*/  LOP3.LUT R13, R13, 0xffff, RZ, 0xc0, !PT ;  /* 0x0000ffff0d0d7812 */ /* 0x000fe400078ec0ff */
[----:B------:R-:W-:Y:S02]  /*fe900*/  SHF.R.U32.HI R18, RZ, 0x8, R15 ;  /* 0x00000008ff127819 */ /* 0x000fe4000001160f */
[----:B------:R-:W-:Y:S01]  /*fe910*/  SHF.R.U32.HI R15, RZ, 0x8, R14 ;  /* 0x00000008ff0f7819 */ /* 0x000fe2000001160e */
[----:B------:R0:W-:Y:S01]  /*fe920*/  STL [R1+0x804], R16 ;  /* 0x0008041001007387 */ /* 0x0001e20000100800 */
[----:B------:R-:W-:-:S03]  /*fe930*/  SHF.R.U32.HI R14, RZ, 0x8, R10 ;  /* 0x00000008ff0e7819 */ /* 0x000fc6000001160a */
[----:B------:R1:W-:Y:S01]  /*fe940*/  STL [R1+0x820], R11 ;  /* 0x0008200b01007387 */ /* 0x0003e20000100800 */
[----:B------:R-:W-:Y:S02]  /*fe950*/  PRMT R10, R13, 0x3340, R9 ;  /* 0x000033400d0a7816 */ /* 0x000fe40000000009 */
[----:B------:R-:W-:Y:S02]  /*fe960*/  LOP3.LUT R15, R15, 0xffff, RZ, 0xc0, !PT ;  /* 0x0000ffff0f0f7812 */ /* 0x000fe400078ec0ff */
[----:B------:R-:W-:Y:S02]  /*fe970*/  LOP3.LUT R14, R14, 0xffff, RZ, 0xc0, !PT ;  /* 0x0000ffff0e0e7812 */ /* 0x000fe400078ec0ff */
[----:B0-----:R-:W-:Y:S02]  /*fe980*/  SHF.R.U32.HI R16, RZ, 0x8, R13 ;  /* 0x00000008ff107819 */ /* 0x001fe4000001160d */
[----:B-1----:R-:W-:Y:S02]  /*fe990*/  SHF.R.U32.HI R11, RZ, 0x8, R9 ;  /* 0x00000008ff0b7819 */ /* 0x002fe40000011609 */
[----:B------:R-:W-:-:S02]  /*fe9a0*/  PRMT R9, R12, 0x3340, R8 ;  /* 0x000033400c097816 */ /* 0x000fc40000000008 */
[----:B------:R-:W-:Y:S01]  /*fe9b0*/  SHF.R.U32.HI R13, RZ, 0x8, R12 ;  /* 0x00000008ff0d7819 */ /* 0x000fe2000001160c */
[----:B------:R0:W-:Y:S04]  /*fe9c0*/  STL [R1+0x80c], R10 ;  /* 0x00080c0a01007387 */ /* 0x0001e80000100800 */
[----:B------:R1:W-:Y:S01]  /*fe9d0*/  STL [R1+0x808], R9 ;  /* 0x0008080901007387 */ /* 0x0003e20000100800 */
[----:B------:R-:W-:Y:S02]  /*fe9e0*/  LOP3.LUT R12, R16, 0xffff, RZ, 0xc0, !PT ;  /* 0x0000ffff100c7812 */ /* 0x000fe400078ec0ff */
[----:B------:R-:W-:Y:S01]  /*fe9f0*/  PRMT R14, R15, 0x3340, R14 ;  /* 0x000033400f0e7816 */ /* 0x000fe2000000000e */
[----:B------:R-:W3:Y:S01]  /*fea00*/  LDL.LU R16, [R1+0x2c24] ;  /* 0x002c240001107983 */ /* 0x000ee20000300800 */
[----:B0-----:R-:W-:-:S02]  /*fea10*/  SHF.R.U32.HI R10, RZ, 0x8, R8 ;  /* 0x00000008ff0a7819 */ /* 0x001fc40000011608 */
[----:B-1----:R-:W-:Y:S02]  /*fea20*/  LOP3.LUT R9, R18, 0xffff, RZ, 0xc0, !PT ;  /* 0x0000ffff12097812 */ /* 0x002fe400078ec0ff */
[----:B------:R-:W-:Y:S01]  /*fea30*/  LOP3.LUT R8, R17, 0xffff, RZ, 0xc0, !PT ;  /* 0x0000ffff11087812 */ /* 0x000fe200078ec0ff */
[----:B------:R-:W4:Y:S04]  /*fea40*/  LDL.LU R18, [R1+0x2cc0] ;  /* 0x002cc00001127983 */ /* 0x000f280000300800 */
[----:B------:R-:W5:Y:S04]  /*fea50*/  LDL.LU R17, [R1+0x2cc4] ;  /* 0x002cc40001117983 */ /* 0x000f680000300800 */
[----:B------:R-:W4:Y:S04]  /*fea60*/  LDL.LU R15, [R1+0x2d48] ;  /* 0x002d4800010f7983 */ /* 0x000f280000300800 */
[----:B------:R0:W-:Y:S04]  /*fea70*/  STL [R1+0x26c], R14 ;  /* 0x00026c0e01007387 */ /* 0x0001e80000100800 */
[----:B0-----:R-:W5:Y:S01]  /*fea80*/  LDL.LU R14, [R1+0x2d40] ;  /* 0x002d4000010e7983 */ /* 0x001f620000300800 */
[----:B------:R-:W-:-:S02]  /*fea90*/  LOP3.LUT R11, R11, 0xffff, RZ, 0xc0, !PT ;  /* 0x0000ffff0b0b7812 */ /* 0x000fc400078ec0ff */
        /* <DEDUP_REMOVED lines=170> */
[----:B------:R0:W-:Y:S01]  /*ff540*/  STL [R1+0x74c], R14 ;  /* 0x00074c0e01007387 */ /* 0x0001e20000100800 */
[----:B------:R-:W-:-:S03]  /*ff550*/  SHF.R.U32.HI R11, RZ, 0x8, R11 ;  /* 0x00000008ff0b7819 */ /* 0x000fc6000001160b */
[----:B------:R1:W-:Y:S01]  /*ff560*/  STL [R1+0x780], R12 ;  /* 0x0007800c01007387 */ /* 0x0003e20000100800 */
[----:B------:R-:W-:Y:S02]  /*ff570*/  LOP3.LUT R15, R15, 0xffff, RZ, 0xc0, !PT ;  /* 0x0000ffff0f0f7812 */ /* 0x000fe400078ec0ff */
[----:B0-----:R-:W-:Y:S02]  /*ff580*/  SHF.R.U32.HI R14, RZ, 0x8, R8 ;  /* 0x00000008ff0e7819 */ /* 0x001fe40000011608 */
[----:B------:R-:W-:Y:S02]  /*ff590*/  SHF.R.U32.HI R16, RZ, 0x8, R13 ;  /* 0x00000008ff107819 */ /* 0x000fe4000001160d */
[----:B-1----:R-:W-:Y:S02]  /*ff5a0*/  PRMT R12, R13, 0x3340, R9 ;  /* 0x000033400d0c7816 */ /* 0x002fe40000000009 */
[----:B------:R-:W-:Y:S02]  /*ff5b0*/  LOP3.LUT R14, R14, 0xffff, RZ, 0xc0, !PT ;  /* 0x0000ffff0e0e7812 */ /* 0x000fe400078ec0ff */
[----:B------:R-:W-:-:S02]  /*ff5c0*/  LOP3.LUT R13, R18, 0xffff, RZ, 0xc0, !PT ;  /* 0x0000ffff120d7812 */ /* 0x000fc400078ec0ff */
[----:B------:R-:W-:Y:S01]  /*ff5d0*/  SHF.R.U32.HI R8, RZ, 0x8, R9 ;  /* 0x00000008ff087819 */ /* 0x000fe20000011609 */
[----:B------:R0:W-:Y:S01]  /*ff5e0*/  STL [R1+0x748], R12 ;  /* 0x0007480c01007387 */ /* 0x0001e20000100800 */
[----:B------:R-:W-:-:S03]  /*ff5f0*/  PRMT R14, R15, 0x3340, R14 ;  /* 0x000033400f0e7816 */ /* 0x000fc6000000000e */
[----:B------:R-:W3:Y:S01]  /*ff600*/  LDL.LU R18, [R1+0x2c90] ;  /* 0x002c900001127983 */ /* 0x000ee20000300800 */
[----:B------:R-:W-:Y:S02]  /*ff610*/  LOP3.LUT R9, R16, 0xffff, RZ, 0xc0, !PT ;  /* 0x0000ffff10097812 */ /* 0x000fe400078ec0ff */
[----:B0-----:R-:W-:Y:S02]  /*ff620*/  LOP3.LUT R12, R11, 0xffff, RZ, 0xc0, !PT ;  /* 0x0000ffff0b0c7812 */ /* 0x001fe400078ec0ff */
[----:B------:R-:W-:Y:S02]  /*ff630*/  LOP3.LUT R11, R17, 0xffff, RZ, 0xc0, !PT ;  /* 0x0000ffff110b7812 */ /* 0x000fe400078ec0ff */
[----:B------:R-:W4:Y:S04]  /*ff640*/  LDL.LU R17, [R1+0x2cfc] ;  /* 0x002cfc0001117983 */ /* 0x000f280000300800 */
[----:B------:R-:W5:Y:S04]  /*ff650*/  LDL.LU R16, [R1+0x2d08] ;  /* 0x002d080001107983 */ /* 0x000f680000300800 */
[----:B------:R-:W4:Y:S04]  /*ff660*/  LDL.LU R15, [R1+0x2dc8] ;  /* 0x002dc800010f7983 */ /* 0x000f280000300800 */
[----:B------:R0:W-:Y:S04]  /*ff670*/  STL [R1+0x22c], R14 ;  /* 0x00022c0e01007387 */ /* 0x0001e80000100800 */
[----:B0-----:R-:W5:Y:S01]  /*ff680*/  LDL.LU R14, [R1+0x2dc4] ;  /* 0x002dc400010e7983 */ /* 0x001f620000300800 */
[----:B------:R-:W-:-:S02]  /*ff690*/  SHF.R.U32.HI R10, RZ, 0x8, R10 ;  /* 0x00000008ff0a7819 */ /* 0x000fc4000001160a */
[----:B------:R-:W-:Y:S02]  /*ff6a0*/  PRMT R12, R13, 0x3340, R12 ;  /* 0x000033400d0c7816 */ /* 0x000fe4000000000c */
[----:B------:R-:W-:Y:S02]  /*ff6b0*/  LOP3.LUT R10, R10, 0xffff, RZ, 0xc0, !PT ;  /* 0x0000ffff0a0a7812 */ /* 0x000fe400078ec0ff */
[----:B------:R-:W-:Y:S02]  /*ff6c0*/  LOP3.LUT R8, R8, 0xffff, RZ, 0xc0, !PT ;  /* 0x0000ffff08087812 */ /* 0x000fe400078ec0ff */
[----:B------:R-:W-:Y:S01]  /*ff6d0*/  PRMT R10, R11, 0x3340, R10 ;  /* 0x000033400b0a7816 */ /* 0x000fe2000000000a */
[----:B------:R-:W-:Y:S01]  /*ff6e0*/  STL [R1+0x228], R12 ;  /* 0x0002280c01007387 */ /* 0x000fe20000100800 */
[----:B------:R-:W-:-:S03]  /*ff6f0*/  PRMT R8, R9, 0x3340, R8 ;  /* 0x0000334009087816 */ /* 0x000fc60000000008 */
        /* <DEDUP_REMOVED lines=10> */
[----:B------:R-:W-:Y:S02]  /*ff7a0*/  SHF.R.U32.HI R17, RZ, 0x8, R11 ;  /* 0x00000008ff117819 */ /* 0x000fe4000001160b */
[----:B------:R-:W-:-:S02]  /*ff7b0*/  SHF.R.U32.HI R19, RZ, 0x8, R15 ;  /* 0x00000008ff137819 */ /* 0x000fc4000001160f */
[----:B------:R-:W-:Y:S02]  /*ff7c0*/  PRMT R15, R15, 0x3340, R11 ;  /* 0x000033400f0f7816 */ /* 0x000fe4000000000b */
[----:B-----5:R-:W-:-:S04]  /*ff7d0*/  LOP3.LUT R14, R14, 0xffff, RZ, 0xc0, !PT ;  /* 0x0000ffff0e0e7812 */ /* 0x020fc800078ec0ff */
[----:B------:R-:W-:Y:S01]  /*ff7e0*/  PRMT R11, R14, 0x3340, R10 ;  /* 0x000033400e0b7816 */ /* 0x000fe2000000000a */
[----:B------:R-:W-:Y:S01]  /*ff7f0*/  STL [R1+0x720], R15 ;  /* 0x0007200f01007387 */ /* 0x000fe20000100800 */
[----:B------:R-:W-:-:S03]  /*ff800*/  LOP3.LUT R13, R16, 0xffff, RZ, 0xc0, !PT ;  /* 0x0000ffff100d7812 */ /* 0x000fc600078ec0ff */
[----:B------:R0:W-:Y:S01]  /*ff810*/  STL [R1+0x70c], R11 ;  /* 0x00070c0b01007387 */ /* 0x0001e20000100800 */
[----:B------:R-:W-:Y:S02]  /*ff820*/  SHF.R.U32.HI R16, RZ, 0x8, R10 ;  /* 0x00000008ff107819 */ /* 0x000fe4000001160a */
[----:B------:R-:W-:Y:S02]  /*ff830*/  SHF.R.U32.HI R10, RZ, 0x8, R12 ;  /* 0x00000008ff0a7819 */ /* 0x000fe4000001160c */
[--C-:B0-----:R-:W-:Y:S02]  /*ff840*/  PRMT R11, R12, 0x3340, R8.reuse ;  /* 0x000033400c0b7816 */ /* 0x101fe40000000008 */
[----:B------:R-:W-:Y:S02]  /*ff850*/  SHF.R.U32.HI R8, RZ, 0x8, R8 ;  /* 0x00000008ff087819 */ /* 0x000fe40000011608 */
[----:B------:R-:W-:Y:S01]  /*ff860*/  SHF.R.U32.HI R18, RZ, 0x8, R14 ;  /* 0x00000008ff127819 */ /* 0x000fe2000001160e */
[----:B------:R0:W-:Y:S01]  /*ff870*/  STL [R1+0x724], R11 ;  /* 0x0007240b01007387 */ /* 0x0001e20000100800 */
[----:B------:R-:W-:-:S02]  /*ff880*/  SHF.R.U32.HI R14, RZ, 0x8, R9 ;  /* 0x00000008ff0e7819 */ /* 0x000fc40000011609 */
[----:B------:R-:W-:Y:S02]  /*ff890*/  LOP3.LUT R8, R8, 0xffff, RZ, 0xc0, !PT ;  /* 0x0000ffff08087812 */ /* 0x000fe400078ec0ff */
[----:B0-----:R-:W-:Y:S02]  /*ff8a0*/  PRMT R11, R13, 0x3340, R9 ;  /* 0x000033400d0b7816 */ /* 0x001fe40000000009 */
[----:B------:R-:W-:Y:S02]  /*ff8b0*/  LOP3.LUT R9, R10, 0xffff, RZ, 0xc0, !PT ;  /* 0x0000ffff0a097812 */ /* 0x000fe400078ec0ff */
[----:B------:R-:W-:Y:S01]  /*ff8c0*/  LOP3.LUT R10, R17, 0xffff, RZ, 0xc0, !PT ;  /* 0x0000ffff110a7812 */ /* 0x000fe200078ec0ff */
[----:B------:R0:W-:Y:S01]  /*ff8d0*/  STL [R1+0x700], R11 ;  /* 0x0007000b01007387 */ /* 0x0001e20000100800 */
[----:B------:R-:W-:Y:S02]  /*ff8e0*/  SHF.R.U32.HI R15, RZ, 0x8, R13 ;  /* 0x00000008ff0f7819 */ /* 0x000fe4000001160d */
[----:B------:R-:W-:-:S02]  /*ff8f0*/  PRMT R9, R9, 0x3340, R8 ;  /* 0x0000334009097816 */ /* 0x000fc40000000008 */
[----:B------:R-:W-:Y:S02]  /*ff900*/  LOP3.LUT R13, R18, 0xffff, RZ, 0xc0, !PT ;  /* 0x0000ffff120d7812 */ /* 0x000fe400078ec0ff */
[----:B------:R-:W-:Y:S02]  /*ff910*/  LOP3.LUT R12, R16, 0xffff, RZ, 0xc0, !PT ;  /* 0x0000ffff100c7812 */ /* 0x000fe400078ec0ff */
[----:B0-----:R-:W-:Y:S02]  /*ff920*/  LOP3.LUT R11, R19, 0xffff, RZ, 0xc0, !PT ;  /* 0x0000ffff130b7812 */ /* 0x001fe400078ec0ff */
[----:B------:R-:W2:Y:S04]  /*ff930*/  LDL.LU R19, [R1+0x2ca4] ;  /* 0x002ca40001137983 */ /* 0x000ea80000300800 */
[----:B------:R-:W3:Y:S04]  /*ff940*/  LDL.LU R17, [R1+0x2dd0] ;  /* 0x002dd00001117983 */ /* 0x000ee80000300800 */
[----:B------:R-:W4:Y:S04]  /*ff950*/  LDL.LU R18, [R1+0x2ca8] ;  /* 0x002ca80001127983 */ /* 0x000f280000300800 */
[----:B------:R-:W5:Y:S01]  /*ff960*/  LDL.LU R16, [R1+0x2dcc] ;  /* 0x002dcc0001107983 */ /* 0x000f620000300800 */
[----:B------:R-:W-:-:S03]  /*ff970*/  PRMT R8, R11, 0x3340, R10 ;  /* 0x000033400b087816 */ /* 0x000fc6000000000a */
[----:B------:R-:W2:Y:S04]  /*ff980*/  LDL.LU R11, [R1+0x2d18] ;  /* 0x002d1800010b7983 */ /* 0x000ea80000300800 */
[----:B------:R-:W-:Y:S04]  /*ff990*/  STL [R1+0x208], R9 ;  /* 0x0002080901007387 */ /* 0x000fe80000100800 */
[----:B------:R-:W3:Y:S01]  /*ff9a0*/  LDL.LU R10, [R1+0x2d14] ;  /* 0x002d1400010a7983 */ /* 0x000ee20000300800 */
[----:B------:R-:W-:Y:S02]  /*ff9b0*/  LOP3.LUT R15, R15, 0xffff, RZ, 0xc0, !PT ;  /* 0x0000ffff0f0f7812 */ /* 0x000fe400078ec0ff */
[----:B------:R-:W-:Y:S01]  /*ff9c0*/  LOP3.LUT R14, R14, 0xffff, RZ, 0xc0, !PT ;  /* 0x0000ffff0e0e7812 */ /* 0x000fe200078ec0ff */
[----:B------:R0:W-:Y:S02]  /*ff9d0*/  STL [R1+0x1f8], R8 ;  /* 0x0001f80801007387 */ /* 0x0001e40000100800 */
[----:B0-----:R-:W-:-:S02]  /*ff9e0*/  PRMT R8, R13, 0x3340, R12 ;  /* 0x000033400d087816 */ /* 0x001fc4000000000c */
[----:B------:R-:W-:-:S03]  /*ff9f0*/  PRMT R12, R15, 0x3340, R14 ;  /* 0x000033400f0c7816 */ /* 0x000fc6000000000e */
[----:B------:R0:W-:Y:S04]  /*ffa00*/  STL [R1+0x1fc], R8 ;  /* 0x0001fc0801007387 */ /* 0x0001e80000100800 */
[----:B------:R1:W-:Y:S01]  /*ffa10*/  STL [R1+0x200], R12 ;  /* 0x0002000c01007387 */ /* 0x0003e20000100800 */
[----:B--2---:R-:W-:Y:S02]  /*ffa20*/  LOP3.LUT R15, R11, 0xffff, RZ, 0xc0, !PT ;  /* 0x0000ffff0b0f7812 */ /* 0x004fe400078ec0ff */
[----:B------:R-:W-:Y:S02]  /*ffa30*/  LOP3.LUT R11, R41, 0xffff, RZ, 0xc0, !PT ;  /* 0x0000ffff290b7812 */ /* 0x000fe400078ec0ff */
[----:B---3--:R-:W-:Y:S01]  /*ffa40*/  LOP3.LUT R14, R10, 0xffff, RZ, 0xc0, !PT ;  /* 0x0000ffff0a0e7812 */ /* 0x008fe200078ec0ff */
[----:B------:R-:W2:Y:S01]  /*ffa50*/  LDL.LU R41, [R1+0x469c] ;  /* 0x00469c0001297983 */ /* 0x000ea20000300800 */
[----:B------:R-:W-:-:S03]  /*ffa60*/  LOP3.LUT R10, R37, 0xffff, RZ, 0xc0, !PT ;  /* 0x0000ffff250a7812 */ /* 0x000fc600078ec0ff */
[----:B------:R-:W3:Y:S01]  /*ffa70*/  LDL.LU R37, [R1+0x4698] ;  /* 0x0046980001257983 */ /* 0x000ee20000300800 */
[----:B0-----:R-:W-:Y:S01]  /*ffa80*/  VIADD R8, R61, 0x11b ;  /* 0x0000011b3d087836 */ /* 0x001fe20000000000 */
[----:B------:R-:W-:Y:S02]  /*ffa90*/  LOP3.LUT R17, R17, 0xffff, RZ, 0xc0, !PT ;  /* 0x0000ffff11117812 */ /* 0x000fe400078ec0ff */
[----:B----4-:R-:W-:Y:S02]  /*ffaa0*/  LOP3.LUT R13, R18, 0xffff, RZ, 0xc0, !PT ;  /* 0x0000ffff120d7812 */ /* 0x010fe400078ec0ff */
[----:B-----5:R-:W-:Y:S02]  /*ffab0*/  LOP3.LUT R16, R16, 0xffff, RZ, 0xc0, !PT ;  /* 0x0000ffff10107812 */ /* 0x020fe400078ec0ff */
[----:B------:R-:W-:Y:S02]  /*ffac0*/  ISETP.GE.AND P0, PT, R8, UR52, PT ;  /* 0x0000003408007c0c */ /* 0x000fe4000bf06270 */
[----:B------:R-:W-:-:S02]  /*ffad0*/  PRMT R18, R17, 0x3340, R13 ;  /* 0x0000334011127816 */ /* 0x000fc4000000000d */
[----:B-1----:R-:W-:-:S03]  /*ffae0*/  LOP3.LUT R12, R19, 0xffff, RZ, 0xc0, !PT ;  /* 0x0000ffff130c7812 */ /* 0x002fc600078ec0ff */
[----:B------:R0:W-:Y:S01]  /*ffaf0*/  STL [R1+0x2c4], R18 ;  /* 0x0002c41201007387 */ /* 0x0001e20000100800 */
[----:B------:R-:W-:Y:S02]  /*ffb00*/  SHF.R.U32.HI R19, RZ, 0x8, R17 ;  /* 0x00000008ff137819 */ /* 0x000fe40000011611 */
[----:B------:R-:W-:Y:S02]  /*ffb10*/  SHF.R.U32.HI R17, RZ, 0x8, R13 ;  /* 0x00000008ff117819 */ /* 0x000fe4000001160d */
[----:B------:R-:W-:Y:S02]  /*ffb20*/  SHF.R.U32.HI R13, RZ, 0x8, R16 ;  /* 0x00000008ff0d7819 */ /* 0x000fe40000011610 */
[----:B0-----:R-:W-:Y:S02]  /*ffb30*/  PRMT R18, R16, 0x3340, R12 ;  /* 0x0000334010127816 */ /* 0x001fe4000000000c */
[----:B------:R-:W-:-:S03]  /*ffb40*/  SHF.R.U32.HI R16, RZ, 0x8, R15 ;  /* 0x00000008ff107819 */ /* 0x000fc6000001160f */
[----:B------:R0:W-:Y:S01]  /*ffb50*/  STL [R1+0x2c0], R18 ;  /* 0x0002c01201007387 */ /* 0x0001e20000100800 */
[----:B------:R-:W-:Y:S01]  /*ffb60*/  VIADD R9, R61, 0x119 ;  /* 0x000001193d097836 */ /* 0x000fe20000000000 */
[--C-:B0-----:R-:W-:Y:S02]  /*ffb70*/  PRMT R18, R15, 0x3340, R11.reuse ;  /* 0x000033400f127816 */ /* 0x101fe4000000000b */
[----:B------:R-:W-:Y:S02]  /*ffb80*/  SHF.R.U32.HI R15, RZ, 0x8, R11 ;  /* 0x00000008ff0f7819 */ /* 0x000fe4000001160b */
[----:B------:R-:W-:Y:S01]  /*ffb90*/  PRMT R11, R14, 0x3340, R10 ;  /* 0x000033400e0b7816 */ /* 0x000fe2000000000a */
[----:B------:R0:W-:Y:S04]  /*ffba0*/  STL [R1+0x2ac], R18 ;  /* 0x0002ac1201007387 */ /* 0x0001e80000100800 */
[----:B------:R1:W-:Y:S01]  /*ffbb0*/  STL [R1+0x2a8], R11 ;  /* 0x0002a80b01007387 */ /* 0x0003e20000100800 */
[----:B------:R-:W-:Y:S01]  /*ffbc0*/  UMOV UR52, UR50 ;  /* 0x0000003200347c82 */ /* 0x000fe20008000000 */
[----:B------:R-:W-:-:S02]  /*ffbd0*/  LOP3.LUT R8, R15, 0xffff, RZ, 0xc0, !PT ;  /* 0x0000ffff0f087812 */ /* 0x000fc400078ec0ff */
[----:B0-----:R-:W-:Y:S02]  /*ffbe0*/  SHF.R.U32.HI R18, RZ, 0x8, R14 ;  /* 0x00000008ff127819 */ /* 0x001fe4000001160e */
[----:B------:R-:W-:Y:S02]  /*ffbf0*/  SHF.R.U32.HI R14, RZ, 0x8, R10 ;  /* 0x00000008ff0e7819 */ /* 0x000fe4000001160a */
[----:B-1----:R-:W-:Y:S02]  /*ffc00*/  LOP3.LUT R11, R19, 0xffff, RZ, 0xc0, !PT ;  /* 0x0000ffff130b7812 */ /* 0x002fe400078ec0ff */
[----:B------:R-:W-:Y:S01]  /*ffc10*/  LOP3.LUT R10, R17, 0xffff, RZ, 0xc0, !PT ;  /* 0x0000ffff110a7812 */ /* 0x000fe200078ec0ff */
[----:B------:R-:W4:Y:S04]  /*ffc20*/  LDL.LU R19, [R1+0x218] ;  /* 0x0002180001137983 */ /* 0x000f280000300800 */
[----:B------:R-:W5:Y:S01]  /*ffc30*/  LDL.LU R17, [R1+0x2d1c] ;  /* 0x002d1c0001117983 */ /* 0x000f620000300800 */
[----:B------:R-:W-:-:S02]  /*ffc40*/  LOP3.LUT R15, R18, 0xffff, RZ, 0xc0, !PT ;  /* 0x0000ffff120f7812 */ /* 0x000fc400078ec0ff */
[----:B------:R-:W-:Y:S01]  /*ffc50*/  PRMT R10, R11, 0x3340, R10 ;  /* 0x000033400b0a7816 */ /* 0x000fe2000000000a */
[----:B------:R-:W4:Y:S01]  /*ffc60*/  LDL.LU R18, [R1+0x3e0] ;  /* 0x0003e00001127983 */ /* 0x000f220000300800 */
[----:B---3--:R-:W-:Y:S02]  /*ffc70*/  ISETP.LT.AND P1, PT, R37, UR6, !P0 ;  /* 0x0000000625007c0c */ /* 0x008fe4000c721270 */
[----:B------:R-:W-:Y:S02]  /*ffc80*/  ISETP.LT.AND P0, PT, R20, UR4, !P0 ;  /* 0x0000000414007c0c */ /* 0x000fe4000c701270 */
[----:B--2---:R-:W-:Y:S02]  /*ffc90*/  LOP3.LUT R41, R41, 0xefffffff, RZ, 0xc0, !PT ;  /* 0xefffffff29297812 */ /* 0x004fe400078ec0ff */
[----:B------:R-:W-:Y:S02]  /*ffca0*/  SHF.R.U32.HI R12, RZ, 0x8, R12 ;  /* 0x00000008ff0c7819 */ /* 0x000fe4000001160c */
[----:B------:R-:W-:Y:S01]  /*ffcb0*/  LOP3.LUT R13, R13, 0xffff, RZ, 0xc0, !PT ;  /* 0x0000ffff0d0d7812 */ /* 0x000fe200078ec0ff */
[----:B------:R-:W0:Y:S01]  /*ffcc0*/  LDCU UR6, c[0x0][0x398] ;  /* 0x00007300ff0677ac */ /* 0x000e220008000800 */
[----:B------:R-:W1:Y:S03]  /*ffcd0*/  LDCU UR4, c[0x0][0x398] ;  /* 0x00007300ff0477ac */ /* 0x000e660008000800 */
[----:B------:R-:W-:-:S04]  /*ffce0*/  @P1 LOP3.LUT R41, R41, 0x10000000, RZ, 0xfc, !PT ;  /* 0x1000000029291812 */ /* 0x000fc800078efcff */
[----:B------:R-:W-:-:S04]  /*ffcf0*/  LOP3.LUT R41, R41, 0xf7ffffff, RZ, 0xc0, !PT ;  /* 0xf7ffffff29297812 */ /* 0x000fc800078ec0ff */
[----:B------:R-:W-:Y:S02]  /*ffd00*/  @P0 LOP3.LUT R41, R41, 0x8000000, RZ, 0xfc, !PT ;  /* 0x0800000029290812 */ /* 0x000fe400078efcff */
[----:B------:R-:W-:Y:S02]  /*ffd10*/  ISETP.GE.AND P0, PT, R9, UR52, PT ;  /* 0x0000003409007c0c */ /* 0x000fe4000bf06270 */
[----:B------:R-:W4:Y:S04]  /*ffd20*/  LDL.LU R9, [R1+0x2c8] ;  /* 0x0002c80001097983 */ /* 0x000f280000300800 */
[----:B------:R-:W2:Y:S04]  /*ffd30*/  LDL.LU R11, [R1+0x364] ;  /* 0x00036400010b7983 */ /* 0x000ea80000300800 */
[----:B------:R3:W-:Y:S04]  /*ffd40*/  STL [R1+0x1e4], R10 ;  /* 0x0001e40a01007387 */ /* 0x0007e80000100800 */
[----:B---3--:R-:W2:Y:S01]  /*ffd50*/  LDL.LU R10, [R1+0x408] ;  /* 0x00040800010a7983 */ /* 0x008ea20000300800 */
[----:B------:R-:W-:-:S02]  /*ffd60*/  LOP3.LUT R12, R12, 0xffff, RZ, 0xc0, !PT ;  /* 0x0000ffff0c0c7812 */ /* 0x000fc400078ec0ff */
[----:B------:R-:W-:Y:S02]  /*ffd70*/  LOP3.LUT R16, R16, 0xffff, RZ, 0xc0, !PT ;  /* 0x0000ffff10107812 */ /* 0x000fe400078ec0ff */
[----:B------:R-:W-:Y:S02]  /*ffd80*/  LOP3.LUT R14, R14, 0xffff, RZ, 0xc0, !PT ;  /* 0x0000ffff0e0e7812 */ /* 0x000fe400078ec0ff */
[----:B------:R-:W-:Y:S02]  /*ffd90*/  PRMT R12, R13, 0x3340, R12 ;  /* 0x000033400d0c7816 */ /* 0x000fe4000000000c */
[----:B------:R-:W-:-:S03]  /*ffda0*/  PRMT R13, R16, 0x3340, R8 ;  /* 0x00003340100d7816 */ /* 0x000fc60000000008 */
[----:B------:R3:W-:Y:S04]  /*ffdb0*/  STL [R1+0x1e8], R12 ;  /* 0x0001e80c01007387 */ /* 0x0007e80000100800 */
[----:B------:R5:W-:Y:S01]  /*ffdc0*/  STL [R1+0x1ec], R13 ;  /* 0x0001ec0d01007387 */ /* 0x000be20000100800 */
[----:B0-----:R-:W-:Y:S02]  /*ffdd0*/  ISETP.LT.AND P1, PT, R37, UR6, !P0 ;  /* 0x0000000625007c0c */ /* 0x001fe4000c721270 */
[----:B---3--:R-:W-:Y:S02]  /*ffde0*/  PRMT R12, R15, 0x3340, R14 ;  /* 0x000033400f0c7816 */ /* 0x008fe4000000000e */
[----:B-1----:R-:W-:Y:S01]  /*ffdf0*/  ISETP.LT.AND P0, PT, R20, UR4, !P0 ;  /* 0x0000000414007c0c */ /* 0x002fe2000c701270 */
[----:B-----5:R-:W-:Y:S01]  /*ffe00*/  IMAD.MOV.U32 R13, RZ, RZ, R20 ;  /* 0x000000ffff0d7224 */ /* 0x020fe200078e0014 */
[----:B------:R-:W-:Y:S01]  /*ffe10*/  UMOV UR50, UR48 ;  /* 0x0000003000327c82 */ /* 0x000fe20008000000 */
[----:B------:R-:W-:Y:S01]  /*ffe20*/  LOP3.LUT R41, R41, 0xfbffffff, RZ, 0xc0, !PT ;  /* 0xfbffffff29297812 */ /* 0x000fe200078ec0ff */
[----:B------:R-:W-:Y:S01]  /*ffe30*/  STL [R1+0x1f0], R12 ;  /* 0x0001f00c01007387 */ /* 0x000fe20000100800 */
[----:B------:R-:W-:Y:S01]  /*ffe40*/  UMOV UR48, UR46 ;  /* 0x0000002e00307c82 */ /* 0x000fe20008000000 */
[----:B------:R-:W-:Y:S01]  /*ffe50*/  UMOV UR46, UR8 ;  /* 0x00000008002e7c82 */ /* 0x000fe20008000000 */
[----:B------:R-:W0:Y:S02]  /*ffe60*/  LDCU UR8, c[0x0][0x398] ;  /* 0x00007300ff0877ac */ /* 0x000e240008000800 */
[----:B------:R-:W-:Y:S01]  /*ffe70*/  @P1 LOP3.LUT R41, R41, 0x4000000, RZ, 0xfc, !PT ;  /* 0x0400000029291812 */ /* 0x000fe200078efcff */
[----:B------:R-:W1:Y:S01]  /*ffe80*/  LDCU UR6, c[0x0][0x398] ;  /* 0x00007300ff0677ac */ /* 0x000e620008000800 */
[----:B------:R-:W3:Y:S02]  /*ffe90*/  LDCU UR4, c[0x0][0x398] ;  /* 0x00007300ff0477ac */ /* 0x000ee40008000800 */
[----:B------:R-:W-:Y:S01]  /*ffea0*/  LOP3.LUT R41, R41, 0xfdffffff, RZ, 0xc0, !PT ;  /* 0xfdffffff29297812 */ /* 0x000fe200078ec0ff */
[----:B------:R-:W-:-:S03]  /*ffeb0*/  UMOV UR52, UR50 ;  /* 0x0000003200347c82 */ /* 0x000fc60008000000 */
[----:B------:R-:W-:Y:S02]  /*ffec0*/  @P0 LOP3.LUT R41, R41, 0x2000000, RZ, 0xfc, !PT ;  /* 0x0200000029290812 */ /* 0x000fe400078efcff */
[----:B--2---:R-:W-:Y:S02]  /*ffed0*/  PRMT R8, R10, 0x5410, R11 ;  /* 0x000054100a087816 */ /* 0x004fe4000000000b */
[----:B----4-:R-:W-:-:S03]  /*ffee0*/  PRMT R10, R18, 0x5410, R9 ;  /* 0x00005410120a7816 */ /* 0x010fc60000000009 */
[----:B------:R-:W-:Y:S04]  /*ffef0*/  STL [R1+0x450], R8 ;  /* 0x0004500801007387 */ /* 0x000fe80000100800 */
[----:B------:R2:W-:Y:S02]  /*fff00*/  STL [R1+0x454], R10 ;  /* 0x0004540a01007387 */ /* 0x0005e40000100800 */
[----:B--2---:R-:W-:Y:S02]  /*fff10*/  LOP3.LUT R10, R19, 0xffff, RZ, 0xc0, !PT ;  /* 0x0000ffff130a7812 */ /* 0x004fe400078ec0ff */
[----:B------:R-:W2:Y:S04]  /*fff20*/  LDL.LU R19, [R1+0x2cc] ;  /* 0x0002cc0001137983 */ /* 0x000ea80000300800 */
[----:B------:R-:W2:Y:S01]  /*fff30*/  LDL.LU R20, [R1+0x400] ;  /* 0x0004000001147983 */ /* 0x000ea20000300800 */
[----:B------:R-:W-:-:S05]  /*fff40*/  VIADD R8, R61, 0x117 ;  /* 0x000001173d087836 */ /* 0x000fca0000000000 */
[----:B------:R-:W-:Y:S01]  /*fff50*/  ISETP.GE.AND P0, PT, R8, UR52, PT ;  /* 0x0000003408007c0c */ /* 0x000fe2000bf06270 */
[----:B------:R-:W-:-:S03]  /*fff60*/  UMOV UR50, UR48 ;  /* 0x0000003000327c82 */ /* 0x000fc60008000000 */
[----:B0-----:R-:W-:Y:S01]  /*fff70*/  ISETP.LT.AND P1, PT, R37, UR8, !P0 ;  /* 0x0000000825007c0c */ /* 0x001fe2000c721270 */
[----:B------:R-:W-:Y:S01]  /*fff80*/  UMOV UR48, UR46 ;  /* 0x0000002e00307c82 */ /* 0x000fe20008000000 */
[----:B------:R-:W-:Y:S01]  /*fff90*/  UMOV UR46, UR44 ;  /* 0x0000002c002e7c82 */ /* 0x000fe20008000000 */
[----:B------:R-:W-:Y:S01]  /*fffa0*/  UMOV UR44, UR42 ;  /* 0x0000002a002c7c82 */ /* 0x000fe20008000000 */
[----:B------:R-:W-:Y:S01]  /*fffb0*/  UMOV UR42, UR10 ;  /* 0x0000000a002a7c82 */ /* 0x000fe20008000000 */
[----:B------:R-:W0:Y:S01]  /*fffc0*/  LDCU UR10, c[0x0][0x398] ;  /* 0x00007300ff0a77ac */ /* 0x000e220008000800 */
[----:B-1----:R-:W-:Y:S02]  /*fffd0*/  ISETP.LT.AND P0, PT, R13, UR6, !P0 ;  /* 0x000000060d007c0c */ /* 0x002fe4000c701270 */
[----:B------:R-:W-:Y:S01]  /*fffe0*/  LOP3.LUT R41, R41, 0xfeffffff, RZ, 0xc0, !PT ;  /* 0xfeffffff29297812 */ /* 0x000fe200078ec0ff */
[----:B------:R-:W-:Y:S01]  /*ffff0*/  VIADD R9, R61, 0x115 ;  /* 0x000001153d097836 */ /* 0x000fe20000000000 */
[----:B------:R-:W-:Y:S01]  /*100000*/  UMOV UR52, UR50 ;  /* 0x0000003200347c82 */ /* 0x000fe20008000000 */
[----:B------:R-:W-:Y:S01]  /*100010*/  LOP3.LUT R11, R17, 0xffff, RZ, 0xc0, !PT ;  /* 0x0000ffff110b7812 */ /* 0x000fe200078ec0ff */
[----:B------:R-:W1:Y:S01]  /*100020*/  LDCU UR6, c[0x0][0x398] ;  /* 0x00007300ff0677ac */ /* 0x000e620008000800 */
[----:B------:R-:W4:Y:S01]  /*100030*/  LDCU UR8, c[0x0][0x398] ;  /* 0x00007300ff0877ac */ /* 0x000f220008000800 */
[----:B------:R-:W-:-:S04]  /*100040*/  @P1 LOP3.LUT R41, R41, 0x1000000, RZ, 0xfc, !PT ;  /* 0x0100000029291812 */ /* 0x000fc800078efcff */
[----:B------:R-:W-:-:S04]  /*100050*/  LOP3.LUT R41, R41, 0xff7fffff, RZ, 0xc0, !PT ;  /* 0xff7fffff29297812 */ /* 0x000fc800078ec0ff */
[----:B------:R-:W-:Y:S02]  /*100060*/  @P0 LOP3.LUT R41, R41, 0x800000, RZ, 0xfc, !PT ;  /* 0x0080000029290812 */ /* 0x000fe400078efcff */
[----:B------:R-:W-:-:S04]  /*100070*/  ISETP.GE.AND P0, PT, R9, UR52, PT ;  /* 0x0000003409007c0c */ /* 0x000fc8000bf06270 */
[----:B0-----:R-:W-:Y:S02]  /*100080*/  ISETP.LT.AND P1, PT, R37, UR10, !P0 ;  /* 0x0000000a25007c0c */ /* 0x001fe4000c721270 */
[----:B---3--:R-:W-:Y:S02]  /*100090*/  ISETP.LT.AND P0, PT, R13, UR4, !P0 ;  /* 0x000000040d007c0c */ /* 0x008fe4000c701270 */
[----:B------:R-:W-:Y:S02]  /*1000a0*/  LOP3.LUT R41, R41, 0xffbfffff, RZ, 0xc0, !PT ;  /* 0xffbfffff29297812 */ /* 0x000fe400078ec0ff */
[----:B------:R-:W-:Y:S01]  /*1000b0*/  PRMT R8, R11, 0x3340, R10 ;  /* 0x000033400b087816 */ /* 0x000fe2000000000a */
[----:B------:R-:W-:Y:S01]  /*1000c0*/  UMOV UR50, UR48 ;  /* 0x0000003000327c82 */ /* 0x000fe20008000000 */
[----:B------:R-:W-:Y:S01]  /*1000d0*/  SHF.R.U32.HI R12, RZ, 0x8, R11 ;  /* 0x00000008ff0c7819 */ /* 0x000fe2000001160b */
[----:B------:R-:W0:Y:S01]  /*1000e0*/  LDCU UR4, c[0x0][0x398] ;  /* 0x00007300ff0477ac */ /* 0x000e220008000800 */
[----:B------:R-:W3:Y:S01]  /*1000f0*/  LDCU UR10, c[0x0][0x398] ;  /* 0x00007300ff0a77ac */ /* 0x000ee20008000800 */
[----:B------:R5:W-:Y:S02]  /*100100*/  STL [R1+0x2c8], R8 ;  /* 0x0002c80801007387 */ /* 0x000be40000100800 */
[----:B------:R-:W-:Y:S01]  /*100110*/  @P1 LOP3.LUT R41, R41, 0x400000, RZ, 0xfc, !PT ;  /* 0x0040000029291812 */ /* 0x000fe200078efcff */
[----:B------:R-:W-:-:S03]  /*100120*/  UMOV UR54, UR50 ;  /* 0x0000003200367c82 */ /* 0x000fc60008000000 */
[----:B------:R-:W-:Y:S01]  /*100130*/  LOP3.LUT R41, R41, 0xffdfffff, RZ, 0xc0, !PT ;  /* 0xffdfffff29297812 */ /* 0x000fe200078ec0ff */
[----:B-----5:R-:W-:-:S03]  /*100140*/  VIADD R8, R61, 0x113 ;  /* 0x000001133d087836 */ /* 0x020fc60000000000 */
[----:B------:R-:W-:Y:S02]  /*100150*/  @P0 LOP3.LUT R41, R41, 0x200000, RZ, 0xfc, !PT ;  /* 0x0020000029290812 */ /* 0x000fe400078efcff */
[----:B------:R-:W-:Y:S02]  /*100160*/  ISETP.GE.AND P0, PT, R8, UR54, PT ;  /* 0x0000003608007c0c */ /* 0x000fe4000bf06270 */
[----:B--2---:R-:W-:-:S05]  /*100170*/  PRMT R8, R20, 0x5410, R19 ;  /* 0x0000541014087816 */ /* 0x004fca0000000013 */
[----:B------:R2:W-:Y:S04]  /*100180*/  STL [R1+0x400], R8 ;  /* 0x0004000801007387 */ /* 0x0005e80000100800 */
[----:B------:R-:W5:Y:S04]  /*100190*/  LDL.LU R19, [R1+0x35c] ;  /* 0x00035c0001137983 */ /* 0x000f680000300800 */
[----:B------:R-:W5:Y:S01]  /*1001a0*/  LDL.LU R20, [R1+0x404] ;  /* 0x0004040001147983 */ /* 0x000f620000300800 */
[----:B-1----:R-:W-:Y:S02]  /*1001b0*/  ISETP.LT.AND P1, PT, R37, UR6, !P0 ;  /* 0x0000000625007c0c */ /* 0x002fe4000c721270 */
[----:B----4-:R-:W-:-:S02]  /*1001c0*/  ISETP.LT.AND P0, PT, R13, UR8, !P0 ;  /* 0x000000080d007c0c */ /* 0x010fc4000c701270 */
[----:B------:R-:W-:Y:S02]  /*1001d0*/  LOP3.LUT R41, R41, 0xffefffff, RZ, 0xc0, !PT ;  /* 0xffefffff29297812 */ /* 0x000fe400078ec0ff */
[----:B------:R-:W-:Y:S02]  /*1001e0*/  SHF.R.U32.HI R11, RZ, 0x8, R10 ;  /* 0x00000008ff0b7819 */ /* 0x000fe4000001160a */
[----:B------:R-:W-:Y:S01]  /*1001f0*/  LOP3.LUT R10, R12, 0xffff, RZ, 0xc0, !PT ;  /* 0x0000ffff0c0a7812 */ /* 0x000fe200078ec0ff */
[----:B------:R-:W-:Y:S01]  /*100200*/  UMOV UR48, UR46 ;  /* 0x0000002e00307c82 */ /* 0x000fe20008000000 */
[----:B------:R-:W1:Y:S01]  /*100210*/  LDCU UR6, c[0x0][0x398] ;  /* 0x00007300ff0677ac */ /* 0x000e620008000800 */
[----:B------:R-:W-:Y:S01]  /*100220*/  LOP3.LUT R9, R11, 0xffff, RZ, 0xc0, !PT ;  /* 0x0000ffff0b097812 */ /* 0x000fe200078ec0ff */
[----:B--2---:R-:W-:Y:S01]  /*100230*/  VIADD R8, R61, 0x111 ;  /* 0x000001113d087836 */ /* 0x004fe20000000000 */
[----:B------:R-:W2:Y:S01]  /*100240*/  LDCU UR8, c[0x0][0x398] ;  /* 0x00007300ff0877ac */ /* 0x000ea20008000800 */
[----:B------:R-:W-:Y:S01]  /*100250*/  @P1 LOP3.LUT R41, R41, 0x100000, RZ, 0xfc, !PT ;  /* 0x0010000029291812 */ /* 0x000fe200078efcff */
[----:B------:R-:W-:Y:S01]  /*100260*/  UMOV UR52, UR48 ;  /* 0x0000003000347c82 */ /* 0x000fe20008000000 */
[----:B------:R-:W-:-:S02]  /*100270*/  PRMT R9, R10, 0x3340, R9 ;  /* 0x000033400a097816 */ /* 0x000fc40000000009 */
[----:B------:R-:W-:Y:S01]  /*100280*/  LOP3.LUT R41, R41, 0xfff7ffff, RZ, 0xc0, !PT ;  /* 0xfff7ffff29297812 */ /* 0x000fe200078ec0ff */
[----:B------:R-:W-:-:S03]  /*100290*/  UMOV UR54, UR52 ;  /* 0x0000003400367c82 */ /* 0x000fc60008000000 */
[----:B------:R-:W-:Y:S02]  /*1002a0*/  @P0 LOP3.LUT R41, R41, 0x80000, RZ, 0xfc, !PT ;  /* 0x0008000029290812 */ /* 0x000fe400078efcff */
[----:B------:R-:W-:Y:S01]  /*1002b0*/  ISETP.GE.AND P0, PT, R8, UR54, PT ;  /* 0x0000003608007c0c */ /* 0x000fe2000bf06270 */
[----:B------:R-:W-:Y:S01]  /*1002c0*/  STL [R1+0x1f4], R9 ;  /* 0x0001f40901007387 */ /* 0x000fe20000100800 */
[----:B-----5:R-:W-:-:S03]  /*1002d0*/  PRMT R8, R20, 0x5410, R19 ;  /* 0x0000541014087816 */ /* 0x020fc60000000013 */
[----:B------:R-:W4:Y:S04]  /*1002e0*/  LDL.LU R19, [R1+0x2d28] ;  /* 0x002d280001137983 */ /* 0x000f280000300800 */
[----:B------:R-:W5:Y:S04]  /*1002f0*/  LDL.LU R20, [R1+0x21c] ;  /* 0x00021c0001147983 */ /* 0x000f680000300800 */
[----:B------:R0:W-:Y:S01]  /*100300*/  STL [R1+0x404], R8 ;  /* 0x0004040801007387 */ /* 0x0001e20000100800 */
[----:B------:R-:W-:Y:S01]  /*100310*/  UMOV UR46, UR44 ;  /* 0x0000002c002e7c82 */ /* 0x000fe20008000000 */
[----:B------:R-:W-:Y:S01]  /*100320*/  UMOV UR44, UR42 ;  /* 0x0000002a002c7c82 */ /* 0x000fe20008000000 */
[----:B------:R-:W-:Y:S01]  /*100330*/  UMOV UR42, UR38 ;  /* 0x00000026002a7c82 */ /* 0x000fe20008000000 */
[----:B------:R-:W-:Y:S01]  /*100340*/  UMOV UR38, UR36 ;  /* 0x0000002400267c82 */ /* 0x000fe20008000000 */
[----:B------:R-:W-:Y:S01]  /*100350*/  UMOV UR36, UR12 ;  /* 0x0000000c00247c82 */ /* 0x000fe20008000000 */
[----:B------:R-:W0:Y:S01]  /*100360*/  LDCU UR12, c[0x0][0x398] ;  /* 0x00007300ff0c77ac */ /* 0x000e220008000800 */
[----:B------:R-:W-:Y:S01]  /*100370*/  UMOV UR48, UR44 ;  /* 0x0000002c00307c82 */ /* 0x000fe20008000000 */
[----:B------:R-:W-:Y:S01]  /*100380*/  UMOV UR44, UR42 ;  /* 0x0000002a002c7c82 */ /* 0x000fe20008000000 */
[----:B------:R-:W-:Y:S01]  /*100390*/  UMOV UR42, UR36 ;  /* 0x00000024002a7c82 */ /* 0x000fe20008000000 */
[----:B------:R-:W-:Y:S01]  /*1003a0*/  UMOV UR36, UR16 ;  /* 0x0000001000247c82 */ /* 0x000fe20008000000 */
[----:B------:R-:W1:Y:S01]  /*1003b0*/  LDCU UR16, c[0x0][0x398] ;  /* 0x00007300ff1077ac */ /* 0x000e620008000800 */
[----:B------:R-:W-:-:S02]  /*1003c0*/  LOP3.LUT R41, R41, 0xfffbffff, RZ, 0xc0, !PT ;  /* 0xfffbffff29297812 */ /* 0x000fc400078ec0ff */
[----:B0-----:R-:W-:Y:S02]  /*1003d0*/  ISETP.LT.AND P1, PT, R37, UR12, !P0 ;  /* 0x0000000c25007c0c */ /* 0x001fe4000c721270 */
[----:B------:R-:W-:Y:S01]  /*1003e0*/  ISETP.LT.AND P0, PT, R13, UR4, !P0 ;  /* 0x000000040d007c0c */ /* 0x000fe2000c701270 */
[----:B------:R-:W-:Y:S01]  /*1003f0*/  UMOV UR50, UR46 ;  /* 0x0000002e00327c82 */ /* 0x000fe20008000000 */
[----:B------:R-:W-:Y:S01]  /*100400*/  UMOV UR46, UR14 ;  /* 0x0000000e002e7c82 */ /* 0x000fe20008000000 */
[----:B------:R-:W0:Y:S01]  /*100410*/  LDCU UR14, c[0x0][0x398] ;  /* 0x00007300ff0e77ac */ /* 0x000e220008000800 */
[----:B------:R-:W-:Y:S01]  /*100420*/  VIADD R8, R61, 0x10f ;  /* 0x0000010f3d087836 */ /* 0x000fe20000000000 */
[----:B------:R-:W-:Y:S01]  /*100430*/  UMOV UR52, UR50 ;  /* 0x0000003200347c82 */ /* 0x000fe20008000000 */
[----:B------:R-:W0:Y:S05]  /*100440*/  LDCU UR12, c[0x0][0x398] ;  /* 0x00007300ff0c77ac */ /* 0x000e2a0008000800 */
[----:B------:R-:W-:Y:S01]  /*100450*/  @P1 LOP3.LUT R41, R41, 0x40000, RZ, 0xfc, !PT ;  /* 0x0004000029291812 */ /* 0x000fe200078efcff */
[----:B------:R-:W-:Y:S01]  /*100460*/  VIADD R9, R61, 0x10b ;  /* 0x0000010b3d097836 */ /* 0x000fe20000000000 */
[----:B------:R-:W-:Y:S01]  /*100470*/  UMOV UR54, UR26 ;  /* 0x0000001a00367c82 */ /* 0x000fe20008000000 */
[----:B------:R-:W-:Y:S01]  /*100480*/  UMOV UR50, UR46 ;  /* 0x0000002e00327c82 */ /* 0x000fe20008000000 */
[----:B------:R-:W-:Y:S01]  /*100490*/  LOP3.LUT R41, R41, 0xfffdffff, RZ, 0xc0, !PT ;  /* 0xfffdffff29297812 */ /* 0x000fe200078ec0ff */
[----:B------:R-:W2:Y:S01]  /*1004a0*/  LDCU UR4, c[0x0][0x398] ;  /* 0x00007300ff0477ac */ /* 0x000ea20008000800 */
[----:B------:R-:W2:Y:S02]  /*1004b0*/  LDCU UR26, c[0x0][0x398] ;  /* 0x00007300ff1a77ac */ /* 0x000ea40008000800 */
[----:B------:R-:W-:-:S02]  /*1004c0*/  @P0 LOP3.LUT R41, R41, 0x20000, RZ, 0xfc, !PT ;  /* 0x0002000029290812 */ /* 0x000fc400078efcff */
[----:B------:R-:W-:-:S04]  /*1004d0*/  ISETP.GE.AND P0, PT, R8, UR52, PT ;  /* 0x0000003408007c0c */ /* 0x000fc8000bf06270 */
[----:B-1----:R-:W-:Y:S01]  /*1004e0*/  ISETP.LT.AND P1, PT, R37, UR16, !P0 ;  /* 0x0000001025007c0c */ /* 0x002fe2000c721270 */
[----:B------:R-:W-:Y:S01]  /*1004f0*/  UMOV UR46, UR18 ;  /* 0x00000012002e7c82 */ /* 0x000fe20008000000 */
[----:B------:R-:W1:Y:S01]  /*100500*/  LDCU UR18, c[0x0][0x398] ;  /* 0x00007300ff1277ac */ /* 0x000e620008000800 */
[----:B0-----:R-:W-:Y:S02]  /*100510*/  ISETP.LT.AND P0, PT, R13, UR14, !P0 ;  /* 0x0000000e0d007c0c */ /* 0x001fe4000c701270 */
[----:B------:R-:W-:Y:S01]  /*100520*/  LOP3.LUT R41, R41, 0xfffeffff, RZ, 0xc0, !PT ;  /* 0xfffeffff29297812 */ /* 0x000fe200078ec0ff */
[----:B------:R-:W-:Y:S01]  /*100530*/  VIADD R8, R61, 0x10d ;  /* 0x0000010d3d087836 */ /* 0x000fe20000000000 */
[----:B-----5:R-:W-:Y:S01]  /*100540*/  LOP3.LUT R10, R20, 0xffff, RZ, 0xc0, !PT ;  /* 0x0000ffff140a7812 */ /* 0x020fe200078ec0ff */
[----:B------:R-:W-:Y:S01]  /*100550*/  UMOV UR52, UR46 ;  /* 0x0000002e00347c82 */ /* 0x000fe20008000000 */
[----:B------:R-:W5:Y:S04]  /*100560*/  LDL.LU R20, [R1+0x3c0] ;  /* 0x0003c00001147983 */ /* 0x000f680000300800 */
[----:B------:R-:W-:-:S02]  /*100570*/  @P1 LOP3.LUT R41, R41, 0x10000, RZ, 0xfc, !PT ;  /* 0x0001000029291812 */ /* 0x000fc400078efcff */
[----:B----4-:R-:W-:Y:S01]  /*100580*/  LOP3.LUT R11, R19, 0xffff, RZ, 0xc0, !PT ;  /* 0x0000ffff130b7812 */ /* 0x010fe200078ec0ff */
[----:B------:R-:W0:Y:S01]  /*100590*/  LDCU UR14, c[0x0][0x398] ;  /* 0x00007300ff0e77ac */ /* 0x000e220008000800 */
[----:B------:R-:W4:Y:S01]  /*1005a0*/  LDL.LU R19, [R1+0x20c] ;  /* 0x00020c0001137983 */ /* 0x000f220000300800 */
[----:B------:R-:W-:Y:S01]  /*1005b0*/  LOP3.LUT R41, R41, 0xffff7fff, RZ, 0xc0, !PT ;  /* 0xffff7fff29297812 */ /* 0x000fe200078ec0ff */
[----:B------:R-:W0:Y:S03]  /*1005c0*/  LDCU UR16, c[0x0][0x398] ;  /* 0x00007300ff1077ac */ /* 0x000e260008000800 */
[----:B------:R-:W-:Y:S02]  /*1005d0*/  @P0 LOP3.LUT R41, R41, 0x8000, RZ, 0xfc, !PT ;  /* 0x0000800029290812 */ /* 0x000fe400078efcff */
[----:B------:R-:W-:-:S04]  /*1005e0*/  ISETP.GE.AND P0, PT, R8, UR48, PT ;  /* 0x0000003008007c0c */ /* 0x000fc8000bf06270 */
[----:B-1----:R-:W-:Y:S02]  /*1005f0*/  ISETP.LT.AND P1, PT, R37, UR18, !P0 ;  /* 0x0000001225007c0c */ /* 0x002fe4000c721270 */
[----:B------:R-:W-:Y:S02]  /*100600*/  ISETP.LT.AND P0, PT, R13, UR6, !P0 ;  /* 0x000000060d007c0c */ /* 0x000fe4000c701270 */
[----:B------:R-:W-:Y:S02]  /*100610*/  LOP3.LUT R41, R41, 0xffffbfff, RZ, 0xc0, !PT ;  /* 0xffffbfff29297812 */ /* 0x000fe400078ec0ff */
[--C-:B------:R-:W-:Y:S02]  /*100620*/  PRMT R8, R11, 0x3340, R10.reuse ;  /* 0x000033400b087816 */ /* 0x100fe4000000000a */
[----:B------:R-:W-:Y:S01]  /*100630*/  SHF.R.U32.HI R12, RZ, 0x8, R11 ;  /* 0x00000008ff0c7819 */ /* 0x000fe2000001160b */
[----:B------:R-:W-:Y:S01]  /*100640*/  UMOV UR46, UR22 ;  /* 0x00000016002e7c82 */ /* 0x000fe20008000000 */
[----:B------:R-:W1:Y:S01]  /*100650*/  LDCU UR6, c[0x0][0x398] ;  /* 0x00007300ff0677ac */ /* 0x000e620008000800 */
[----:B------:R-:W-:Y:S01]  /*100660*/  UMOV UR48, UR44 ;  /* 0x0000002c00307c82 */ /* 0x000fe20008000000 */
[----:B------:R-:W0:Y:S01]  /*100670*/  LDCU UR18, c[0x0][0x398] ;  /* 0x00007300ff1277ac */ /* 0x000e220008000800 */
[----:B------:R-:W-:Y:S01]  /*100680*/  @P1 LOP3.LUT R41, R41, 0x4000, RZ, 0xfc, !PT ;  /* 0x0000400029291812 */ /* 0x000fe200078efcff */
[----:B------:R0:W-:Y:S01]  /*100690*/  STL [R1+0x2cc], R8 ;  /* 0x0002cc0801007387 */ /* 0x0001e20000100800 */
[----:B------:R-:W-:Y:S01]  /*1006a0*/  SHF.R.U32.HI R11, RZ, 0x8, R10 ;  /* 0x00000008ff0b7819 */ /* 0x000fe2000001160a */
[----:B------:R-:W1:Y:S01]  /*1006b0*/  LDCU UR22, c[0x0][0x398] ;  /* 0x00007300ff1677ac */ /* 0x000e620008000800 */
[----:B------:R-:W-:-:S04]  /*1006c0*/  LOP3.LUT R41, R41, 0xffffdfff, RZ, 0xc0, !PT ;  /* 0xffffdfff29297812 */ /* 0x000fc800078ec0ff */
[----:B------:R-:W-:Y:S02]  /*1006d0*/  @P0 LOP3.LUT R41, R41, 0x2000, RZ, 0xfc, !PT ;  /* 0x0000200029290812 */ /* 0x000fe400078efcff */
[----:B------:R-:W-:-:S04]  /*1006e0*/  ISETP.GE.AND P0, PT, R9, UR52, PT ;  /* 0x0000003409007c0c */ /* 0x000fc8000bf06270 */
[----:B--2---:R-:W-:Y:S02]  /*1006f0*/  ISETP.LT.AND P1, PT, R37, UR8, !P0 ;  /* 0x0000000825007c0c */ /* 0x004fe4000c721270 */
[----:B------:R-:W-:Y:S02]  /*100700*/  ISETP.LT.AND P0, PT, R13, UR12, !P0 ;  /* 0x0000000c0d007c0c */ /* 0x000fe4000c701270 */
[----:B------:R-:W-:Y:S01]  /*100710*/  LOP3.LUT R41, R41, 0xffffefff, RZ, 0xc0, !PT ;  /* 0xffffefff29297812 */ /* 0x000fe200078ec0ff */
[----:B0-----:R-:W-:Y:S01]  /*100720*/  VIADD R8, R61, 0x109 ;  /* 0x000001093d087836 */ /* 0x001fe20000000000 */
[----:B------:R-:W-:Y:S02]  /*100730*/  LOP3.LUT R10, R12, 0xffff, RZ, 0xc0, !PT ;  /* 0x0000ffff0c0a7812 */ /* 0x000fe400078ec0ff */
[----:B------:R-:W-:Y:S01]  /*100740*/  LOP3.LUT R9, R11, 0xffff, RZ, 0xc0, !PT ;  /* 0x0000ffff0b097812 */ /* 0x000fe200078ec0ff */
[----:B------:R-:W-:Y:S01]  /*100750*/  UMOV UR52, UR50 ;  /* 0x0000003200347c82 */ /* 0x000fe20008000000 */
[----:B------:R-:W-:Y:S01]  /*100760*/  UMOV UR44, UR34 ;  /* 0x00000022002c7c82 */ /* 0x000fe20008000000 */
[----:B------:R-:W0:Y:S01]  /*100770*/  LDCU UR12, c[0x0][0x398] ;  /* 0x00007300ff0c77ac */ /* 0x000e220008000800 */
[----:B------:R-:W2:Y:S01]  /*100780*/  LDCU UR8, c[0x0][0x398] ;  /* 0x00007300ff0877ac */ /* 0x000ea20008000800 */
[----:B------:R-:W-:-:S04]  /*100790*/  @P1 LOP3.LUT R41, R41, 0x1000, RZ, 0xfc, !PT ;  /* 0x0000100029291812 */ /* 0x000fc800078efcff */
[----:B------:R-:W-:-:S04]  /*1007a0*/  LOP3.LUT R41, R41, 0xfffff7ff, RZ, 0xc0, !PT ;  /* 0xfffff7ff29297812 */ /* 0x000fc800078ec0ff */
[----:B------:R-:W-:Y:S02]  /*1007b0*/  @P0 LOP3.LUT R41, R41, 0x800, RZ, 0xfc, !PT ;  /* 0x0000080029290812 */ /* 0x000fe400078efcff */
[----:B------:R-:W-:Y:S02]  /*1007c0*/  ISETP.GE.AND P0, PT, R8, UR54, PT ;  /* 0x0000003608007c0c */ /* 0x000fe4000bf06270 */
[----:B-----5:R-:W-:Y:S02]  /*1007d0*/  PRMT R8, R20, 0x5410, R43 ;  /* 0x0000541014087816 */ /* 0x020fe4000000002b */
[----:B------:R-:W4:Y:S01]  /*1007e0*/  LDL.LU R43, [R1+0x4694] ;  /* 0x00469400012b7983 */ /* 0x000f220000300800 */
[----:B---3--:R-:W-:Y:S02]  /*1007f0*/  ISETP.LT.AND P1, PT, R37, UR10, !P0 ;  /* 0x0000000a25007c0c */ /* 0x008fe4000c721270 */
[----:B------:R-:W-:Y:S02]  /*100800*/  ISETP.LT.AND P0, PT, R13, UR4, !P0 ;  /* 0x000000040d007c0c */ /* 0x000fe4000c701270 */
[----:B------:R-:W-:Y:S01]  /*100810*/  LOP3.LUT R41, R41, 0xfffffbff, RZ, 0xc0, !PT ;  /* 0xfffffbff29297812 */ /* 0x000fe200078ec0ff */
[----:B------:R3:W-:Y:S01]  /*100820*/  STL [R1+0x408], R8 ;  /* 0x0004080801007387 */ /* 0x0007e20000100800 */
[----:B------:R-:W-:-:S03]  /*100830*/  PRMT R9, R10, 0x3340, R9 ;  /* 0x000033400a097816 */ /* 0x000fc60000000009 */
[----:B------:R-:W5:Y:S01]  /*100840*/  LDL.LU R20, [R1+0x2d30] ;  /* 0x002d300001147983 */ /* 0x000f620000300800 */
[----:B------:R-:W-:Y:S01]  /*100850*/  UMOV UR34, UR28 ;  /* 0x0000001c00227c82 */ /* 0x000fe20008000000 */
[----:B------:R-:W0:Y:S01]  /*100860*/  LDCU UR28, c[0x0][0x398] ;  /* 0x00007300ff1c77ac */ /* 0x000e220008000800 */
[----:B------:R-:W-:Y:S01]  /*100870*/  UMOV UR50, UR32 ;  /* 0x0000002000327c82 */ /* 0x000fe20008000000 */
[----:B------:R-:W0:Y:S01]  /*100880*/  LDCU UR10, c[0x0][0x398] ;  /* 0x00007300ff0a77ac */ /* 0x000e220008000800 */
[----:B------:R-:W0:Y:S01]  /*100890*/  LDCU UR4, c[0x0][0x398] ;  /* 0x00007300ff0477ac */ /* 0x000e220008000800 */
[----:B------:R-:W-:Y:S01]  /*1008a0*/  @P1 LOP3.LUT R41, R41, 0x400, RZ, 0xfc, !PT ;  /* 0x0000040029291812 */ /* 0x000fe200078efcff */
[----:B---3--:R-:W-:-:S03]  /*1008b0*/  VIADD R8, R61, 0x107 ;  /* 0x000001073d087836 */ /* 0x008fc60000000000 */
[----:B------:R-:W-:Y:S01]  /*1008c0*/  LOP3.LUT R41, R41, 0xfffffdff, RZ, 0xc0, !PT ;  /* 0xfffffdff29297812 */ /* 0x000fe200078ec0ff */
[----:B------:R-:W-:Y:S03]  /*1008d0*/  STL [R1+0x204], R9 ;  /* 0x0002040901007387 */ /* 0x000fe60000100800 */
[----:B------:R-:W-:Y:S02]  /*1008e0*/  @P0 LOP3.LUT R41, R41, 0x200, RZ, 0xfc, !PT ;  /* 0x0000020029290812 */ /* 0x000fe400078efcff */
[----:B------:R-:W-:Y:S02]  /*1008f0*/  ISETP.GE.AND P0, PT, R8, UR52, PT ;  /* 0x0000003408007c0c */ /* 0x000fe4000bf06270 */
[----:B----4-:R-:W-:Y:S02]  /*100900*/  PRMT R8, R43, 0x5410, R19 ;  /* 0x000054102b087816 */ /* 0x010fe40000000013 */
[----:B------:R-:W3:Y:S04]  /*100910*/  LDL.LU R43, [R1+0x4690] ;  /* 0x00469000012b7983 */ /* 0x000ee80000300800 */
[----:B------:R4:W-:Y:S01]  /*100920*/  STL [R1+0x40c], R8 ;  /* 0x00040c0801007387 */ /* 0x0009e20000100800 */
[----:B-----5:R-:W-:-:S02]  /*100930*/  LOP3.LUT R11, R20, 0xffff, RZ, 0xc0, !PT ;  /* 0x0000ffff140b7812 */ /* 0x020fc400078ec0ff */
[----:B------:R-:W-:Y:S02]  /*100940*/  ISETP.LT.AND P1, PT, R37, UR14, !P0 ;  /* 0x0000000e25007c0c */ /* 0x000fe4000c721270 */
[----:B------:R-:W-:Y:S02]  /*100950*/  ISETP.LT.AND P0, PT, R13, UR16, !P0 ;  /* 0x000000100d007c0c */ /* 0x000fe4000c701270 */
[----:B------:R-:W-:Y:S01]  /*100960*/  LOP3.LUT R41, R41, 0xfffffeff, RZ, 0xc0, !PT ;  /* 0xfffffeff29297812 */ /* 0x000fe200078ec0ff */
[C---:B----4-:R-:W-:Y:S02]  /*100970*/  VIADD R8, R61.reuse, 0x105 ;  /* 0x000001053d087836 */ /* 0x050fe40000000000 */
[----:B------:R-:W-:Y:S01]  /*100980*/  VIADD R9, R61, 0x103 ;  /* 0x000001033d097836 */ /* 0x000fe20000000000 */
[----:B------:R-:W-:Y:S01]  /*100990*/  UMOV UR52, UR50 ;  /* 0x0000003200347c82 */ /* 0x000fe20008000000 */
[----:B------:R-:W-:Y:S01]  /*1009a0*/  UMOV UR32, UR30 ;  /* 0x0000001e00207c82 */ /* 0x000fe20008000000 */
[----:B------:R-:W4:Y:S01]  /*1009b0*/  LDCU UR30, c[0x0][0x398] ;  /* 0x00007300ff1e77ac */ /* 0x000f220008000800 */
[----:B---3--:R-:W-:-:S02]  /*1009c0*/  LOP3.LUT R10, R43, 0xffff, RZ, 0xc0, !PT ;  /* 0x0000ffff2b0a7812 */ /* 0x008fc400078ec0ff */
[----:B------:R-:W-:Y:S01]  /*1009d0*/  SHF.R.U32.HI R12, RZ, 0x8, R11 ;  /* 0x00000008ff0c7819 */ /* 0x000fe2000001160b */
[----:B------:R-:W3:Y:S04]  /*1009e0*/  LDL.LU R43, [R1+0x468c] ;  /* 0x00468c00012b7983 */ /* 0x000ee80000300800 */
[----:B------:R-:W5:Y:S04]  /*1009f0*/  LDL.LU R19, [R1+0x34c] ;  /* 0x00034c0001137983 */ /* 0x000f680000300800 */
[----:B------:R-:W5:Y:S01]  /*100a00*/  LDL.LU R20, [R1+0x3ec] ;  /* 0x0003ec0001147983 */ /* 0x000f620000300800 */
[----:B------:R-:W-:Y:S01]  /*100a10*/  @P1 LOP3.LUT R41, R41, 0x100, RZ, 0xfc, !PT ;  /* 0x0000010029291812 */ /* 0x000fe200078efcff */
[----:B------:R-:W0:Y:S01]  /*100a20*/  LDCU UR16, c[0x0][0x398] ;  /* 0x00007300ff1077ac */ /* 0x000e220008000800 */
[----:B------:R-:W0:Y:S02]  /*100a30*/  LDCU UR14, c[0x0][0x398] ;  /* 0x00007300ff0e77ac */ /* 0x000e240008000800 */
[----:B------:R-:W-:-:S04]  /*100a40*/  LOP3.LUT R41, R41, 0xffffff7f, RZ, 0xc0, !PT ;  /* 0xffffff7f29297812 */ /* 0x000fc800078ec0ff */
[----:B------:R-:W-:Y:S02]  /*100a50*/  @P0 LOP3.LUT R41, R41, 0x80, RZ, 0xfc, !PT ;  /* 0x0000008029290812 */ /* 0x000fe400078efcff */
[----:B------:R-:W-:-:S04]  /*100a60*/  ISETP.GE.AND P0, PT, R8, UR48, PT ;  /* 0x0000003008007c0c */ /* 0x000fc8000bf06270 */
[----:B-1----:R-:W-:Y:S02]  /*100a70*/  ISETP.LT.AND P1, PT, R37, UR22, !P0 ;  /* 0x0000001625007c0c */ /* 0x002fe4000c721270 */
[----:B------:R-:W-:Y:S02]  /*100a80*/  ISETP.LT.AND P0, PT, R13, UR6, !P0 ;  /* 0x000000060d007c0c */ /* 0x000fe4000c701270 */
[----:B------:R-:W-:Y:S01]  /*100a90*/  LOP3.LUT R41, R41, 0xffffffbf, RZ, 0xc0, !PT ;  /* 0xffffffbf29297812 */ /* 0x000fe200078ec0ff */
[----:B------:R-:W-:Y:S01]  /*100aa0*/  VIADD R8, R61, 0x101 ;  /* 0x000001013d087836 */ /* 0x000fe20000000000 */
[----:B------:R-:W-:Y:S01]  /*100ab0*/  UMOV UR48, UR44 ;  /* 0x0000002c00307c82 */ /* 0x000fe20008000000 */
[----:B------:R-:W-:Y:S01]  /*100ac0*/  UMOV UR50, UR46 ;  /* 0x0000002e00327c82 */ /* 0x000fe20008000000 */
[----:B------:R-:W1:Y:S01]  /*100ad0*/  LDCU UR6, c[0x0][0x398] ;  /* 0x00007300ff0677ac */ /* 0x000e620008000800 */
[----:B------:R-:W0:Y:S04]  /*100ae0*/  LDCU UR22, c[0x0][0x398] ;  /* 0x00007300ff1677ac */ /* 0x000e280008000800 */
[----:B------:R-:W-:-:S04]  /*100af0*/  @P1 LOP3.LUT R41, R41, 0x40, RZ, 0xfc, !PT ;  /* 0x0000004029291812 */ /* 0x000fc800078efcff */
[----:B------:R-:W-:-:S04]  /*100b00*/  LOP3.LUT R41, R41, 0xffffffdf, RZ, 0xc0, !PT ;  /* 0xffffffdf29297812 */ /* 0x000fc800078ec0ff */
[----:B------:R-:W-:Y:S02]  /*100b10*/  @P0 LOP3.LUT R41, R41, 0x20, RZ, 0xfc, !PT ;  /* 0x0000002029290812 */ /* 0x000fe400078efcff */
[----:B------:R-:W-:-:S04]  /*100b20*/  ISETP.GE.AND P0, PT, R9, UR52, PT ;  /* 0x0000003409007c0c */ /* 0x000fc8000bf06270 */
[----:B0-----:R-:W-:Y:S02]  /*100b30*/  ISETP.LT.AND P1, PT, R37, UR28, !P0 ;  /* 0x0000001c25007c0c */ /* 0x001fe4000c721270 */
[----:B------:R-:W-:Y:S02]  /*100b40*/  ISETP.LT.AND P0, PT, R13, UR26, !P0 ;  /* 0x0000001a0d007c0c */ /* 0x000fe4000c701270 */
[----:B------:R-:W-:Y:S01]  /*100b50*/  LOP3.LUT R41, R41, 0xffffffef, RZ, 0xc0, !PT ;  /* 0xffffffef29297812 */ /* 0x000fe200078ec0ff */
[----:B------:R-:W-:Y:S01]  /*100b60*/  UMOV UR52, UR50 ;  /* 0x0000003200347c82 */ /* 0x000fe20008000000 */
[----:B------:R-:W-:Y:S01]  /*100b70*/  PRMT R9, R11, 0x3340, R10 ;  /* 0x000033400b097816 */ /* 0x000fe2000000000a */
[----:B------:R-:W-:Y:S01]  /*100b80*/  UMOV UR44, UR24 ;  /* 0x00000018002c7c82 */ /* 0x000fe20008000000 */
[----:B------:R-:W-:Y:S01]  /*100b90*/  UMOV UR46, UR40 ;  /* 0x00000028002e7c82 */ /* 0x000fe20008000000 */
[----:B------:R-:W0:Y:S01]  /*100ba0*/  LDCU UR26, c[0x0][0x398] ;  /* 0x00007300ff1a77ac */ /* 0x000e220008000800 */
[----:B------:R-:W0:Y:S03]  /*100bb0*/  LDCU UR28, c[0x0][0x398] ;  /* 0x00007300ff1c77ac */ /* 0x000e260008000800 */
[----:B------:R-:W-:Y:S01]  /*100bc0*/  @P1 LOP3.LUT R41, R41, 0x10, RZ, 0xfc, !PT ;  /* 0x0000001029291812 */ /* 0x000fe200078efcff */
[----:B------:R0:W-:Y:S04]  /*100bd0*/  STL [R1+0x290], R9 ;  /* 0x0002900901007387 */ /* 0x0001e80000100800 */
[----:B------:R-:W5:Y:S04]  /*100be0*/  LDL.LU R18, [R1+0x354] ;  /* 0x0003540001127983 */ /* 0x000f680000300800 */
[----:B------:R-:W5:Y:S01]  /*100bf0*/  LDL.LU R17, [R1+0x41c] ;  /* 0x00041c0001117983 */ /* 0x000f620000300800 */
[----:B------:R-:W-:Y:S01]  /*100c00*/  LOP3.LUT R41, R41, 0xfffffff7, RZ, 0xc0, !PT ;  /* 0xfffffff729297812 */ /* 0x000fe200078ec0ff */
[----:B------:R-:W1:Y:S03]  /*100c10*/  LDCU UR24, c[0x0][0x398] ;  /* 0x00007300ff1877ac */ /* 0x000e660008000800 */
[----:B------:R-:W-:-:S02]  /*100c20*/  @P0 LOP3.LUT R41, R41, 0x8, RZ, 0xfc, !PT ;  /* 0x0000000829290812 */ /* 0x000fc400078efcff */
[----:B------:R-:W-:-:S04]  /*100c30*/  ISETP.GE.AND P0, PT, R8, UR48, PT ;  /* 0x0000003008007c0c */ /* 0x000fc8000bf06270 */
[----:B----4-:R-:W-:Y:S02]  /*100c40*/  ISETP.LT.AND P1, PT, R37, UR30, !P0 ;  /* 0x0000001e25007c0c */ /* 0x010fe4000c721270 */
[----:B------:R-:W-:Y:S02]  /*100c50*/  ISETP.LT.AND P0, PT, R13, UR12, !P0 ;  /* 0x0000000c0d007c0c */ /* 0x000fe4000c701270 */
[----:B------:R-:W-:Y:S01]  /*100c60*/  LOP3.LUT R41, R41, 0xfffffffb, RZ, 0xc0, !PT ;  /* 0xfffffffb29297812 */ /* 0x000fe200078ec0ff */
[----:B------:R-:W-:Y:S01]  /*100c70*/  VIADD R8, R61, 0xff ;  /* 0x000000ff3d087836 */ /* 0x000fe20000000000 */
[----:B0-----:R-:W-:Y:S01]  /*100c80*/  SHF.R.U32.HI R9, RZ, 0x8, R10 ;  /* 0x00000008ff097819 */ /* 0x001fe2000001160a */
[----:B------:R-:W-:Y:S01]  /*100c90*/  UMOV UR48, UR44 ;  /* 0x0000002c00307c82 */ /* 0x000fe20008000000 */
[----:B---3--:R-:W-:-:S05]  /*100ca0*/  LOP3.LUT R43, R43, 0x7fffffff, RZ, 0xc0, !PT ;  /* 0x7fffffff2b2b7812 */ /* 0x008fca00078ec0ff */
[----:B------:R-:W-:Y:S02]  /*100cb0*/  @P1 LOP3.LUT R41, R41, 0x4, RZ, 0xfc, !PT ;  /* 0x0000000429291812 */ /* 0x000fe400078efcff */
[----:B------:R-:W-:Y:S02]  /*100cc0*/  LOP3.LUT R10, R12, 0xffff, RZ, 0xc0, !PT ;  /* 0x0000ffff0c0a7812 */ /* 0x000fe400078ec0ff */
[----:B------:R-:W-:Y:S01]  /*100cd0*/  LOP3.LUT R9, R9, 0xffff, RZ, 0xc0, !PT ;  /* 0x0000ffff09097812 */ /* 0x000fe200078ec0ff */
[----:B------:R-:W-:Y:S01]  /*100ce0*/  UMOV UR40, UR20 ;  /* 0x0000001400287c82 */ /* 0x000fe20008000000 */
[----:B------:R-:W-:Y:S01]  /*100cf0*/  LOP3.LUT R41, R41, 0xfffffffd, RZ, 0xc0, !PT ;  /* 0xfffffffd29297812 */ /* 0x000fe200078ec0ff */
[----:B------:R-:W0:Y:S01]  /*100d00*/  LDCU UR20, c[0x0][0x398] ;  /* 0x00007300ff1477ac */ /* 0x000e220008000800 */
[----:B------:R-:W-:Y:S01]  /*100d10*/  UMOV UR50, UR46 ;  /* 0x0000002e00327c82 */ /* 0x000fe20008000000 */
[----:B------:R-:W3:Y:S01]  /*100d20*/  LDCU UR30, c[0x0][0x398] ;  /* 0x00007300ff1e77ac */ /* 0x000ee20008000800 */
[----:B------:R-:W-:-:S02]  /*100d30*/  @P0 LOP3.LUT R41, R41, 0x2, RZ, 0xfc, !PT ;  /* 0x0000000229290812 */ /* 0x000fc400078efcff */
[----:B------:R-:W-:Y:S01]  /*100d40*/  ISETP.GE.AND P0, PT, R8, UR52, PT ;  /* 0x0000003408007c0c */ /* 0x000fe2000bf06270 */
[----:B------:R-:W4:Y:S01]  /*100d50*/  LDCU UR44, c[0x0][0x398] ;  /* 0x00007300ff2c77ac */ /* 0x000f220008000800 */
[----:B------:R-:W0:Y:S02]  /*100d60*/  LDCU UR12, c[0x0][0x398] ;  /* 0x00007300ff0c77ac */ /* 0x000e240008000800 */
[----:B--2---:R-:W-:Y:S02]  /*100d70*/  ISETP.LT.AND P1, PT, R37, UR8, !P0 ;  /* 0x0000000825007c0c */ /* 0x004fe4000c721270 */
[----:B------:R-:W-:Y:S02]  /*100d80*/  LOP3.LUT R41, R41, 0xfffffffe, RZ, 0xc0, !PT ;  /* 0xfffffffe29297812 */ /* 0x000fe400078ec0ff */
[----:B-----5:R-:W-:Y:S02]  /*100d90*/  PRMT R8, R20, 0x5410, R19 ;  /* 0x0000541014087816 */ /* 0x020fe40000000013 */
[----:B------:R-:W-:Y:S01]  /*100da0*/  PRMT R9, R10, 0x3340, R9 ;  /* 0x000033400a097816 */ /* 0x000fe20000000009 */
[----:B------:R-:W-:Y:S01]  /*100db0*/  UMOV UR52, UR50 ;  /* 0x0000003200347c82 */ /* 0x000fe20008000000 */
[----:B------:R-:W-:Y:S01]  /*100dc0*/  UMOV UR46, UR42 ;  /* 0x0000002a002e7c82 */ /* 0x000fe20008000000 */
[----:B------:R-:W-:Y:S01]  /*100dd0*/  ISETP.LT.AND P0, PT, R13, UR10, !P0 ;  /* 0x0000000a0d007c0c */ /* 0x000fe2000c701270 */
[----:B------:R-:W2:Y:S03]  /*100de0*/  LDCU UR8, c[0x0][0x398] ;  /* 0x00007300ff0877ac */ /* 0x000ea60008000800 */
[----:B------:R-:W-:Y:S01]  /*100df0*/  @P1 LOP3.LUT R41, R41, 0x1, RZ, 0xfc, !PT ;  /* 0x0000000129291812 */ /* 0x000fe200078efcff */
[----:B------:R-:W-:Y:S01]  /*100e00*/  UMOV UR50, UR46 ;  /* 0x0000002e00327c82 */ /* 0x000fe20008000000 */
[----:B------:R-:W5:Y:S01]  /*100e10*/  LDCU UR42, c[0x0][0x398] ;  /* 0x00007300ff2a77ac */ /* 0x000f620008000800 */
[----:B------:R-:W-:Y:S01]  /*100e20*/  UMOV UR54, UR40 ;  /* 0x0000002800367c82 */ /* 0x000fe20008000000 */
[----:B------:R-:W0:Y:S01]  /*100e30*/  LDCU UR10, c[0x0][0x398] ;  /* 0x00007300ff0a77ac */ /* 0x000e220008000800 */
[----:B------:R-:W-:Y:S04]  /*100e40*/  STL [R1+0x4574], R41 ;  /* 0x0045742901007387 */ /* 0x000fe80000100800 */
[----:B------:R1:W-:Y:S04]  /*100e50*/  STL [R1+0x440], R8 ;  /* 0x0004400801007387 */ /* 0x0003e80000100800 */
[----:B------:R-:W2:Y:S04]  /*100e60*/  LDL.LU R19, [R1+0x2d34] ;  /* 0x002d340001137983 */ /* 0x000ea80000300800 */
[----:B------:R-:W3:Y:S01]  /*100e70*/  LDL.LU R20, [R1+0x294] ;  /* 0x0002940001147983 */ /* 0x000ee20000300800 */
[----:B------:R-:W-:Y:S01]  /*100e80*/  @P0 LOP3.LUT R43, R43, 0x80000000, RZ, 0xfc, !PT ;  /* 0x800000002b2b0812 */ /* 0x000fe200078efcff */
[----:B------:R-:W-:Y:S01]  /*100e90*/  UMOV UR46, UR32 ;  /* 0x00000020002e7c82 */ /* 0x000fe20008000000 */
[----:B------:R-:W0:Y:S01]  /*100ea0*/  LDCU UR40, c[0x0][0x398] ;  /* 0x00007300ff2877ac */ /* 0x000e220008000800 */
[----:B-1----:R-:W-:Y:S01]  /*100eb0*/  VIADD R8, R61, 0xfd ;  /* 0x000000fd3d087836 */ /* 0x002fe20000000000 */
[----:B------:R-:W-:Y:S01]  /*100ec0*/  STL [R1+0x20c], R9 ;  /* 0x00020c0901007387 */ /* 0x000fe20000100800 */
[----:B------:R-:W-:Y:S01]  /*100ed0*/  IMAD.MOV.U32 R41, RZ, RZ, R13 ;  /* 0x000000ffff297224 */ /* 0x000fe200078e000d */
[----:B------:R-:W-:Y:S01]  /*100ee0*/  LOP3.LUT R43, R43, 0xbfffffff, RZ, 0xc0, !PT ;  /* 0xbfffffff2b2b7812 */ /* 0x000fe200078ec0ff */
[----:B------:R-:W1:Y:S01]  /*100ef0*/  LDCU UR32, c[0x0][0x398] ;  /* 0x00007300ff2077ac */ /* 0x000e620008000800 */
[----:B------:R-:W-:-:S02]  /*100f00*/  ISETP.GE.AND P0, PT, R8, UR48, PT ;  /* 0x0000003008007c0c */ /* 0x000fc4000bf06270 */
[----:B------:R-:W-:-:S05]  /*100f10*/  PRMT R8, R17, 0x5410, R18 ;  /* 0x0000541011087816 */ /* 0x000fca0000000012 */
[----:B------:R0:W-:Y:S01]  /*100f20*/  STL [R1+0x444], R8 ;  /* 0x0004440801007387 */ /* 0x0001e20000100800 */
[----:B------:R-:W-:Y:S02]  /*100f30*/  ISETP.LT.AND P1, PT, R37, UR4, !P0 ;  /* 0x0000000425007c0c */ /* 0x000fe4000c721270 */
[----:B------:R-:W-:Y:S02]  /*100f40*/  ISETP.LT.AND P0, PT, R41, UR18, !P0 ;  /* 0x0000001229007c0c */ /* 0x000fe4000c701270 */
[----:B--2---:R-:W-:Y:S02]  /*100f50*/  LOP3.LUT R11, R19, 0xffff, RZ, 0xc0, !PT ;  /* 0x0000ffff130b7812 */ /* 0x004fe400078ec0ff */
[----:B---3--:R-:W-:Y:S01]  /*100f60*/  LOP3.LUT R10, R20, 0xffff, RZ, 0xc0, !PT ;  /* 0x0000ffff140a7812 */ /* 0x008fe200078ec0ff */
[----:B------:R-:W2:Y:S04]  /*100f70*/  LDL.LU R19, [R1+0x308] ;  /* 0x0003080001137983 */ /* 0x000ea80000300800 */
[----:B------:R-:W2:Y:S02]  /*100f80*/  LDL.LU R20, [R1+0x3bc] ;  /* 0x0003bc0001147983 */ /* 0x000ea40000300800 */
[----:B------:R-:W-:Y:S01]  /*100f90*/  @P1 LOP3.LUT R43, R43, 0x40000000, RZ, 0xfc, !PT ;  /* 0x400000002b2b1812 */ /* 0x000fe200078efcff */
[----:B0-----:R-:W-:-:S02]  /*100fa0*/  VIADD R8, R61, 0xfb ;  /* 0x000000fb3d087836 */ /* 0x001fc40000000000 */
[----:B------:R-:W-:Y:S01]  /*100fb0*/  VIADD R9, R61, 0xf7 ;  /* 0x000000f73d097836 */ /* 0x000fe20000000000 */
[----:B------:R-:W-:Y:S01]  /*100fc0*/  UMOV UR48, UR34 ;  /* 0x0000002200307c82 */ /* 0x000fe20008000000 */
[----:B------:R-:W-:Y:S02]  /*100fd0*/  LOP3.LUT R43, R43, 0xdfffffff, RZ, 0xc0, !PT ;  /* 0xdfffffff2b2b7812 */ /* 0x000fe400078ec0ff */
[----:B------:R-:W-:Y:S01]  /*100fe0*/  SHF.R.U32.HI R12, RZ, 0x8, R11 ;  /* 0x00000008ff0c7819 */ /* 0x000fe2000001160b */
[----:B------:R-:W0:Y:S01]  /*100ff0*/  LDCU UR34, c[0x0][0x398] ;  /* 0x00007300ff2277ac */ /* 0x000e220008000800 */
[----:B------:R-:W3:Y:S01]  /*101000*/  LDCU UR4, c[0x0][0x398] ;  /* 0x00007300ff0477ac */ /* 0x000ee20008000800 */
[----:B------:R-:W-:Y:S02]  /*101010*/  @P0 LOP3.LUT R43, R43, 0x20000000, RZ, 0xfc, !PT ;  /* 0x200000002b2b0812 */ /* 0x000fe400078efcff */
[----:B------:R-:W-:Y:S01]  /*101020*/  ISETP.GE.AND P0, PT, R8, UR52, PT ;  /* 0x0000003408007c0c */ /* 0x000fe2000bf06270 */
[----:B------:R-:W0:Y:S01]  /*101030*/  LDCU UR18, c[0x0][0x398] ;  /* 0x00007300ff1277ac */ /* 0x000e220008000800 */
[----:B------:R-:W-:-:S02]  /*101040*/  LOP3.LUT R43, R43, 0xefffffff, RZ, 0xc0, !PT ;  /* 0xefffffff2b2b7812 */ /* 0x000fc400078ec0ff */
[----:B------:R-:W-:Y:S02]  /*101050*/  ISETP.LT.AND P1, PT, R37, UR16, !P0 ;  /* 0x0000001025007c0c */ /* 0x000fe4000c721270 */
[----:B------:R-:W-:Y:S01]  /*101060*/  ISETP.LT.AND P0, PT, R41, UR20, !P0 ;  /* 0x0000001429007c0c */ /* 0x000fe2000c701270 */
[----:B------:R-:W-:Y:S01]  /*101070*/  VIADD R8, R61, 0xf9 ;  /* 0x000000f93d087836 */ /* 0x000fe20000000000 */
[----:B------:R-:W0:Y:S01]  /*101080*/  LDCU UR20, c[0x0][0x398] ;  /* 0x00007300ff1477ac */ /* 0x000e220008000800 */
[----:B------:R-:W0:Y:S01]  /*101090*/  LDCU UR16, c[0x0][0x398] ;  /* 0x00007300ff1077ac */ /* 0x000e220008000800 */
[----:B------:R-:W0:Y:S07]  /*1010a0*/  LDCU UR52, c[0x0][0x398] ;  /* 0x00007300ff3477ac */ /* 0x000e2e0008000800 */
[----:B------:R-:W-:-:S04]  /*1010b0*/  @P1 LOP3.LUT R43, R43, 0x10000000, RZ, 0xfc, !PT ;  /* 0x100000002b2b1812 */ /* 0x000fc800078efcff */
[----:B------:R-:W-:-:S04]  /*1010c0*/  LOP3.LUT R43, R43, 0xf7ffffff, RZ, 0xc0, !PT ;  /* 0xf7ffffff2b2b7812 */ /* 0x000fc800078ec0ff */
[----:B------:R-:W-:Y:S02]  /*1010d0*/  @P0 LOP3.LUT R43, R43, 0x8000000, RZ, 0xfc, !PT ;  /* 0x080000002b2b0812 */ /* 0x000fe400078efcff */
[----:B------:R-:W-:-:S04]  /*1010e0*/  ISETP.GE.AND P0, PT, R8, UR46, PT ;  /* 0x0000002e08007c0c */ /* 0x000fc8000bf06270 */
[----:B------:R-:W-:Y:S02]  /*1010f0*/  ISETP.LT.AND P1, PT, R37, UR14, !P0 ;  /* 0x0000000e25007c0c */ /* 0x000fe4000c721270 */
[----:B------:R-:W-:Y:S02]  /*101100*/  ISETP.LT.AND P0, PT, R41, UR24, !P0 ;  /* 0x0000001829007c0c */ /* 0x000fe4000c701270 */
[----:B------:R-:W-:Y:S02]  /*101110*/  LOP3.LUT R43, R43, 0xfbffffff, RZ, 0xc0, !PT ;  /* 0xfbffffff2b2b7812 */ /* 0x000fe400078ec0ff */
[----:B------:R-:W-:Y:S01]  /*101120*/  PRMT R8, R11, 0x3340, R10 ;  /* 0x000033400b087816 */ /* 0x000fe2000000000a */
[----:B------:R-:W-:Y:S01]  /*101130*/  UMOV UR46, UR36 ;  /* 0x00000024002e7c82 */ /* 0x000fe20008000000 */
[----:B------:R-:W0:Y:S01]  /*101140*/  LDCU UR24, c[0x0][0x398] ;  /* 0x00007300ff1877ac */ /* 0x000e220008000800 */
[----:B------:R-:W0:Y:S04]  /*101150*/  LDCU UR14, c[0x0][0x398] ;  /* 0x00007300ff0e77ac */ /* 0x000e280008000800 */
[----:B------:R-:W-:Y:S01]  /*101160*/  @P1 LOP3.LUT R43, R43, 0x4000000, RZ, 0xfc, !PT ;  /* 0x040000002b2b1812 */ /* 0x000fe200078efcff */
[----:B------:R0:W-:Y:S04]  /*101170*/  STL [R1+0x294], R8 ;  /* 0x0002940801007387 */ /* 0x0001e80000100800 */
[----:B------:R-:W3:Y:S04]  /*101180*/  LDL.LU R18, [R1+0x30c] ;  /* 0x00030c0001127983 */ /* 0x000ee80000300800 */
[----:B------:R-:W3:Y:S01]  /*101190*/  LDL.LU R17, [R1+0x3dc] ;  /* 0x0003dc0001117983 */ /* 0x000ee20000300800 */
[----:B------:R-:W-:-:S02]  /*1011a0*/  LOP3.LUT R43, R43, 0xfdffffff, RZ, 0xc0, !PT ;  /* 0xfdffffff2b2b7812 */ /* 0x000fc400078ec0ff */
[----:B------:R-:W-:Y:S01]  /*1011b0*/  SHF.R.U32.HI R11, RZ, 0x8, R10 ;  /* 0x00000008ff0b7819 */ /* 0x000fe2000001160a */
[----:B------:R-:W1:Y:S01]  /*1011c0*/  LDCU UR36, c[0x0][0x398] ;  /* 0x00007300ff2477ac */ /* 0x000e620008000800 */
[----:B------:R-:W-:Y:S02]  /*1011d0*/  @P0 LOP3.LUT R43, R43, 0x2000000, RZ, 0xfc, !PT ;  /* 0x020000002b2b0812 */ /* 0x000fe400078efcff */
[----:B------:R-:W-:-:S04]  /*1011e0*/  ISETP.GE.AND P0, PT, R9, UR48, PT ;  /* 0x0000003009007c0c */ /* 0x000fc8000bf06270 */
[----:B------:R-:W-:Y:S02]  /*1011f0*/  ISETP.LT.AND P1, PT, R37, UR6, !P0 ;  /* 0x0000000625007c0c */ /* 0x000fe4000c721270 */
[----:B------:R-:W-:Y:S02]  /*101200*/  ISETP.LT.AND P0, PT, R41, UR22, !P0 ;  /* 0x0000001629007c0c */ /* 0x000fe4000c701270 */
[----:B------:R-:W-:Y:S01]  /*101210*/  LOP3.LUT R43, R43, 0xfeffffff, RZ, 0xc0, !PT ;  /* 0xfeffffff2b2b7812 */ /* 0x000fe200078ec0ff */
[----:B0-----:R-:W-:Y:S01]  /*101220*/  VIADD R8, R61, 0xf5 ;  /* 0x000000f53d087836 */ /* 0x001fe20000000000 */
[----:B------:R-:W-:Y:S02]  /*101230*/  LOP3.LUT R10, R12, 0xffff, RZ, 0xc0, !PT ;  /* 0x0000ffff0c0a7812 */ /* 0x000fe400078ec0ff */
[----:B------:R-:W-:Y:S01]  /*101240*/  LOP3.LUT R9, R11, 0xffff, RZ, 0xc0, !PT ;  /* 0x0000ffff0b097812 */ /* 0x000fe200078ec0ff */
[----:B------:R-:W-:Y:S01]  /*101250*/  UMOV UR48, UR38 ;  /* 0x0000002600307c82 */ /* 0x000fe20008000000 */
[----:B------:R-:W0:Y:S01]  /*101260*/  LDCU UR22, c[0x0][0x398] ;  /* 0x00007300ff1677ac */ /* 0x000e220008000800 */
[----:B------:R-:W0:Y:S01]  /*101270*/  LDCU UR38, c[0x0][0x398] ;  /* 0x00007300ff2677ac */ /* 0x000e220008000800 */
[----:B------:R-:W0:Y:S01]  /*101280*/  LDCU UR6, c[0x0][0x398] ;  /* 0x00007300ff0677ac */ /* 0x000e220008000800 */
[----:B------:R-:W-:-:S04]  /*101290*/  @P1 LOP3.LUT R43, R43, 0x1000000, RZ, 0xfc, !PT ;  /* 0x010000002b2b1812 */ /* 0x000fc800078efcff */
[----:B------:R-:W-:-:S04]  /*1012a0*/  LOP3.LUT R43, R43, 0xff7fffff, RZ, 0xc0, !PT ;  /* 0xff7fffff2b2b7812 */ /* 0x000fc800078ec0ff */
[----:B------:R-:W-:Y:S02]  /*1012b0*/  @P0 LOP3.LUT R43, R43, 0x800000, RZ, 0xfc, !PT ;  /* 0x008000002b2b0812 */ /* 0x000fe400078efcff */
[----:B------:R-:W-:Y:S02]  /*1012c0*/  ISETP.GE.AND P0, PT, R8, UR50, PT ;  /* 0x0000003208007c0c */ /* 0x000fe4000bf06270 */
[----:B------:R-:W-:Y:S01]  /*1012d0*/  PRMT R9, R10, 0x3340, R9 ;  /* 0x000033400a097816 */ /* 0x000fe20000000009 */
[----:B------:R-:W0:Y:S01]  /*1012e0*/  LDCU UR50, c[0x0][0x398] ;  /* 0x00007300ff3277ac */ /* 0x000e220008000800 */
[----:B--2---:R-:W-:Y:S02]  /*1012f0*/  PRMT R8, R20, 0x5410, R19 ;  /* 0x0000541014087816 */ /* 0x004fe40000000013 */
[----:B------:R-:W2:Y:S04]  /*101300*/  LDL.LU R19, [R1+0x2d38] ;  /* 0x002d380001137983 */ /* 0x000ea80000300800 */
[----:B------:R-:W4:Y:S01]  /*101310*/  LDL.LU R20, [R1+0x298] ;  /* 0x0002980001147983 */ /* 0x000f220000300800 */
[----:B------:R-:W-:-:S02]  /*101320*/  ISETP.LT.AND P1, PT, R37, UR26, !P0 ;  /* 0x0000001a25007c0c */ /* 0x000fc4000c721270 */
[----:B------:R-:W-:Y:S02]  /*101330*/  ISETP.LT.AND P0, PT, R41, UR28, !P0 ;  /* 0x0000001c29007c0c */ /* 0x000fe4000c701270 */
[----:B------:R-:W-:Y:S01]  /*101340*/  LOP3.LUT R43, R43, 0xffbfffff, RZ, 0xc0, !PT ;  /* 0xffbfffff2b2b7812 */ /* 0x000fe200078ec0ff */
[----:B------:R0:W-:Y:S01]  /*101350*/  STL [R1+0x448], R8 ;  /* 0x0004480801007387 */ /* 0x0001e20000100800 */
[----:B------:R-:W1:Y:S01]  /*101360*/  LDCU UR28, c[0x0][0x398] ;  /* 0x00007300ff1c77ac */ /* 0x000e620008000800 */
[----:B------:R-:W1:Y:S06]  /*101370*/  LDCU UR26, c[0x0][0x398] ;  /* 0x00007300ff1a77ac */ /* 0x000e6c0008000800 */
[----:B------:R-:W-:Y:S01]  /*101380*/  @P1 LOP3.LUT R43, R43, 0x400000, RZ, 0xfc, !PT ;  /* 0x004000002b2b1812 */ /* 0x000fe200078efcff */
[----:B0-----:R-:W-:-:S03]  /*101390*/  VIADD R8, R61, 0xf3 ;  /* 0x000000f33d087836 */ /* 0x001fc60000000000 */
[----:B------:R-:W-:-:S04]  /*1013a0*/  LOP3.LUT R43, R43, 0xffdfffff, RZ, 0xc0, !PT ;  /* 0xffdfffff2b2b7812 */ /* 0x000fc800078ec0ff */
[----:B------:R-:W-:Y:S02]  /*1013b0*/  @P0 LOP3.LUT R43, R43, 0x200000, RZ, 0xfc, !PT ;  /* 0x002000002b2b0812 */ /* 0x000fe400078efcff */
[----:B------:R-:W-:Y:S01]  /*1013c0*/  ISETP.GE.AND P0, PT, R8, UR46, PT ;  /* 0x0000002e08007c0c */ /* 0x000fe2000bf06270 */
[----:B------:R-:W-:Y:S01]  /*1013d0*/  STL [R1+0x210], R9 ;  /* 0x0002100901007387 */ /* 0x000fe20000100800 */
[----:B------:R-:W0:Y:S01]  /*1013e0*/  LDCU UR46, c[0x0][0x398] ;  /* 0x00007300ff2e77ac */ /* 0x000e220008000800 */
[----:B---3--:R-:W-:-:S05]  /*1013f0*/  PRMT R8, R17, 0x5410, R18 ;  /* 0x0000541011087816 */ /* 0x008fca0000000012 */
[----:B------:R3:W-:Y:S01]  /*101400*/  STL [R1+0x3e0], R8 ;  /* 0x0003e00801007387 */ /* 0x0007e20000100800 */
[----:B-----5:R-:W-:Y:S02]  /*101410*/  ISETP.LT.AND P1, PT, R37, UR42, !P0 ;  /* 0x0000002a25007c0c */ /* 0x020fe4000c721270 */
[----:B------:R-:W-:Y:S02]  /*101420*/  ISETP.LT.AND P0, PT, R41, UR30, !P0 ;  /* 0x0000001e29007c0c */ /* 0x000fe4000c701270 */
[----:B------:R-:W-:Y:S02]  /*101430*/  LOP3.LUT R43, R43, 0xffefffff, RZ, 0xc0, !PT ;  /* 0xffefffff2b2b7812 */ /* 0x000fe400078ec0ff */
[----:B--2---:R-:W-:Y:S02]  /*101440*/  LOP3.LUT R11, R19, 0xffff, RZ, 0xc0, !PT ;  /* 0x0000ffff130b7812 */ /* 0x004fe400078ec0ff */
[----:B----4-:R-:W-:Y:S01]  /*101450*/  LOP3.LUT R10, R20, 0xffff, RZ, 0xc0, !PT ;  /* 0x0000ffff140a7812 */ /* 0x010fe200078ec0ff */
[----:B------:R-:W2:Y:S04]  /*101460*/  LDL.LU R19, [R1+0x340] ;  /* 0x0003400001137983 */ /* 0x000ea80000300800 */
[----:B------:R-:W2:Y:S01]  /*101470*/  LDL.LU R20, [R1+0x3e4] ;  /* 0x0003e40001147983 */ /* 0x000ea20000300800 */
[----:B------:R-:W-:Y:S01]  /*101480*/  @P1 LOP3.LUT R43, R43, 0x100000, RZ, 0xfc, !PT ;  /* 0x001000002b2b1812 */ /* 0x000fe200078efcff */
[----:B---3--:R-:W-:-:S02]  /*101490*/  VIADD R8, R61, 0xf1 ;  /* 0x000000f13d087836 */ /* 0x008fc40000000000 */
[----:B------:R-:W-:Y:S01]  /*1014a0*/  VIADD R9, R61, 0xed ;  /* 0x000000ed3d097836 */ /* 0x000fe20000000000 */
[----:B------:R-:W3:Y:S01]  /*1014b0*/  LDL.LU R18, [R1+0x344] ;  /* 0x0003440001127983 */ /* 0x000ee20000300800 */
[----:B------:R-:W-:-:S03]  /*1014c0*/  LOP3.LUT R43, R43, 0xfff7ffff, RZ, 0xc0, !PT ;  /* 0xfff7ffff2b2b7812 */ /* 0x000fc600078ec0ff */
[----:B------:R-:W3:Y:S01]  /*1014d0*/  LDL.LU R17, [R1+0x3e8] ;  /* 0x0003e80001117983 */ /* 0x000ee20000300800 */
[----:B------:R-:W4:Y:S01]  /*1014e0*/  LDCU UR30, c[0x0][0x398] ;  /* 0x00007300ff1e77ac */ /* 0x000f220008000800 */
[----:B------:R-:W5:Y:S01]  /*1014f0*/  LDCU UR42, c[0x0][0x398] ;  /* 0x00007300ff2a77ac */ /* 0x000f620008000800 */
[----:B------:R-:W-:Y:S02]  /*101500*/  @P0 LOP3.LUT R43, R43, 0x80000, RZ, 0xfc, !PT ;  /* 0x000800002b2b0812 */ /* 0x000fe400078efcff */
[----:B------:R-:W-:Y:S02]  /*101510*/  ISETP.GE.AND P0, PT, R8, UR48, PT ;  /* 0x0000003008007c0c */ /* 0x000fe4000bf06270 */
[----:B------:R-:W-:Y:S02]  /*101520*/  LOP3.LUT R43, R43, 0xfffbffff, RZ, 0xc0, !PT ;  /* 0xfffbffff2b2b7812 */ /* 0x000fe400078ec0ff */
[----:B------:R-:W-:Y:S02]  /*101530*/  ISETP.LT.AND P1, PT, R37, UR44, !P0 ;  /* 0x0000002c25007c0c */ /* 0x000fe4000c721270 */
[----:B------:R-:W-:Y:S01]  /*101540*/  ISETP.LT.AND P0, PT, R41, UR12, !P0 ;  /* 0x0000000c29007c0c */ /* 0x000fe2000c701270 */
[----:B------:R-:W-:Y:S01]  /*101550*/  VIADD R8, R61, 0xef ;  /* 0x000000ef3d087836 */ /* 0x000fe20000000000 */
[----:B------:R-:W-:Y:S01]  /*101560*/  SHF.R.U32.HI R12, RZ, 0x8, R11 ;  /* 0x00000008ff0c7819 */ /* 0x000fe2000001160b */
[----:B------:R-:W0:Y:S01]  /*101570*/  LDCU UR12, c[0x0][0x398] ;  /* 0x00007300ff0c77ac */ /* 0x000e220008000800 */
[----:B------:R-:W0:Y:S01]  /*101580*/  LDCU UR48, c[0x0][0x398] ;  /* 0x00007300ff3077ac */ /* 0x000e220008000800 */
[----:B------:R-:W0:Y:S06]  /*101590*/  LDCU UR44, c[0x0][0x398] ;  /* 0x00007300ff2c77ac */ /* 0x000e2c0008000800 */
[----:B------:R-:W-:-:S04]  /*1015a0*/  @P1 LOP3.LUT R43, R43, 0x40000, RZ, 0xfc, !PT ;  /* 0x000400002b2b1812 */ /* 0x000fc800078efcff */
[----:B------:R-:W-:-:S04]  /*1015b0*/  LOP3.LUT R43, R43, 0xfffdffff, RZ, 0xc0, !PT ;  /* 0xfffdffff2b2b7812 */ /* 0x000fc800078ec0ff */
[----:B------:R-:W-:Y:S02]  /*1015c0*/  @P0 LOP3.LUT R43, R43, 0x20000, RZ, 0xfc, !PT ;  /* 0x000200002b2b0812 */ /* 0x000fe400078efcff */
[----:B------:R-:W-:Y:S02]  /*1015d0*/  ISETP.GE.AND P0, PT, R8, UR54, PT ;  /* 0x0000003608007c0c */ /* 0x000fe4000bf06270 */
[----:B------:R-:W-:Y:S02]  /*1015e0*/  LOP3.LUT R43, R43, 0xfffeffff, RZ, 0xc0, !PT ;  /* 0xfffeffff2b2b7812 */ /* 0x000fe400078ec0ff */
[----:B-1----:R-:W-:Y:S02]  /*1015f0*/  ISETP.LT.AND P1, PT, R37, UR32, !P0 ;  /* 0x0000002025007c0c */ /* 0x002fe4000c721270 */
[----:B------:R-:W-:Y:S02]  /*101600*/  ISETP.LT.AND P0, PT, R41, UR8, !P0 ;  /* 0x0000000829007c0c */ /* 0x000fe4000c701270 */
[----:B------:R-:W-:Y:S01]  /*101610*/  PRMT R8, R11, 0x3340, R10 ;  /* 0x000033400b087816 */ /* 0x000fe2000000000a */
[----:B------:R-:W1:Y:S01]  /*101620*/  LDCU UR54, c[0x0][0x398] ;  /* 0x00007300ff3677ac */ /* 0x000e620008000800 */
[----:B------:R-:W0:Y:S01]  /*101630*/  LDCU UR8, c[0x0][0x398] ;  /* 0x00007300ff0877ac */ /* 0x000e220008000800 */
[----:B------:R-:W0:Y:S06]  /*101640*/  LDCU UR32, c[0x0][0x398] ;  /* 0x00007300ff2077ac */ /* 0x000e2c0008000800 */
[----:B------:R-:W-:-:S04]  /*101650*/  @P1 LOP3.LUT R43, R43, 0x10000, RZ, 0xfc, !PT ;  /* 0x000100002b2b1812 */ /* 0x000fc800078efcff */
[----:B------:R-:W-:-:S04]  /*101660*/  LOP3.LUT R43, R43, 0xffff7fff, RZ, 0xc0, !PT ;  /* 0xffff7fff2b2b7812 */ /* 0x000fc800078ec0ff */
[----:B------:R-:W-:Y:S02]  /*101670*/  @P0 LOP3.LUT R43, R43, 0x8000, RZ, 0xfc, !PT ;  /* 0x000080002b2b0812 */ /* 0x000fe400078efcff */
[----:B------:R-:W-:Y:S01]  /*101680*/  ISETP.GE.AND P0, PT, R9, UR74, PT ;  /* 0x0000004a09007c0c */ /* 0x000fe2000bf06270 */
[----:B------:R0:W-:Y:S01]  /*101690*/  STL [R1+0x640], R8 ;  /* 0x0006400801007387 */ /* 0x0001e20000100800 */
[----:B------:R-:W-:Y:S02]  /*1016a0*/  SHF.R.U32.HI R11, RZ, 0x8, R10 ;  /* 0x00000008ff0b7819 */ /* 0x000fe4000001160a */
[----:B------:R-:W-:Y:S02]  /*1016b0*/  LOP3.LUT R43, R43, 0xffffbfff, RZ, 0xc0, !PT ;  /* 0xffffbfff2b2b7812 */ /* 0x000fe400078ec0ff */
[----:B------:R-:W-:Y:S02]  /*1016c0*/  ISETP.LT.AND P1, PT, R37, UR10, !P0 ;  /* 0x0000000a25007c0c */ /* 0x000fe4000c721270 */
[----:B------:R-:W-:Y:S01]  /*1016d0*/  ISETP.LT.AND P0, PT, R41, UR34, !P0 ;  /* 0x0000002229007c0c */ /* 0x000fe2000c701270 */
[----:B------:R-:W1:Y:S01]  /*1016e0*/  LDCU UR74, c[0x0][0x398] ;  /* 0x00007300ff4a77ac */ /* 0x000e620008000800 */
[----:B0-----:R-:W-:Y:S01]  /*1016f0*/  VIADD R8, R61, 0xeb ;  /* 0x000000eb3d087836 */ /* 0x001fe20000000000 */
[----:B------:R-:W-:-:S02]  /*101700*/  LOP3.LUT R10, R12, 0xffff, RZ, 0xc0, !PT ;  /* 0x0000ffff0c0a7812 */ /* 0x000fc400078ec0ff */
[----:B------:R-:W-:Y:S01]  /*101710*/  LOP3.LUT R9, R11, 0xffff, RZ, 0xc0, !PT ;  /* 0x0000ffff0b097812 */ /* 0x000fe200078ec0ff */
[----:B------:R-:W0:Y:S01]  /*101720*/  LDCU UR10, c[0x0][0x398] ;  /* 0x00007300ff0a77ac */ /* 0x000e220008000800 */
[----:B------:R-:W0:Y:S04]  /*101730*/  LDCU UR34, c[0x0][0x398] ;  /* 0x00007300ff2277ac */ /* 0x000e280008000800 */
        /* <DEDUP_REMOVED lines=8> */
[----:B------:R-:W2:Y:S01]  /*1017c0*/  LDL.LU R20, [R1+0x29c] ;  /* 0x00029c0001147983 */ /* 0x000ea20000300800 */
        /* <DEDUP_REMOVED lines=10> */
[----:B------:R-:W-:Y:S02]  /*101870*/  ISETP.GE.AND P0, PT, R8, UR72, PT ;  /* 0x0000004808007c0c */ /* 0x000fe4000bf06270 */
[----:B---3--:R-:W-:Y:S01]  /*101880*/  PRMT R8, R17, 0x5410, R18 ;  /* 0x0000541011087816 */ /* 0x008fe20000000012 */
[----:B------:R-:W-:Y:S01]  /*101890*/  STL [R1+0x214], R9 ;  /* 0x0002140901007387 */ /* 0x000fe20000100800 */
[----:B------:R-:W-:Y:S01]  /*1018a0*/  LOP3.LUT R43, R43, 0xfffffbff, RZ, 0xc0, !PT ;  /* 0xfffffbff2b2b7812 */ /* 0x000fe200078ec0ff */
[----:B------:R-:W0:Y:S02]  /*1018b0*/  LDCU UR72, c[0x0][0x398] ;  /* 0x00007300ff4877ac */ /* 0x000e240008000800 */
[----:B------:R3:W-:Y:S01]  /*1018c0*/  STL [R1+0x3e8], R8 ;  /* 0x0003e80801007387 */ /* 0x0007e20000100800 */
[----:B------:R-:W-:-:S02]  /*1018d0*/  ISETP.LT.AND P1, PT, R37, UR20, !P0 ;  /* 0x0000001425007c0c */ /* 0x000fc4000c721270 */
[----:B------:R-:W-:Y:S01]  /*1018e0*/  ISETP.LT.AND P0, PT, R41, UR16, !P0 ;  /* 0x0000001029007c0c */ /* 0x000fe2000c701270 */
[----:B------:R-:W0:Y:S01]  /*1018f0*/  LDCU UR16, c[0x0][0x398] ;  /* 0x00007300ff1077ac */ /* 0x000e220008000800 */
[----:B------:R-:W0:Y:S01]  /*101900*/  LDCU UR20, c[0x0][0x398] ;  /* 0x00007300ff1477ac */ /* 0x000e220008000800 */
[----:B---3--:R-:W-:-:S08]  /*101910*/  VIADD R8, R61, 0xe7 ;  /* 0x000000e73d087836 */ /* 0x008fd00000000000 */
[----:B------:R-:W-:-:S04]  /*101920*/  @P1 LOP3.LUT R43, R43, 0x400, RZ, 0xfc, !PT ;  /* 0x000004002b2b1812 */ /* 0x000fc800078efcff */
[----:B------:R-:W-:-:S04]  /*101930*/  LOP3.LUT R43, R43, 0xfffffdff, RZ, 0xc0, !PT ;  /* 0xfffffdff2b2b7812 */ /* 0x000fc800078ec0ff */
[----:B------:R-:W-:Y:S02]  /*101940*/  @P0 LOP3.LUT R43, R43, 0x200, RZ, 0xfc, !PT ;  /* 0x000002002b2b0812 */ /* 0x000fe400078efcff */
[----:B------:R-:W-:Y:S02]  /*101950*/  ISETP.GE.AND P0, PT, R8, UR70, PT ;  /* 0x0000004608007c0c */ /* 0x000fe4000bf06270 */
[----:B------:R-:W-:Y:S02]  /*101960*/  LOP3.LUT R43, R43, 0xfffffeff, RZ, 0xc0, !PT ;  /* 0xfffffeff2b2b7812 */ /* 0x000fe400078ec0ff */
[----:B------:R-:W-:Y:S02]  /*101970*/  ISETP.LT.AND P1, PT, R37, UR52, !P0 ;  /* 0x0000003425007c0c */ /* 0x000fe4000c721270 */
[----:B------:R-:W-:Y:S02]  /*101980*/  ISETP.LT.AND P0, PT, R41, UR36, !P0 ;  /* 0x0000002429007c0c */ /* 0x000fe4000c701270 */
[----:B--2---:R-:W-:-:S09]  /*101990*/  LOP3.LUT R10, R20, 0xffff, RZ, 0xc0, !PT ;  /* 0x0000ffff140a7812 */ /* 0x004fd200078ec0ff */
[----:B------:R-:W-:Y:S01]  /*1019a0*/  @P1 LOP3.LUT R43, R43, 0x100, RZ, 0xfc, !PT ;  /* 0x000001002b2b1812 */ /* 0x000fe200078efcff */
[----:B------:R-:W2:Y:S01]  /*1019b0*/  LDL.LU R20, [R1+0x300] ;  /* 0x0003000001147983 */ /* 0x000ea20000300800 */
[C---:B------:R-:W-:Y:S02]  /*1019c0*/  VIADD R8, R61.reuse, 0xe5 ;  /* 0x000000e53d087836 */ /* 0x040fe40000000000 */
[----:B------:R-:W-:Y:S01]  /*1019d0*/  VIADD R9, R61, 0xe3 ;  /* 0x000000e33d097836 */ /* 0x000fe20000000000 */
[----:B------:R-:W-:Y:S02]  /*1019e0*/  LOP3.LUT R43, R43, 0xffffff7f, RZ, 0xc0, !PT ;  /* 0xffffff7f2b2b7812 */ /* 0x000fe400078ec0ff */
[----:B------:R-:W-:Y:S01]  /*1019f0*/  LOP3.LUT R11, R19, 0xffff, RZ, 0xc0, !PT ;  /* 0x0000ffff130b7812 */ /* 0x000fe200078ec0ff */
[----:B------:R-:W3:Y:S04]  /*101a00*/  LDL.LU R18, [R1+0x304] ;  /* 0x0003040001127983 */ /* 0x000ee80000300800 */
[----:B------:R-:W3:Y:S01]  /*101a10*/  LDL.LU R17, [R1+0x3cc] ;  /* 0x0003cc0001117983 */ /* 0x000ee20000300800 */
[----:B------:R-:W-:-:S02]  /*101a20*/  @P0 LOP3.LUT R43, R43, 0x80, RZ, 0xfc, !PT ;  /* 0x000000802b2b0812 */ /* 0x000fc400078efcff */
[----:B------:R-:W-:Y:S01]  /*101a30*/  ISETP.GE.AND P0, PT, R8, UR68, PT ;  /* 0x0000004408007c0c */ /* 0x000fe2000bf06270 */
[----:B------:R-:W0:Y:S01]  /*101a40*/  LDCU UR36, c[0x0][0x398] ;  /* 0x00007300ff2477ac */ /* 0x000e220008000800 */
[----:B------:R-:W0:Y:S01]  /*101a50*/  LDCU UR70, c[0x0][0x398] ;  /* 0x00007300ff4677ac */ /* 0x000e220008000800 */
[----:B------:R-:W-:Y:S02]  /*101a60*/  LOP3.LUT R43, R43, 0xffffffbf, RZ, 0xc0, !PT ;  /* 0xffffffbf2b2b7812 */ /* 0x000fe400078ec0ff */
[----:B------:R-:W-:Y:S02]  /*101a70*/  ISETP.LT.AND P1, PT, R37, UR24, !P0 ;  /* 0x0000001825007c0c */ /* 0x000fe4000c721270 */
[----:B------:R-:W-:Y:S02]  /*101a80*/  ISETP.LT.AND P0, PT, R41, UR14, !P0 ;  /* 0x0000000e29007c0c */ /* 0x000fe4000c701270 */
[----:B------:R-:W-:Y:S02]  /*101a90*/  PRMT R8, R11, 0x3340, R10 ;  /* 0x000033400b087816 */ /* 0x000fe4000000000a */
[----:B------:R-:W-:Y:S01]  /*101aa0*/  SHF.R.U32.HI R12, RZ, 0x8, R11 ;  /* 0x00000008ff0c7819 */ /* 0x000fe2000001160b */
[----:B------:R-:W0:Y:S01]  /*101ab0*/  LDCU UR14, c[0x0][0x398] ;  /* 0x00007300ff0e77ac */ /* 0x000e220008000800 */
[----:B------:R-:W0:Y:S01]  /*101ac0*/  LDCU UR68, c[0x0][0x398] ;  /* 0x00007300ff4477ac */ /* 0x000e220008000800 */
[----:B------:R-:W0:Y:S01]  /*101ad0*/  LDCU UR24, c[0x0][0x398] ;  /* 0x00007300ff1877ac */ /* 0x000e220008000800 */
[----:B------:R-:W0:Y:S03]  /*101ae0*/  LDCU UR52, c[0x0][0x398] ;  /* 0x00007300ff3477ac */ /* 0x000e260008000800 */
        /* <DEDUP_REMOVED lines=23> */
[----:B------:R-:W4:Y:S04]  /*101c60*/  LDL.LU R19, [R1+0x2d44] ;  /* 0x002d440001137983 */ /* 0x000f280000300800 */
        /* <DEDUP_REMOVED lines=12> */
[----:B------:R-:W-:Y:S02]  /*101d30*/  LOP3.LUT R43, R43, 0xfffffffe, RZ, 0xc0, !PT ;  /* 0xfffffffe2b2b7812 */ /* 0x000fe400078ec0ff */
[----:B------:R-:W-:Y:S02]  /*101d40*/  ISETP.LT.AND P1, PT, R37, UR28, !P0 ;  /* 0x0000001c25007c0c */ /* 0x000fe4000c721270 */
[----:B------:R-:W-:Y:S02]  /*101d50*/  ISETP.LT.AND P0, PT, R41, UR26, !P0 ;  /* 0x0000001a29007c0c */ /* 0x000fe4000c701270 */
[----:B---3--:R-:W-:Y:S01]  /*101d60*/  PRMT R8, R17, 0x5410, R18 ;  /* 0x0000541011087816 */ /* 0x008fe20000000012 */
[----:B------:R-:W-:Y:S01]  /*101d70*/  STL [R1+0x218], R9 ;  /* 0x0002180901007387 */ /* 0x000fe20000100800 */
[----:B------:R-:W0:Y:S01]  /*101d80*/  LDCU UR28, c[0x0][0x398] ;  /* 0x00007300ff1c77ac */ /* 0x000e220008000800 */
[----:B------:R-:W3:Y:S01]  /*101d90*/  LDCU UR26, c[0x0][0x398] ;  /* 0x00007300ff1a77ac */ /* 0x000ee20008000800 */
[----:B------:R-:W0:Y:S05]  /*101da0*/  LDCU UR65, c[0x0][0x398] ;  /* 0x00007300ff4177ac */ /* 0x000e2a0008000800 */
[----:B------:R-:W-:-:S05]  /*101db0*/  @P1 LOP3.LUT R43, R43, 0x1, RZ, 0xfc, !PT ;  /* 0x000000012b2b1812 */ /* 0x000fca00078efcff */
[----:B------:R-:W-:Y:S04]  /*101dc0*/  STL [R1+0x4578], R43 ;  /* 0x0045782b01007387 */ /* 0x000fe80000100800 */
[----:B------:R0:W-:Y:S04]  /*101dd0*/  STL [R1+0x430], R8 ;  /* 0x0004300801007387 */ /* 0x0001e80000100800 */
[----:B------:R-:W3:Y:S04]  /*101de0*/  LDL.LU R16, [R1+0x338] ;  /* 0x0003380001107983 */ /* 0x000ee80000300800 */
[----:B------:R-:W3:Y:S04]  /*101df0*/  LDL.LU R13, [R1+0x410] ;  /* 0x00041000010d7983 */ /* 0x000ee80000300800 */
[----:B------:R-:W3:Y:S04]  /*101e00*/  LDL.LU R18, [R1+0x33c] ;  /* 0x00033c0001127983 */ /* 0x000ee80000300800 */
[----:B------:R-:W3:Y:S01]  /*101e10*/  LDL.LU R17, [R1+0x3fc] ;  /* 0x0003fc0001117983 */ /* 0x000ee20000300800 */
[----:B0-----:R-:W-:Y:S01]  /*101e20*/  VIADD R8, R61, 0xdd ;  /* 0x000000dd3d087836 */ /* 0x001fe20000000000 */
[----:B--2---:R-:W-:-:S04]  /*101e30*/  LOP3.LUT R46, R46, 0x7fffffff, RZ, 0xc0, !PT ;  /* 0x7fffffff2e2e7812 */ /* 0x004fc800078ec0ff */
[----:B------:R-:W-:Y:S02]  /*101e40*/  @P0 LOP3.LUT R46, R46, 0x80000000, RZ, 0xfc, !PT ;  /* 0x800000002e2e0812 */ /* 0x000fe400078efcff */
[----:B------:R-:W-:Y:S02]  /*101e50*/  ISETP.GE.AND P0, PT, R8, UR67, PT ;  /* 0x0000004308007c0c */ /* 0x000fe4000bf06270 */
[----:B------:R-:W-:Y:S02]  /*101e60*/  LOP3.LUT R46, R46, 0xbfffffff, RZ, 0xc0, !PT ;  /* 0xbfffffff2e2e7812 */ /* 0x000fe400078ec0ff */
[----:B----4-:R-:W-:Y:S02]  /*101e70*/  ISETP.LT.AND P1, PT, R37, UR30, !P0 ;  /* 0x0000001e25007c0c */ /* 0x010fe4000c721270 */
[----:B-----5:R-:W-:Y:S01]  /*101e80*/  ISETP.LT.AND P0, PT, R41, UR42, !P0 ;  /* 0x0000002a29007c0c */ /* 0x020fe2000c701270 */
[----:B------:R-:W-:Y:S01]  /*101e90*/  VIADD R8, R61, 0xdb ;  /* 0x000000db3d087836 */ /* 0x000fe20000000000 */
[----:B------:R-:W-:-:S02]  /*101ea0*/  LOP3.LUT R11, R19, 0xffff, RZ, 0xc0, !PT ;  /* 0x0000ffff130b7812 */ /* 0x000fc400078ec0ff */
[----:B------:R-:W-:Y:S01]  /*101eb0*/  LOP3.LUT R10, R20, 0xffff, RZ, 0xc0, !PT ;  /* 0x0000ffff140a7812 */ /* 0x000fe200078ec0ff */
[----:B------:R-:W-:Y:S01]  /*101ec0*/  VIADD R9, R61, 0xd9 ;  /* 0x000000d93d097836 */ /* 0x000fe20000000000 */
[----:B------:R-:W0:Y:S01]  /*101ed0*/  LDCU UR30, c[0x0][0x398] ;  /* 0x00007300ff1e77ac */ /* 0x000e220008000800 */
[----:B------:R-:W2:Y:S04]  /*101ee0*/  LDCU UR67, c[0x0][0x398] ;  /* 0x00007300ff4377ac */ /* 0x000ea80008000800 */
[----:B------:R-:W-:Y:S01]  /*101ef0*/  @P1 LOP3.LUT R46, R46, 0x40000000, RZ, 0xfc, !PT ;  /* 0x400000002e2e1812 */ /* 0x000fe200078efcff */
[----:B------:R-:W4:Y:S03]  /*101f00*/  LDCU UR42, c[0x0][0x398] ;  /* 0x00007300ff2a77ac */ /* 0x000f260008000800 */
[----:B------:R-:W-:-:S04]  /*101f10*/  LOP3.LUT R46, R46, 0xdfffffff, RZ, 0xc0, !PT ;  /* 0xdfffffff2e2e7812 */ /* 0x000fc800078ec0ff */
[----:B------:R-:W-:Y:S02]  /*101f20*/  @P0 LOP3.LUT R46, R46, 0x20000000, RZ, 0xfc, !PT ;  /* 0x200000002e2e0812 */ /* 0x000fe400078efcff */
[----:B------:R-:W-:Y:S02]  /*101f30*/  ISETP.GE.AND P0, PT, R8, UR69, PT ;  /* 0x0000004508007c0c */ /* 0x000fe4000bf06270 */
[----:B------:R-:W-:Y:S02]  /*101f40*/  PRMT R8, R11, 0x3340, R10 ;  /* 0x000033400b087816 */ /* 0x000fe4000000000a */
[----:B------:R-:W-:Y:S02]  /*101f50*/  SHF.R.U32.HI R12, RZ, 0x8, R11 ;  /* 0x00000008ff0c7819 */ /* 0x000fe4000001160b */
[----:B------:R-:W-:Y:S01]  /*101f60*/  LOP3.LUT R46, R46, 0xefffffff, RZ, 0xc0, !PT ;  /* 0xefffffff2e2e7812 */ /* 0x000fe200078ec0ff */
[----:B------:R-:W5:Y:S01]  /*101f70*/  LDCU UR69, c[0x0][0x398] ;  /* 0x00007300ff4577ac */ /* 0x000f620008000800 */
[----:B------:R0:W-:Y:S04]  /*101f80*/  STL [R1+0x668], R8 ;  /* 0x0006680801007387 */ /* 0x0001e80000100800 */
[----:B------:R-:W2:Y:S04]  /*101f90*/  LDL.LU R19, [R1+0x2d4c] ;  /* 0x002d4c0001137983 */ /* 0x000ea80000300800 */
[----:B------:R-:W4:Y:S01]  /*101fa0*/  LDL.LU R20, [R1+0x2b4] ;  /* 0x0002b40001147983 */ /* 0x000f220000300800 */
[----:B------:R-:W-:-:S02]  /*101fb0*/  ISETP.LT.AND P1, PT, R37, UR46, !P0 ;  /* 0x0000002e25007c0c */ /* 0x000fc4000c721270 */
[----:B------:R-:W-:Y:S02]  /*101fc0*/  ISETP.LT.AND P0, PT, R41, UR12, !P0 ;  /* 0x0000000c29007c0c */ /* 0x000fe4000c701270 */
[----:B------:R-:W-:Y:S01]  /*101fd0*/  SHF.R.U32.HI R11, RZ, 0x8, R10 ;  /* 0x00000008ff0b7819 */ /* 0x000fe2000001160a */
[----:B------:R-:W1:Y:S08]  /*101fe0*/  LDCU UR46, c[0x0][0x398] ;  /* 0x00007300ff2e77ac */ /* 0x000e700008000800 */
[----:B------:R-:W-:Y:S01]  /*101ff0*/  @P1 LOP3.LUT R46, R46, 0x10000000, RZ, 0xfc, !PT ;  /* 0x100000002e2e1812 */ /* 0x000fe200078efcff */
[----:B0-----:R-:W-:Y:S01]  /*102000*/  VIADD R8, R61, 0xd7 ;  /* 0x000000d73d087836 */ /* 0x001fe20000000000 */
[----:B------:R-:W0:Y:S02]  /*102010*/  LDCU UR12, c[0x0][0x398] ;  /* 0x00007300ff0c77ac */ /* 0x000e240008000800 */
[----:B------:R-:W-:-:S04]  /*102020*/  LOP3.LUT R46, R46, 0xf7ffffff, RZ, 0xc0, !PT ;  /* 0xf7ffffff2e2e7812 */ /* 0x000fc800078ec0ff */
[----:B------:R-:W-:Y:S02]  /*102030*/  @P0 LOP3.LUT R46, R46, 0x8000000, RZ, 0xfc, !PT ;  /* 0x080000002e2e0812 */ /* 0x000fe400078efcff */
[----:B------:R-:W-:Y:S02]  /*102040*/  ISETP.GE.AND P0, PT, R9, UR71, PT ;  /* 0x0000004709007c0c */ /* 0x000fe4000bf06270 */
[----:B------:R-:W-:Y:S02]  /*102050*/  LOP3.LUT R46, R46, 0xfbffffff, RZ, 0xc0, !PT ;  /* 0xfbffffff2e2e7812 */ /* 0x000fe400078ec0ff */
[----:B------:R-:W-:Y:S02]  /*102060*/  ISETP.LT.AND P1, PT, R37, UR50, !P0 ;  /* 0x0000003225007c0c */ /* 0x000fe4000c721270 */
[----:B------:R-:W-:Y:S02]  /*102070*/  ISETP.LT.AND P0, PT, R41, UR48, !P0 ;  /* 0x0000003029007c0c */ /* 0x000fe4000c701270 */
[----:B------:R-:W-:-:S02]  /*102080*/  LOP3.LUT R10, R12, 0xffff, RZ, 0xc0, !PT ;  /* 0x0000ffff0c0a7812 */ /* 0x000fc400078ec0ff */
[----:B------:R-:W-:Y:S01]  /*102090*/  LOP3.LUT R9, R11, 0xffff, RZ, 0xc0, !PT ;  /* 0x0000ffff0b097812 */ /* 0x000fe200078ec0ff */
[----:B------:R-:W0:Y:S01]  /*1020a0*/  LDCU UR50, c[0x0][0x398] ;  /* 0x00007300ff3277ac */ /* 0x000e220008000800 */
[----:B------:R-:W0:Y:S01]  /*1020b0*/  LDCU UR48, c[0x0][0x398] ;  /* 0x00007300ff3077ac */ /* 0x000e220008000800 */
[----:B------:R-:W0:Y:S04]  /*1020c0*/  LDCU UR71, c[0x0][0x398] ;  /* 0x00007300ff4777ac */ /* 0x000e280008000800 */
[----:B------:R-:W-:-:S04]  /*1020d0*/  @P1 LOP3.LUT R46, R46, 0x4000000, RZ, 0xfc, !PT ;  /* 0x040000002e2e1812 */ /* 0x000fc800078efcff */
[----:B------:R-:W-:-:S04]  /*1020e0*/  LOP3.LUT R46, R46, 0xfdffffff, RZ, 0xc0, !PT ;  /* 0xfdffffff2e2e7812 */ /* 0x000fc800078ec0ff */
[----:B------:R-:W-:Y:S02]  /*1020f0*/  @P0 LOP3.LUT R46, R46, 0x2000000, RZ, 0xfc, !PT ;  /* 0x020000002e2e0812 */ /* 0x000fe400078efcff */
[----:B------:R-:W-:Y:S02]  /*102100*/  ISETP.GE.AND P0, PT, R8, UR73, PT ;  /* 0x0000004908007c0c */ /* 0x000fe4000bf06270 */
[----:B---3--:R-:W-:Y:S02]  /*102110*/  PRMT R8, R13, 0x5410, R16 ;  /* 0x000054100d087816 */ /* 0x008fe40000000010 */
[----:B------:R-:W-:Y:S02]  /*102120*/  PRMT R9, R10, 0x3340, R9 ;  /* 0x000033400a097816 */ /* 0x000fe40000000009 */
[----:B------:R-:W-:Y:S02]  /*102130*/  LOP3.LUT R46, R46, 0xfeffffff, RZ, 0xc0, !PT ;  /* 0xfeffffff2e2e7812 */ /* 0x000fe400078ec0ff */
[----:B------:R-:W-:-:S02]  /*102140*/  ISETP.LT.AND P1, PT, R37, UR56, !P0 ;  /* 0x0000003825007c0c */ /* 0x000fc4000c721270 */
[----:B-1----:R-:W-:Y:S01]  /*102150*/  ISETP.LT.AND P0, PT, R41, UR54, !P0 ;  /* 0x0000003629007c0c */ /* 0x002fe2000c701270 */
[----:B------:R1:W-:Y:S01]  /*102160*/  STL [R1+0x434], R8 ;  /* 0x0004340801007387 */ /* 0x0003e20000100800 */
[----:B------:R-:W3:Y:S01]  /*102170*/  LDCU UR56, c[0x0][0x398] ;  /* 0x00007300ff3877ac */ /* 0x000ee20008000800 */
[----:B------:R-:W0:Y:S01]  /*102180*/  LDCU UR54, c[0x0][0x398] ;  /* 0x00007300ff3677ac */ /* 0x000e220008000800 */
[----:B------:R-:W0:Y:S07]  /*102190*/  LDCU UR73, c[0x0][0x398] ;  /* 0x00007300ff4977ac */ /* 0x000e2e0008000800 */
[----:B------:R-:W-:Y:S01]  /*1021a0*/  @P1 LOP3.LUT R46, R46, 0x1000000, RZ, 0xfc, !PT ;  /* 0x010000002e2e1812 */ /* 0x000fe200078efcff */
[----:B-1----:R-:W-:-:S03]  /*1021b0*/  VIADD R8, R61, 0xd5 ;  /* 0x000000d53d087836 */ /* 0x002fc60000000000 */
[----:B------:R-:W-:-:S04]  /*1021c0*/  LOP3.LUT R46, R46, 0xff7fffff, RZ, 0xc0, !PT ;  /* 0xff7fffff2e2e7812 */ /* 0x000fc800078ec0ff */
[----:B------:R-:W-:Y:S02]  /*1021d0*/  @P0 LOP3.LUT R46, R46, 0x800000, RZ, 0xfc, !PT ;  /* 0x008000002e2e0812 */ /* 0x000fe400078efcff */
[----:B------:R-:W-:Y:S02]  /*1021e0*/  ISETP.GE.AND P0, PT, R8, UR75, PT ;  /* 0x0000004b08007c0c */ /* 0x000fe4000bf06270 */
[----:B------:R-:W-:Y:S01]  /*1021f0*/  PRMT R8, R17, 0x5410, R18 ;  /* 0x0000541011087816 */ /* 0x000fe20000000012 */
[----:B------:R-:W-:Y:S01]  /*102200*/  STL [R1+0x21c], R9 ;  /* 0x00021c0901007387 */ /* 0x000fe20000100800 */
[----:B------:R-:W-:Y:S01]  /*102210*/  LOP3.LUT R46, R46, 0xffbfffff, RZ, 0xc0, !PT ;  /* 0xffbfffff2e2e7812 */ /* 0x000fe200078ec0ff */
[----:B------:R-:W1:Y:S02]  /*102220*/  LDCU UR75, c[0x0][0x398] ;  /* 0x00007300ff4b77ac */ /* 0x000e640008000800 */
[----:B------:R0:W-:Y:S01]  /*102230*/  STL [R1+0x438], R8 ;  /* 0x0004380801007387 */ /* 0x0001e20000100800 */
[----:B------:R-:W-:-:S02]  /*102240*/  ISETP.LT.AND P1, PT, R37, UR60, !P0 ;  /* 0x0000003c25007c0c */ /* 0x000fc4000c721270 */
[----:B------:R-:W-:Y:S01]  /*102250*/  ISETP.LT.AND P0, PT, R41, UR8, !P0 ;  /* 0x0000000829007c0c */ /* 0x000fe2000c701270 */
[----:B------:R-:W1:Y:S01]  /*102260*/  LDCU UR60, c[0x0][0x398] ;  /* 0x00007300ff3c77ac */ /* 0x000e620008000800 */
[----:B------:R-:W1:Y:S01]  /*102270*/  LDCU UR8, c[0x0][0x398] ;  /* 0x00007300ff0877ac */ /* 0x000e620008000800 */
[----:B0-----:R-:W-:-:S08]  /*102280*/  VIADD R8, R61, 0xd3 ;  /* 0x000000d33d087836 */ /* 0x001fd00000000000 */
[----:B------:R-:W-:Y:S02]  /*102290*/  @P1 LOP3.LUT R46, R46, 0x400000, RZ, 0xfc, !PT ;  /* 0x004000002e2e1812 */ /* 0x000fe400078efcff */
[----:B--2---:R-:W-:Y:S02]  /*1022a0*/  LOP3.LUT R11, R19, 0xffff, RZ, 0xc0, !PT ;  /* 0x0000ffff130b7812 */ /* 0x004fe400078ec0ff */
[----:B----4-:R-:W-:Y:S01]  /*1022b0*/  LOP3.LUT R10, R20, 0xffff, RZ, 0xc0, !PT ;  /* 0x0000ffff140a7812 */ /* 0x010fe200078ec0ff */
[----:B------:R-:W2:Y:S04]  /*1022c0*/  LDL.LU R19, [R1+0x1c8] ;  /* 0x0001c80001137983 */ /* 0x000ea80000300800 */
[----:B------:R-:W2:Y:S04]  /*1022d0*/  LDL.LU R20, [R1+0x3ac] ;  /* 0x0003ac0001147983 */ /* 0x000ea80000300800 */
[----:B------:R-:W4:Y:S04]  /*1022e0*/  LDL.LU R18, [R1+0x1cc] ;  /* 0x0001cc0001127983 */ /* 0x000f280000300800 */
[----:B------:R-:W4:Y:S01]  /*1022f0*/  LDL.LU R17, [R1+0x3c4] ;  /* 0x0003c40001117983 */ /* 0x000f220000300800 */
[----:B------:R-:W-:-:S04]  /*102300*/  LOP3.LUT R46, R46, 0xffdfffff, RZ, 0xc0, !PT ;  /* 0xffdfffff2e2e7812 */ /* 0x000fc800078ec0ff */
[----:B------:R-:W-:Y:S02]  /*102310*/  @P0 LOP3.LUT R46, R46, 0x200000, RZ, 0xfc, !PT ;  /* 0x002000002e2e0812 */ /* 0x000fe400078efcff */
[----:B------:R-:W-:Y:S02]  /*102320*/  ISETP.GE.AND P0, PT, R8, UR77, PT ;  /* 0x0000004d08007c0c */ /* 0x000fe4000bf06270 */
[----:B------:R-:W-:Y:S02]  /*102330*/  LOP3.LUT R46, R46, 0xffefffff, RZ, 0xc0, !PT ;  /* 0xffefffff2e2e7812 */ /* 0x000fe400078ec0ff */
[----:B------:R-:W-:Y:S02]  /*102340*/  ISETP.LT.AND P1, PT, R37, UR74, !P0 ;  /* 0x0000004a25007c0c */ /* 0x000fe4000c721270 */
[----:B------:R-:W-:Y:S01]  /*102350*/  ISETP.LT.AND P0, PT, R41, UR58, !P0 ;  /* 0x0000003a29007c0c */ /* 0x000fe2000c701270 */
[C---:B------:R-:W-:Y:S02]  /*102360*/  VIADD R8, R61.reuse, 0xd1 ;  /* 0x000000d13d087836 */ /* 0x040fe40000000000 */
[----:B------:R-:W-:Y:S01]  /*102370*/  VIADD R9, R61, 0xcf ;  /* 0x000000cf3d097836 */ /* 0x000fe20000000000 */
[----:B------:R-:W-:Y:S01]  /*102380*/  SHF.R.U32.HI R12, RZ, 0x8, R11 ;  /* 0x00000008ff0c7819 */ /* 0x000fe2000001160b */
[----:B------:R-:W0:Y:S01]  /*102390*/  LDCU UR58, c[0x0][0x398] ;  /* 0x00007300ff3a77ac */ /* 0x000e220008000800 */
[----:B------:R-:W0:Y:S01]  /*1023a0*/  LDCU UR74, c[0x0][0x398] ;  /* 0x00007300ff4a77ac */ /* 0x000e220008000800 */
[----:B------:R-:W0:Y:S04]  /*1023b0*/  LDCU UR77, c[0x0][0x398] ;  /* 0x00007300ff4d77ac */ /* 0x000e280008000800 */
[----:B------:R-:W-:-:S04]  /*1023c0*/  @P1 LOP3.LUT R46, R46, 0x100000, RZ, 0xfc, !PT ;  /* 0x001000002e2e1812 */ /* 0x000fc800078efcff */
[----:B------:R-:W-:-:S04]  /*1023d0*/  LOP3.LUT R46, R46, 0xfff7ffff, RZ, 0xc0, !PT ;  /* 0xfff7ffff2e2e7812 */ /* 0x000fc800078ec0ff */
[----:B------:R-:W-:Y:S02]  /*1023e0*/  @P0 LOP3.LUT R46, R46, 0x80000, RZ, 0xfc, !PT ;  /* 0x000800002e2e0812 */ /* 0x000fe400078efcff */
[----:B------:R-:W-:Y:S02]  /*1023f0*/  ISETP.GE.AND P0, PT, R8, UR5, PT ;  /* 0x0000000508007c0c */ /* 0x000fe4000bf06270 */
[----:B------:R-:W-:Y:S02]  /*102400*/  LOP3.LUT R46, R46, 0xfffbffff, RZ, 0xc0, !PT ;  /* 0xfffbffff2e2e7812 */ /* 0x000fe400078ec0ff */
[----:B------:R-:W-:Y:S02]  /*102410*/  ISETP.LT.AND P1, PT, R37, UR10, !P0 ;  /* 0x0000000a25007c0c */ /* 0x000fe4000c721270 */
[----:B------:R-:W-:Y:S02]  /*102420*/  ISETP.LT.AND P0, PT, R41, UR18, !P0 ;  /* 0x0000001229007c0c */ /* 0x000fe4000c701270 */
[----:B------:R-:W-:Y:S01]  /*102430*/  PRMT R8, R11, 0x3340, R10 ;  /* 0x000033400b087816 */ /* 0x000fe2000000000a */
[----:B------:R-:W0:Y:S01]  /*102440*/  LDCU UR5, c[0x0][0x398] ;  /* 0x00007300ff0577ac */ /* 0x000e220008000800 */
        /* <DEDUP_REMOVED lines=23> */
[----:B------:R-:W-:Y:S02]  /*1025c0*/  ISETP.LT.AND P1, PT, R37, UR16, !P0 ;  /* 0x0000001025007c0c */ /* 0x000fe4000c721270 */
[----:B------:R-:W-:Y:S02]  /*1025d0*/  ISETP.LT.AND P0, PT, R41, UR20, !P0 ;  /* 0x0000001429007c0c */ /* 0x000fe4000c701270 */
[----:B------:R-:W-:Y:S01]  /*1025e0*/  LOP3.LUT R46, R46, 0xffffbfff, RZ, 0xc0, !PT ;  /* 0xffffbfff2e2e7812 */ /* 0x000fe200078ec0ff */
[----:B------:R-:W0:Y:S08]  /*1025f0*/  LDCU UR16, c[0x0][0x398] ;  /* 0x00007300ff1077ac */ /* 0x000e300008000800 */
[----:B------:R-:W-:-:S04]  /*102600*/  @P1 LOP3.LUT R46, R46, 0x4000, RZ, 0xfc, !PT ;  /* 0x000040002e2e1812 */ /* 0x000fc800078efcff */
[----:B------:R-:W-:-:S04]  /*102610*/  LOP3.LUT R46, R46, 0xffffdfff, RZ, 0xc0, !PT ;  /* 0xffffdfff2e2e7812 */ /* 0x000fc800078ec0ff */
[----:B------:R-:W-:Y:S02]  /*102620*/  @P0 LOP3.LUT R46, R46, 0x2000, RZ, 0xfc, !PT ;  /* 0x000020002e2e0812 */ /* 0x000fe400078efcff */
[----:B--2---:R-:W-:Y:S02]  /*102630*/  PRMT R8, R20, 0x5410, R19 ;  /* 0x0000541014087816 */ /* 0x004fe40000000013 */
[----:B------:R-:W2:Y:S04]  /*102640*/  LDL.LU R19, [R1+0x2d50] ;  /* 0x002d500001137983 */ /* 0x000ea80000300800 */
[----:B------:R-:W3:Y:S04]  /*102650*/  LDL.LU R20, [R1+0x2b8] ;  /* 0x0002b80001147983 */ /* 0x000ee80000300800 */
[----:B------:R0:W-:Y:S02]  /*102660*/  STL [R1+0x3c0], R8 ;  /* 0x0003c00801007387 */ /* 0x0001e40000100800 */
[----:B0-----:R-:W-:-:S05]  /*102670*/  VIADD R8, R61, 0xcb ;  /* 0x000000cb3d087836 */ /* 0x001fca0000000000 */
[----:B------:R-:W-:Y:S02]  /*102680*/  ISETP.GE.AND P0, PT, R8, UR11, PT ;  /* 0x0000000b08007c0c */ /* 0x000fe4000bf06270 */
[----:B----4-:R-:W-:Y:S01]  /*102690*/  PRMT R8, R17, 0x5410, R18 ;  /* 0x0000541011087816 */ /* 0x010fe20000000012 */
[----:B------:R0:W-:Y:S01]  /*1026a0*/  STL [R1+0x33c], R9 ;  /* 0x00033c0901007387 */ /* 0x0001e20000100800 */
[----:B------:R-:W-:Y:S01]  /*1026b0*/  LOP3.LUT R46, R46, 0xffffefff, RZ, 0xc0, !PT ;  /* 0xffffefff2e2e7812 */ /* 0x000fe200078ec0ff */
[----:B------:R-:W4:Y:S02]  /*1026c0*/  LDCU UR11, c[0x0][0x398] ;  /* 0x00007300ff0b77ac */ /* 0x000f240008000800 */
[----:B------:R0:W-:Y:S04]  /*1026d0*/  STL [R1+0x3c4], R8 ;  /* 0x0003c40801007387 */ /* 0x0001e80000100800 */
[----:B------:R-:W4:Y:S01]  /*1026e0*/  LDL.LU R18, [R1+0x3f4] ;  /* 0x0003f40001127983 */ /* 0x000f220000300800 */
[----:B------:R-:W-:-:S02]  /*1026f0*/  ISETP.LT.AND P1, PT, R37, UR34, !P0 ;  /* 0x0000002225007c0c */ /* 0x000fc4000c721270 */
[----:B------:R-:W-:Y:S01]  /*102700*/  ISETP.LT.AND P0, PT, R41, UR36, !P0 ;  /* 0x0000002429007c0c */ /* 0x000fe2000c701270 */
[----:B------:R-:W5:Y:S01]  /*102710*/  LDL.LU R17, [R1+0x334] ;  /* 0x0003340001117983 */ /* 0x000f620000300800 */
[----:B------:R-:W1:Y:S01]  /*102720*/  LDCU UR34, c[0x0][0x398] ;  /* 0x00007300ff2277ac */ /* 0x000e620008000800 */
[C---:B0-----:R-:W-:Y:S01]  /*102730*/  VIADD R9, R61.reuse, 0xc5 ;  /* 0x000000c53d097836 */ /* 0x041fe20000000000 */
[----:B------:R-:W0:Y:S01]  /*102740*/  LDCU UR36, c[0x0][0x398] ;  /* 0x00007300ff2477ac */ /* 0x000e220008000800 */
[----:B------:R-:W-:-:S06]  /*102750*/  VIADD R8, R61, 0xc9 ;  /* 0x000000c93d087836 */ /* 0x000fcc0000000000 */
[----:B------:R-:W-:-:S04]  /*102760*/  @P1 LOP3.LUT R46, R46, 0x1000, RZ, 0xfc, !PT ;  /* 0x000010002e2e1812 */ /* 0x000fc800078efcff */
[----:B------:R-:W-:-:S04]  /*102770*/  LOP3.LUT R46, R46, 0xfffff7ff, RZ, 0xc0, !PT ;  /* 0xfffff7ff2e2e7812 */ /* 0x000fc800078ec0ff */
[----:B------:R-:W-:Y:S02]  /*102780*/  @P0 LOP3.LUT R46, R46, 0x800, RZ, 0xfc, !PT ;  /* 0x000008002e2e0812 */ /* 0x000fe400078efcff */
[----:B------:R-:W-:-:S04]  /*102790*/  ISETP.GE.AND P0, PT, R8, UR13, PT ;  /* 0x0000000d08007c0c */ /* 0x000fc8000bf06270 */
[----:B------:R-:W-:Y:S02]  /*1027a0*/  ISETP.LT.AND P1, PT, R37, UR58, !P0 ;  /* 0x0000003a25007c0c */ /* 0x000fe4000c721270 */
[----:B------:R-:W-:Y:S01]  /*1027b0*/  ISETP.LT.AND P0, PT, R41, UR14, !P0 ;  /* 0x0000000e29007c0c */ /* 0x000fe2000c701270 */
[----:B------:R-:W0:Y:S01]  /*1027c0*/  LDCU UR58, c[0x0][0x398] ;  /* 0x00007300ff3a77ac */ /* 0x000e220008000800 */
[----:B------:R-:W-:Y:S01]  /*1027d0*/  LOP3.LUT R46, R46, 0xfffffbff, RZ, 0xc0, !PT ;  /* 0xfffffbff2e2e7812 */ /* 0x000fe200078ec0ff */
[----:B------:R-:W-:-:S08]  /*1027e0*/  VIADD R8, R61, 0xc7 ;  /* 0x000000c73d087836 */ /* 0x000fd00000000000 */
[----:B------:R-:W-:-:S04]  /*1027f0*/  @P1 LOP3.LUT R46, R46, 0x400, RZ, 0xfc, !PT ;  /* 0x000004002e2e1812 */ /* 0x000fc800078efcff */
[----:B------:R-:W-:-:S04]  /*102800*/  LOP3.LUT R46, R46, 0xfffffdff, RZ, 0xc0, !PT ;  /* 0xfffffdff2e2e7812 */ /* 0x000fc800078ec0ff */
[----:B------:R-:W-:Y:S02]  /*102810*/  @P0 LOP3.LUT R46, R46, 0x200, RZ, 0xfc, !PT ;  /* 0x000002002e2e0812 */ /* 0x000fe400078efcff */
[----:B------:R-:W-:Y:S01]  /*102820*/  ISETP.GE.AND P0, PT, R8, UR15, PT ;  /* 0x0000000f08007c0c */ /* 0x000fe2000bf06270 */
[----:B------:R-:W1:Y:S03]  /*102830*/  LDCU.64 UR14, c[0x0][0x398] ;  /* 0x00007300ff0e77ac */ /* 0x000e660008000a00 */
[----:B0-----:R-:W-:Y:S02]  /*102840*/  ISETP.LT.AND P1, PT, R37, UR58, !P0 ;  /* 0x0000003a25007c0c */ /* 0x001fe4000c721270 */
[----:B------:R-:W-:Y:S02]  /*102850*/  ISETP.LT.AND P0, PT, R41, UR76, !P0 ;  /* 0x0000004c29007c0c */ /* 0x000fe4000c701270 */
[----:B------:R-:W-:Y:S01]  /*102860*/  LOP3.LUT R46, R46, 0xfffffeff, RZ, 0xc0, !PT ;  /* 0xfffffeff2e2e7812 */ /* 0x000fe200078ec0ff */
        /* <DEDUP_REMOVED lines=8> */
[----:B------:R-:W-:Y:S01]  /*1028f0*/  LOP3.LUT R46, R46, 0xffffffbf, RZ, 0xc0, !PT ;  /* 0xffffffbf2e2e7812 */ /* 0x000fe200078ec0ff */
[----:B------:R-:W0:Y:S01]  /*102900*/  LDCU UR70, c[0x0][0x398] ;  /* 0x00007300ff4677ac */ /* 0x000e220008000800 */
[----:B------:R-:W0:Y:S07]  /*102910*/  LDCU UR72, c[0x0][0x398] ;  /* 0x00007300ff4877ac */ /* 0x000e2e0008000800 */
[----:B------:R-:W-:-:S04]  /*102920*/  @P1 LOP3.LUT R46, R46, 0x40, RZ, 0xfc, !PT ;  /* 0x000000402e2e1812 */ /* 0x000fc800078efcff */
[----:B------:R-:W-:-:S04]  /*102930*/  LOP3.LUT R46, R46, 0xffffffdf, RZ, 0xc0, !PT ;  /* 0xffffffdf2e2e7812 */ /* 0x000fc800078ec0ff */
[----:B------:R-:W-:Y:S02]  /*102940*/  @P0 LOP3.LUT R46, R46, 0x20, RZ, 0xfc, !PT ;  /* 0x000000202e2e0812 */ /* 0x000fe400078efcff */
[----:B--2---:R-:W-:Y:S02]  /*102950*/  LOP3.LUT R11, R19, 0xffff, RZ, 0xc0, !PT ;  /* 0x0000ffff130b7812 */ /* 0x004fe400078ec0ff */
[----:B---3--:R-:W-:Y:S01]  /*102960*/  LOP3.LUT R10, R20, 0xffff, RZ, 0xc0, !PT ;  /* 0x0000ffff140a7812 */ /* 0x008fe200078ec0ff */
[----:B------:R-:W2:Y:S03]  /*102970*/  LDL.LU R19, [R1+0x2d54] ;  /* 0x002d540001137983 */ /* 0x000ea60000300800 */
[----:B------:R-:W-:-:S05]  /*102980*/  PRMT R8, R11, 0x3340, R10 ;  /* 0x000033400b087816 */ /* 0x000fca000000000a */
[----:B------:R3:W-:Y:S04]  /*102990*/  STL [R1+0x6a4], R8 ;  /* 0x0006a40801007387 */ /* 0x0007e80000100800 */
[----:B------:R-:W2:Y:S01]  /*1029a0*/  LDL.LU R20, [R1+0x2bc] ;  /* 0x0002bc0001147983 */ /* 0x000ea20000300800 */
[----:B---3--:R-:W-:-:S05]  /*1029b0*/  VIADD R8, R61, 0xc3 ;  /* 0x000000c33d087836 */ /* 0x008fca0000000000 */
[----:B------:R-:W-:Y:S02]  /*1029c0*/  ISETP.GE.AND P0, PT, R8, UR19, PT ;  /* 0x0000001308007c0c */ /* 0x000fe4000bf06270 */
[----:B----4-:R-:W-:Y:S02]  /*1029d0*/  PRMT R8, R18, 0x5410, R47 ;  /* 0x0000541012087816 */ /* 0x010fe4000000002f */
[----:B------:R-:W-:Y:S01]  /*1029e0*/  SHF.R.U32.HI R12, RZ, 0x8, R11 ;  /* 0x00000008ff0c7819 */ /* 0x000fe2000001160b */
[----:B------:R-:W5:Y:S01]  /*1029f0*/  LDL.LU R47, [R1+0x4684] ;  /* 0x00468400012f7983 */ /* 0x000f620000300800 */
[----:B------:R-:W-:Y:S02]  /*102a00*/  ISETP.LT.AND P1, PT, R37, UR68, !P0 ;  /* 0x0000004425007c0c */ /* 0x000fe4000c721270 */
[----:B------:R-:W-:Y:S02]  /*102a10*/  ISETP.LT.AND P0, PT, R41, UR6, !P0 ;  /* 0x0000000629007c0c */ /* 0x000fe4000c701270 */
[----:B------:R-:W-:-:S02]  /*102a20*/  LOP3.LUT R46, R46, 0xffffffef, RZ, 0xc0, !PT ;  /* 0xffffffef2e2e7812 */ /* 0x000fc400078ec0ff */
[----:B------:R-:W-:Y:S02]  /*102a30*/  SHF.R.U32.HI R11, RZ, 0x8, R10 ;  /* 0x00000008ff0b7819 */ /* 0x000fe4000001160a */
[----:B------:R-:W-:Y:S01]  /*102a40*/  LOP3.LUT R10, R12, 0xffff, RZ, 0xc0, !PT ;  /* 0x0000ffff0c0a7812 */ /* 0x000fe200078ec0ff */
[----:B------:R3:W-:Y:S01]  /*102a50*/  STL [R1+0x3c8], R8 ;  /* 0x0003c80801007387 */ /* 0x0007e20000100800 */
[----:B------:R-:W4:Y:S01]  /*102a60*/  LDCU UR19, c[0x0][0x398] ;  /* 0x00007300ff1377ac */ /* 0x000f220008000800 */
[----:B------:R-:W-:Y:S01]  /*102a70*/  LOP3.LUT R9, R11, 0xffff, RZ, 0xc0, !PT ;  /* 0x0000ffff0b097812 */ /* 0x000fe200078ec0ff */
[----:B------:R-:W0:Y:S01]  /*102a80*/  LDCU UR68, c[0x0][0x398] ;  /* 0x00007300ff4477ac */ /* 0x000e220008000800 */
[----:B------:R-:W-:Y:S02]  /*102a90*/  @P1 LOP3.LUT R46, R46, 0x10, RZ, 0xfc, !PT ;  /* 0x000000102e2e1812 */ /* 0x000fe400078efcff */
[----:B------:R-:W-:Y:S01]  /*102aa0*/  PRMT R9, R10, 0x3340, R9 ;  /* 0x000033400a097816 */ /* 0x000fe20000000009 */
[----:B---3--:R-:W-:Y:S01]  /*102ab0*/  VIADD R8, R61, 0xc1 ;  /* 0x000000c13d087836 */ /* 0x008fe20000000000 */
[----:B------:R-:W-:-:S03]  /*102ac0*/  LOP3.LUT R46, R46, 0xfffffff7, RZ, 0xc0, !PT ;  /* 0xfffffff72e2e7812 */ /* 0x000fc600078ec0ff */
[----:B------:R-:W-:Y:S01]  /*102ad0*/  STL [R1+0x35c], R9 ;  /* 0x00035c0901007387 */ /* 0x000fe20000100800 */
[----:B------:R-:W-:Y:S02]  /*102ae0*/  @P0 LOP3.LUT R46, R46, 0x8, RZ, 0xfc, !PT ;  /* 0x000000082e2e0812 */ /* 0x000fe400078efcff */
[----:B------:R-:W-:Y:S01]  /*102af0*/  ISETP.GE.AND P0, PT, R8, UR21, PT ;  /* 0x0000001508007c0c */ /* 0x000fe2000bf06270 */
[----:B------:R-:W3:Y:S03]  /*102b00*/  LDCU.64 UR20, c[0x0][0x398] ;  /* 0x00007300ff1477ac */ /* 0x000ee60008000a00 */
[----:B------:R-:W-:Y:S02]  /*102b10*/  ISETP.LT.AND P1, PT, R37, UR24, !P0 ;  /* 0x0000001825007c0c */ /* 0x000fe4000c721270 */
[----:B------:R-:W-:Y:S02]  /*102b20*/  ISETP.LT.AND P0, PT, R41, UR22, !P0 ;  /* 0x0000001629007c0c */ /* 0x000fe4000c701270 */
[----:B------:R-:W-:-:S09]  /*102b30*/  LOP3.LUT R46, R46, 0xfffffffb, RZ, 0xc0, !PT ;  /* 0xfffffffb2e2e7812 */ /* 0x000fd200078ec0ff */
[----:B------:R-:W-:-:S04]  /*102b40*/  @P1 LOP3.LUT R46, R46, 0x4, RZ, 0xfc, !PT ;  /* 0x000000042e2e1812 */ /* 0x000fc800078efcff */
[----:B------:R-:W-:-:S04]  /*102b50*/  LOP3.LUT R46, R46, 0xfffffffd, RZ, 0xc0, !PT ;  /* 0xfffffffd2e2e7812 */ /* 0x000fc800078ec0ff */
[----:B------:R-:W-:-:S04]  /*102b60*/  @P0 LOP3.LUT R46, R46, 0x2, RZ, 0xfc, !PT ;  /* 0x000000022e2e0812 */ /* 0x000fc800078efcff */
[----:B------:R-:W-:Y:S02]  /*102b70*/  LOP3.LUT R46, R46, 0xfffffffe, RZ, 0xc0, !PT ;  /* 0xfffffffe2e2e7812 */ /* 0x000fe400078ec0ff */
[----:B-----5:R-:W-:Y:S02]  /*102b80*/  PRMT R8, R47, 0x5410, R17 ;  /* 0x000054102f087816 */ /* 0x020fe40000000011 */
[----:B------:R-:W5:Y:S04]  /*102b90*/  LDL.LU R47, [R1+0x4680] ;  /* 0x00468000012f7983 */ /* 0x000f680000300800 */
[----:B------:R0:W-:Y:S02]  /*102ba0*/  STL [R1+0x3cc], R8 ;  /* 0x0003cc0801007387 */ /* 0x0001e40000100800 */
[----:B0-----:R-:W-:-:S05]  /*102bb0*/  VIADD R8, R61, 0xbf ;  /* 0x000000bf3d087836 */ /* 0x001fca0000000000 */
[----:B------:R-:W-:Y:S02]  /*102bc0*/  ISETP.GE.AND P0, PT, R8, UR23, PT ;  /* 0x0000001708007c0c */ /* 0x000fe4000bf06270 */
[----:B--2---:R-:W-:Y:S02]  /*102bd0*/  LOP3.LUT R11, R19, 0xffff, RZ, 0xc0, !PT ;  /* 0x0000ffff130b7812 */ /* 0x004fe400078ec0ff */
[----:B------:R-:W-:Y:S01]  /*102be0*/  LOP3.LUT R10, R20, 0xffff, RZ, 0xc0, !PT ;  /* 0x0000ffff140a7812 */ /* 0x000fe200078ec0ff */
[----:B------:R-:W-:Y:S01]  /*102bf0*/  VIADD R8, R61, 0xbd ;  /* 0x000000bd3d087836 */ /* 0x000fe20000000000 */
[----:B------:R-:W-:Y:S01]  /*102c00*/  ISETP.LT.AND P1, PT, R37, UR28, !P0 ;  /* 0x0000001c25007c0c */ /* 0x000fe2000c721270 */
[----:B------:R-:W-:Y:S01]  /*102c10*/  VIADD R9, R61, 0xbb ;  /* 0x000000bb3d097836 */ /* 0x000fe20000000000 */
[----:B------:R-:W0:Y:S11]  /*102c20*/  LDCU.64 UR22, c[0x0][0x398] ;  /* 0x00007300ff1677ac */ /* 0x000e360008000a00 */
[----:B------:R-:W-:-:S05]  /*102c30*/  @P1 LOP3.LUT R46, R46, 0x1, RZ, 0xfc, !PT ;  /* 0x000000012e2e1812 */ /* 0x000fca00078efcff */
[----:B------:R-:W-:Y:S04]  /*102c40*/  STL [R1+0x457c], R46 ;  /* 0x00457c2e01007387 */ /* 0x000fe80000100800 */
[----:B------:R-:W2:Y:S04]  /*102c50*/  LDL.LU R16, [R1+0x1c4] ;  /* 0x0001c40001107983 */ /* 0x000ea80000300800 */
[----:B------:R-:W2:Y:S04]  /*102c60*/  LDL.LU R13, [R1+0x39c] ;  /* 0x00039c00010d7983 */ /* 0x000ea80000300800 */
[----:B------:R-:W2:Y:S04]  /*102c70*/  LDL.LU R18, [R1+0x1c0] ;  /* 0x0001c00001127983 */ /* 0x000ea80000300800 */
[----:B------:R-:W2:Y:S04]  /*102c80*/  LDL.LU R17, [R1+0x3a0] ;  /* 0x0003a00001117983 */ /* 0x000ea80000300800 */
[----:B------:R-:W2:Y:S04]  /*102c90*/  LDL.LU R19, [R1+0x2d58] ;  /* 0x002d580001137983 */ /* 0x000ea80000300800 */
[----:B------:R-:W3:Y:S01]  /*102ca0*/  LDL.LU R20, [R1+0x2d0] ;  /* 0x0002d00001147983 */ /* 0x000ee20000300800 */
[----:B------:R-:W-:-:S02]  /*102cb0*/  ISETP.LT.AND P0, PT, R41, UR26, !P0 ;  /* 0x0000001a29007c0c */ /* 0x000fc4000c701270 */
[----:B------:R-:W-:Y:S02]  /*102cc0*/  SHF.R.U32.HI R12, RZ, 0x8, R11 ;  /* 0x00000008ff0c7819 */ /* 0x000fe4000001160b */
[----:B-----5:R-:W-:-:S09]  /*102cd0*/  LOP3.LUT R47, R47, 0x7fffffff, RZ, 0xc0, !PT ;  /* 0x7fffffff2f2f7812 */ /* 0x020fd200078ec0ff */
[----:B------:R-:W-:Y:S02]  /*102ce0*/  @P0 LOP3.LUT R47, R47, 0x80000000, RZ, 0xfc, !PT ;  /* 0x800000002f2f0812 */ /* 0x000fe400078efcff */
[----:B------:R-:W-:Y:S02]  /*102cf0*/  ISETP.GE.AND P0, PT, R8, UR25, PT ;  /* 0x0000001908007c0c */ /* 0x000fe4000bf06270 */
[----:B------:R-:W-:Y:S02]  /*102d00*/  LOP3.LUT R47, R47, 0xbfffffff, RZ, 0xc0, !PT ;  /* 0xbfffffff2f2f7812 */ /* 0x000fe400078ec0ff */
[----:B------:R-:W-:Y:S02]  /*102d10*/  ISETP.LT.AND P1, PT, R37, UR38, !P0 ;  /* 0x0000002625007c0c */ /* 0x000fe4000c721270 */
[----:B------:R-:W-:Y:S02]  /*102d20*/  ISETP.LT.AND P0, PT, R41, UR30, !P0 ;  /* 0x0000001e29007c0c */ /* 0x000fe4000c701270 */
[----:B------:R-:W-:Y:S01]  /*102d30*/  PRMT R8, R11, 0x3340, R10 ;  /* 0x000033400b087816 */ /* 0x000fe2000000000a */
[----:B------:R-:W5:Y:S01]  /*102d40*/  LDCU.64 UR24, c[0x0][0x398] ;  /* 0x00007300ff1877ac */ /* 0x000f620008000a00 */
        /* <DEDUP_REMOVED lines=11> */
[----:B------:R-:W1:Y:S01]  /*102e00*/  LDCU.64 UR26, c[0x0][0x398] ;  /* 0x00007300ff1a77ac */ /* 0x000e620008000a00 */
[----:B0-----:R-:W-:Y:S01]  /*102e10*/  VIADD R8, R61, 0xb9 ;  /* 0x000000b93d087836 */ /* 0x001fe20000000000 */
[----:B------:R-:W-:-:S02]  /*102e20*/  LOP3.LUT R10, R12, 0xffff, RZ, 0xc0, !PT ;  /* 0x0000ffff0c0a7812 */ /* 0x000fc400078ec0ff */
[----:B------:R-:W-:Y:S01]  /*102e30*/  LOP3.LUT R9, R11, 0xffff, RZ, 0xc0, !PT ;  /* 0x0000ffff0b097812 */ /* 0x000fe200078ec0ff */
[----:B------:R-:W0:Y:S05]  /*102e40*/  LDCU UR40, c[0x0][0x398] ;  /* 0x00007300ff2877ac */ /* 0x000e2a0008000800 */
[----:B------:R-:W-:Y:S01]  /*102e50*/  @P1 LOP3.LUT R47, R47, 0x10000000, RZ, 0xfc, !PT ;  /* 0x100000002f2f1812 */ /* 0x000fe200078efcff */
[----:B------:R-:W0:Y:S03]  /*102e60*/  LDCU UR42, c[0x0][0x398] ;  /* 0x00007300ff2a77ac */ /* 0x000e260008000800 */
[----:B------:R-:W-:-:S04]  /*102e70*/  LOP3.LUT R47, R47, 0xf7ffffff, RZ, 0xc0, !PT ;  /* 0xf7ffffff2f2f7812 */ /* 0x000fc800078ec0ff */
[----:B------:R-:W-:Y:S02]  /*102e80*/  @P0 LOP3.LUT R47, R47, 0x8000000, RZ, 0xfc, !PT ;  /* 0x080000002f2f0812 */ /* 0x000fe400078efcff */
[----:B------:R-:W-:Y:S02]  /*102e90*/  ISETP.GE.AND P0, PT, R8, UR29, PT ;  /* 0x0000001d08007c0c */ /* 0x000fe4000bf06270 */
[----:B------:R-:W-:Y:S02]  /*102ea0*/  PRMT R8, R10, 0x3340, R9 ;  /* 0x000033400a087816 */ /* 0x000fe40000000009 */
[----:B--2---:R-:W-:Y:S02]  /*102eb0*/  LOP3.LUT R11, R19, 0xffff, RZ, 0xc0, !PT ;  /* 0x0000ffff130b7812 */ /* 0x004fe400078ec0ff */
[----:B------:R-:W-:Y:S02]  /*102ec0*/  LOP3.LUT R47, R47, 0xfbffffff, RZ, 0xc0, !PT ;  /* 0xfbffffff2f2f7812 */ /* 0x000fe400078ec0ff */
[----:B------:R-:W-:-:S02]  /*102ed0*/  ISETP.LT.AND P1, PT, R37, UR44, !P0 ;  /* 0x0000002c25007c0c */ /* 0x000fc4000c721270 */
[----:B------:R-:W-:Y:S01]  /*102ee0*/  ISETP.LT.AND P0, PT, R41, UR46, !P0 ;  /* 0x0000002e29007c0c */ /* 0x000fe2000c701270 */
[----:B------:R2:W-:Y:S01]  /*102ef0*/  STL [R1+0x37c], R8 ;  /* 0x00037c0801007387 */ /* 0x0005e20000100800 */
[----:B---3--:R-:W-:Y:S01]  /*102f00*/  LOP3.LUT R10, R20, 0xffff, RZ, 0xc0, !PT ;  /* 0x0000ffff140a7812 */ /* 0x008fe200078ec0ff */
[----:B------:R-:W-:Y:S01]  /*102f10*/  VIADD R9, R61, 0xb5 ;  /* 0x000000b53d097836 */ /* 0x000fe20000000000 */
[----:B------:R-:W-:Y:S01]  /*102f20*/  SHF.R.U32.HI R12, RZ, 0x8, R11 ;  /* 0x00000008ff0c7819 */ /* 0x000fe2000001160b */
[----:B------:R-:W3:Y:S01]  /*102f30*/  LDCU.64 UR28, c[0x0][0x398] ;  /* 0x00007300ff1c77ac */ /* 0x000ee20008000a00 */
[----:B------:R-:W0:Y:S01]  /*102f40*/  LDCU UR44, c[0x0][0x398] ;  /* 0x00007300ff2c77ac */ /* 0x000e220008000800 */
[----:B------:R-:W0:Y:S01]  /*102f50*/  LDCU UR46, c[0x0][0x398] ;  /* 0x00007300ff2e77ac */ /* 0x000e220008000800 */
[----:B--2---:R-:W-:-:S03]  /*102f60*/  PRMT R8, R13, 0x5410, R16 ;  /* 0x000054100d087816 */ /* 0x004fc60000000010 */
[----:B------:R-:W-:Y:S02]  /*102f70*/  @P1 LOP3.LUT R47, R47, 0x4000000, RZ, 0xfc, !PT ;  /* 0x040000002f2f1812 */ /* 0x000fe400078efcff */
[----:B------:R2:W-:Y:S02]  /*102f80*/  STL [R1+0x420], R8 ;  /* 0x0004200801007387 */ /* 0x0005e40000100800 */
[----:B------:R-:W-:-:S04]  /*102f90*/  LOP3.LUT R47, R47, 0xfdffffff, RZ, 0xc0, !PT ;  /* 0xfdffffff2f2f7812 */ /* 0x000fc800078ec0ff */
[----:B------:R-:W-:Y:S01]  /*102fa0*/  @P0 LOP3.LUT R47, R47, 0x2000000, RZ, 0xfc, !PT ;  /* 0x020000002f2f0812 */ /* 0x000fe200078efcff */
[----:B--2---:R-:W-:-:S05]  /*102fb0*/  VIADD R8, R61, 0xb8 ;  /* 0x000000b83d087836 */ /* 0x004fca0000000000 */
[----:B------:R-:W-:Y:S02]  /*102fc0*/  ISETP.GE.AND P0, PT, R8, UR31, PT ;  /* 0x0000001f08007c0c */ /* 0x000fe4000bf06270 */
[----:B------:R-:W-:Y:S02]  /*102fd0*/  PRMT R8, R17, 0x5410, R18 ;  /* 0x0000541011087816 */ /* 0x000fe40000000012 */
[----:B------:R-:W-:Y:S01]  /*102fe0*/  LOP3.LUT R47, R47, 0xfeffffff, RZ, 0xc0, !PT ;  /* 0xfeffffff2f2f7812 */ /* 0x000fe200078ec0ff */
[----:B------:R-:W2:Y:S02]  /*102ff0*/  LDCU UR31, c[0x0][0x398] ;  /* 0x00007300ff1f77ac */ /* 0x000ea40008000800 */
[----:B------:R0:W-:Y:S04]  /*103000*/  STL [R1+0x424], R8 ;  /* 0x0004240801007387 */ /* 0x0001e80000100800 */
[----:B------:R-:W2:Y:S04]  /*103010*/  LDL.LU R16, [R1+0x328] ;  /* 0x0003280001107983 */ /* 0x000ea80000300800 */
[----:B------:R-:W2:Y:S01]  /*103020*/  LDL.LU R13, [R1+0x3f0] ;  /* 0x0003f000010d7983 */ /* 0x000ea20000300800 */
[----:B-1----:R-:W-:-:S02]  /*103030*/  ISETP.LT.AND P1, PT, R37, UR14, !P0 ;  /* 0x0000000e25007c0c */ /* 0x002fc4000c721270 */
[----:B------:R-:W-:Y:S01]  /*103040*/  ISETP.LT.AND P0, PT, R41, UR12, !P0 ;  /* 0x0000000c29007c0c */ /* 0x000fe2000c701270 */
[----:B------:R-:W1:Y:S01]  /*103050*/  LDCU.64 UR12, c[0x0][0x398] ;  /* 0x00007300ff0c77ac */ /* 0x000e620008000a00 */
[----:B------:R-:W2:Y:S04]  /*103060*/  LDL.LU R18, [R1+0x324] ;  /* 0x0003240001127983 */ /* 0x000ea80000300800 */
[----:B------:R-:W2:Y:S01]  /*103070*/  LDL.LU R17, [R1+0x414] ;  /* 0x0004140001117983 */ /* 0x000ea20000300800 */
[----:B0-----:R-:W-:-:S04]  /*103080*/  VIADD R8, R61, 0xb7 ;  /* 0x000000b73d087836 */ /* 0x001fc80000000000 */
[----:B------:R-:W-:-:S04]  /*103090*/  @P1 LOP3.LUT R47, R47, 0x1000000, RZ, 0xfc, !PT ;  /* 0x010000002f2f1812 */ /* 0x000fc800078efcff */
[----:B------:R-:W-:-:S04]  /*1030a0*/  LOP3.LUT R47, R47, 0xff7fffff, RZ, 0xc0, !PT ;  /* 0xff7fffff2f2f7812 */ /* 0x000fc800078ec0ff */
[----:B------:R-:W-:Y:S02]  /*1030b0*/  @P0 LOP3.LUT R47, R47, 0x800000, RZ, 0xfc, !PT ;  /* 0x008000002f2f0812 */ /* 0x000fe400078efcff */
[----:B------:R-:W-:Y:S02]  /*1030c0*/  ISETP.GE.AND P0, PT, R8, UR33, PT ;  /* 0x0000002108007c0c */ /* 0x000fe4000bf06270 */
[----:B------:R-:W-:Y:S02]  /*1030d0*/  LOP3.LUT R47, R47, 0xffbfffff, RZ, 0xc0, !PT ;  /* 0xffbfffff2f2f7812 */ /* 0x000fe400078ec0ff */
[----:B-1----:R-:W-:Y:S02]  /*1030e0*/  ISETP.LT.AND P1, PT, R37, UR12, !P0 ;  /* 0x0000000c25007c0c */ /* 0x002fe4000c721270 */
[----:B------:R-:W-:Y:S01]  /*1030f0*/  ISETP.LT.AND P0, PT, R41, UR52, !P0 ;  /* 0x0000003429007c0c */ /* 0x000fe2000c701270 */
[----:B------:R-:W-:Y:S01]  /*103100*/  VIADD R8, R61, 0xb6 ;  /* 0x000000b63d087836 */ /* 0x000fe20000000000 */
[----:B------:R-:W0:Y:S01]  /*103110*/  LDCU UR52, c[0x0][0x398] ;  /* 0x00007300ff3477ac */ /* 0x000e220008000800 */
[----:B------:R-:W1:Y:S08]  /*103120*/  LDCU UR33, c[0x0][0x398] ;  /* 0x00007300ff2177ac */ /* 0x000e700008000800 */
[----:B------:R-:W-:-:S04]  /*103130*/  @P1 LOP3.LUT R47, R47, 0x400000, RZ, 0xfc, !PT ;  /* 0x004000002f2f1812 */ /* 0x000fc800078efcff */
[----:B------:R-:W-:-:S04]  /*103140*/  LOP3.LUT R47, R47, 0xffdfffff, RZ, 0xc0, !PT ;  /* 0xffdfffff2f2f7812 */ /* 0x000fc800078ec0ff */
[----:B------:R-:W-:Y:S02]  /*103150*/  @P0 LOP3.LUT R47, R47, 0x200000, RZ, 0xfc, !PT ;  /* 0x002000002f2f0812 */ /* 0x000fe400078efcff */
[----:B------:R-:W-:Y:S02]  /*103160*/  ISETP.GE.AND P0, PT, R8, UR35, PT ;  /* 0x0000002308007c0c */ /* 0x000fe4000bf06270 */
[----:B------:R-:W-:Y:S01]  /*103170*/  PRMT R8, R11, 0x3340, R10 ;  /* 0x000033400b087816 */ /* 0x000fe2000000000a */
[----:B------:R-:W0:Y:S04]  /*103180*/  LDCU UR35, c[0x0][0x398] ;  /* 0x00007300ff2377ac */ /* 0x000e280008000800 */
[----:B------:R0:W-:Y:S04]  /*103190*/  STL [R1+0x6e0], R8 ;  /* 0x0006e00801007387 */ /* 0x0001e80000100800 */
[----:B------:R-:W2:Y:S04]  /*1031a0*/  LDL.LU R19, [R1+0x2d64] ;  /* 0x002d640001137983 */ /* 0x000ea80000300800 */
[----:B------:R-:W3:Y:S01]  /*1031b0*/  LDL.LU R20, [R1+0x2d4] ;  /* 0x0002d40001147983 */ /* 0x000ee20000300800 */
[----:B------:R-:W-:-:S02]  /*1031c0*/  ISETP.LT.AND P1, PT, R37, UR20, !P0 ;  /* 0x0000001425007c0c */ /* 0x000fc4000c721270 */
[----:B------:R-:W-:Y:S02]  /*1031d0*/  ISETP.LT.AND P0, PT, R41, UR50, !P0 ;  /* 0x0000003229007c0c */ /* 0x000fe4000c701270 */
[----:B------:R-:W-:Y:S02]  /*1031e0*/  LOP3.LUT R47, R47, 0xffefffff, RZ, 0xc0, !PT ;  /* 0xffefffff2f2f7812 */ /* 0x000fe400078ec0ff */
[----:B------:R-:W-:Y:S01]  /*1031f0*/  SHF.R.U32.HI R11, RZ, 0x8, R10 ;  /* 0x00000008ff0b7819 */ /* 0x000fe2000001160a */
[----:B------:R-:W0:Y:S06]  /*103200*/  LDCU UR50, c[0x0][0x398] ;  /* 0x00007300ff3277ac */ /* 0x000e2c0008000800 */
[----:B------:R-:W-:-:S04]  /*103210*/  @P1 LOP3.LUT R47, R47, 0x100000, RZ, 0xfc, !PT ;  /* 0x001000002f2f1812 */ /* 0x000fc800078efcff */
[----:B------:R-:W-:-:S04]  /*103220*/  LOP3.LUT R47, R47, 0xfff7ffff, RZ, 0xc0, !PT ;  /* 0xfff7ffff2f2f7812 */ /* 0x000fc800078ec0ff */
[----:B------:R-:W-:Y:S02]  /*103230*/  @P0 LOP3.LUT R47, R47, 0x80000, RZ, 0xfc, !PT ;  /* 0x000800002f2f0812 */ /* 0x000fe400078efcff */
[----:B------:R-:W-:Y:S02]  /*103240*/  ISETP.GE.AND P0, PT, R9, UR37, PT ;  /* 0x0000002509007c0c */ /* 0x000fe4000bf06270 */
[----:B------:R-:W-:Y:S02]  /*103250*/  LOP3.LUT R47, R47, 0xfffbffff, RZ, 0xc0, !PT ;  /* 0xfffbffff2f2f7812 */ /* 0x000fe400078ec0ff */
[----:B------:R-:W-:Y:S02]  /*103260*/  ISETP.LT.AND P1, PT, R37, UR22, !P0 ;  /* 0x0000001625007c0c */ /* 0x000fe4000c721270 */
[----:B------:R-:W-:Y:S01]  /*103270*/  ISETP.LT.AND P0, PT, R41, UR48, !P0 ;  /* 0x0000003029007c0c */ /* 0x000fe2000c701270 */
[----:B0-----:R-:W-:Y:S01]  /*103280*/  VIADD R8, R61, 0xb4 ;  /* 0x000000b43d087836 */ /* 0x001fe20000000000 */
[----:B------:R-:W-:-:S02]  /*103290*/  LOP3.LUT R10, R12, 0xffff, RZ, 0xc0, !PT ;  /* 0x0000ffff0c0a7812 */ /* 0x000fc400078ec0ff */
[----:B------:R-:W-:Y:S01]  /*1032a0*/  LOP3.LUT R9, R11, 0xffff, RZ, 0xc0, !PT ;  /* 0x0000ffff0b097812 */ /* 0x000fe200078ec0ff */
[----:B------:R-:W0:Y:S01]  /*1032b0*/  LDCU UR48, c[0x0][0x398] ;  /* 0x00007300ff3077ac */ /* 0x000e220008000800 */
[----:B------:R-:W0:Y:S05]  /*1032c0*/  LDCU UR37, c[0x0][0x398] ;  /* 0x00007300ff2577ac */ /* 0x000e2a0008000800 */
[----:B------:R-:W-:-:S04]  /*1032d0*/  @P1 LOP3.LUT R47, R47, 0x40000, RZ, 0xfc, !PT ;  /* 0x000400002f2f1812 */ /* 0x000fc800078efcff */
[----:B------:R-:W-:-:S04]  /*1032e0*/  LOP3.LUT R47, R47, 0xfffdffff, RZ, 0xc0, !PT ;  /* 0xfffdffff2f2f7812 */ /* 0x000fc800078ec0ff */
[----:B------:R-:W-:Y:S02]  /*1032f0*/  @P0 LOP3.LUT R47, R47, 0x20000, RZ, 0xfc, !PT ;  /* 0x000200002f2f0812 */ /* 0x000fe400078efcff */
[----:B------:R-:W-:Y:S02]  /*103300*/  ISETP.GE.AND P0, PT, R8, UR39, PT ;  /* 0x0000002708007c0c */ /* 0x000fe4000bf06270 */
[----:B------:R-:W-:Y:S01]  /*103310*/  PRMT R8, R10, 0x3340, R9 ;  /* 0x000033400a087816 */ /* 0x000fe20000000009 */
[----:B------:R-:W0:Y:S01]  /*103320*/  LDCU UR39, c[0x0][0x398] ;  /* 0x00007300ff2777ac */ /* 0x000e220008000800 */
[----:B-----5:R-:W-:Y:S02]  /*103330*/  ISETP.LT.AND P1, PT, R37, UR24, !P0 ;  /* 0x0000001825007c0c */ /* 0x020fe4000c721270 */
[----:B------:R-:W-:Y:S02]  /*103340*/  ISETP.LT.AND P0, PT, R41, UR56, !P0 ;  /* 0x0000003829007c0c */ /* 0x000fe4000c701270 */
[----:B------:R-:W-:Y:S01]  /*103350*/  LOP3.LUT R47, R47, 0xfffeffff, RZ, 0xc0, !PT ;  /* 0xfffeffff2f2f7812 */ /* 0x000fe200078ec0ff */
[----:B------:R5:W-:Y:S01]  /*103360*/  STL [R1+0x39c], R8 ;  /* 0x00039c0801007387 */ /* 0x000be20000100800 */
[----:B--2---:R-:W-:-:S02]  /*103370*/  LOP3.LUT R11, R19, 0xffff, RZ, 0xc0, !PT ;  /* 0x0000ffff130b7812 */ /* 0x004fc400078ec0ff */
[----:B-----5:R-:W-:-:S05]  /*103380*/  PRMT R8, R13, 0x5410, R16 ;  /* 0x000054100d087816 */ /* 0x020fca0000000010 */
[----:B------:R-:W-:Y:S02]  /*103390*/  @P1 LOP3.LUT R47, R47, 0x10000, RZ, 0xfc, !PT ;  /* 0x000100002f2f1812 */ /* 0x000fe400078efcff */
[----:B---3--:R-:W-:Y:S01]  /*1033a0*/  LOP3.LUT R10, R20, 0xffff, RZ, 0xc0, !PT ;  /* 0x0000ffff140a7812 */ /* 0x008fe200078ec0ff */
[----:B------:R-:W-:Y:S01]  /*1033b0*/  VIADD R9, R61, 0xb0 ;  /* 0x000000b03d097836 */ /* 0x000fe20000000000 */
[----:B------:R-:W2:Y:S01]  /*1033c0*/  LDCU UR56, c[0x0][0x398] ;  /* 0x00007300ff3877ac */ /* 0x000ea20008000800 */
[----:B------:R3:W-:Y:S01]  /*1033d0*/  STL [R1+0x428], R8 ;  /* 0x0004280801007387 */ /* 0x0007e20000100800 */
[----:B------:R-:W-:-:S04]  /*1033e0*/  LOP3.LUT R47, R47, 0xffff7fff, RZ, 0xc0, !PT ;  /* 0xffff7fff2f2f7812 */ /* 0x000fc800078ec0ff */
[----:B------:R-:W-:Y:S01]  /*1033f0*/  @P0 LOP3.LUT R47, R47, 0x8000, RZ, 0xfc, !PT ;  /* 0x000080002f2f0812 */ /* 0x000fe200078efcff */
[----:B---3--:R-:W-:-:S05]  /*103400*/  VIADD R8, R61, 0xb3 ;  /* 0x000000b33d087836 */ /* 0x008fca0000000000 */
[----:B------:R-:W-:Y:S02]  /*103410*/  ISETP.GE.AND P0, PT, R8, UR41, PT ;  /* 0x0000002908007c0c */ /* 0x000fe4000bf06270 */
[----:B------:R-:W-:Y:S02]  /*103420*/  LOP3.LUT R47, R47, 0xffffbfff, RZ, 0xc0, !PT ;  /* 0xffffbfff2f2f7812 */ /* 0x000fe400078ec0ff */
[----:B------:R-:W-:Y:S02]  /*103430*/  PRMT R8, R17, 0x5410, R18 ;  /* 0x0000541011087816 */ /* 0x000fe40000000012 */
[----:B------:R-:W-:Y:S02]  /*103440*/  SHF.R.U32.HI R12, RZ, 0x8, R11 ;  /* 0x00000008ff0c7819 */ /* 0x000fe4000001160b */
[----:B------:R-:W-:Y:S02]  /*103450*/  ISETP.LT.AND P1, PT, R37, UR26, !P0 ;  /* 0x0000001a25007c0c */ /* 0x000fe4000c721270 */
[----:B------:R-:W-:Y:S01]  /*103460*/  ISETP.LT.AND P0, PT, R41, UR54, !P0 ;  /* 0x0000003629007c0c */ /* 0x000fe2000c701270 */
[----:B------:R-:W3:Y:S01]  /*103470*/  LDCU UR54, c[0x0][0x398] ;  /* 0x00007300ff3677ac */ /* 0x000ee20008000800 */
[----:B------:R5:W-:Y:S04]  /*103480*/  STL [R1+0x3a0], R8 ;  /* 0x0003a00801007387 */ /* 0x000be80000100800 */
[----:B------:R-:W2:Y:S04]  /*103490*/  LDL.LU R13, [R1+0x1ac] ;  /* 0x0001ac00010d7983 */ /* 0x000ea80000300800 */
[----:B------:R-:W2:Y:S04]  /*1034a0*/  LDL.LU R18, [R1+0x3a4] ;  /* 0x0003a40001127983 */ /* 0x000ea80000300800 */
[----:B------:R-:W3:Y:S04]  /*1034b0*/  LDL.LU R17, [R1+0x1a8] ;  /* 0x0001a80001117983 */ /* 0x000ee80000300800 */
[----:B------:R-:W3:Y:S01]  /*1034c0*/  LDL.LU R19, [R1+0x3a8] ;  /* 0x0003a80001137983 */ /* 0x000ee20000300800 */
[----:B------:R-:W0:Y:S01]  /*1034d0*/  LDCU UR41, c[0x0][0x398] ;  /* 0x00007300ff2977ac */ /* 0x000e220008000800 */
[----:B------:R-:W-:Y:S01]  /*1034e0*/  @P1 LOP3.LUT R47, R47, 0x4000, RZ, 0xfc, !PT ;  /* 0x000040002f2f1812 */ /* 0x000fe200078efcff */
[----:B-----5:R-:W-:-:S03]  /*1034f0*/  VIADD R8, R61, 0xb2 ;  /* 0x000000b23d087836 */ /* 0x020fc60000000000 */
[----:B------:R-:W-:-:S04]  /*103500*/  LOP3.LUT R47, R47, 0xffffdfff, RZ, 0xc0, !PT ;  /* 0xffffdfff2f2f7812 */ /* 0x000fc800078ec0ff */
[----:B------:R-:W-:Y:S02]  /*103510*/  @P0 LOP3.LUT R47, R47, 0x2000, RZ, 0xfc, !PT ;  /* 0x000020002f2f0812 */ /* 0x000fe400078efcff */
[----:B------:R-:W-:Y:S02]  /*103520*/  ISETP.GE.AND P0, PT, R8, UR15, PT ;  /* 0x0000000f08007c0c */ /* 0x000fe4000bf06270 */
[----:B------:R-:W-:Y:S02]  /*103530*/  LOP3.LUT R47, R47, 0xffffefff, RZ, 0xc0, !PT ;  /* 0xffffefff2f2f7812 */ /* 0x000fe400078ec0ff */
[----:B------:R-:W-:Y:S02]  /*103540*/  ISETP.LT.AND P1, PT, R37, UR28, !P0 ;  /* 0x0000001c25007c0c */ /* 0x000fe4000c721270 */
[----:B------:R-:W-:Y:S01]  /*103550*/  ISETP.LT.AND P0, PT, R41, UR64, !P0 ;  /* 0x0000004029007c0c */ /* 0x000fe2000c701270 */
[----:B------:R-:W-:Y:S01]  /*103560*/  VIADD R8, R61, 0xb1 ;  /* 0x000000b13d087836 */ /* 0x000fe20000000000 */
[----:B------:R-:W5:Y:S01]  /*103570*/  LDCU.64 UR14, c[0x0][0x398] ;  /* 0x00007300ff0e77ac */ /* 0x000f620008000a00 */
[----:B------:R-:W0:Y:S08]  /*103580*/  LDCU UR64, c[0x0][0x398] ;  /* 0x00007300ff4077ac */ /* 0x000e300008000800 */
[----:B------:R-:W-:-:S04]  /*103590*/  @P1 LOP3.LUT R47, R47, 0x1000, RZ, 0xfc, !PT ;  /* 0x000010002f2f1812 */ /* 0x000fc800078efcff */
[----:B------:R-:W-:-:S04]  /*1035a0*/  LOP3.LUT R47, R47, 0xfffff7ff, RZ, 0xc0, !PT ;  /* 0xfffff7ff2f2f7812 */ /* 0x000fc800078ec0ff */
[----:B------:R-:W-:Y:S02]  /*1035b0*/  @P0 LOP3.LUT R47, R47, 0x800, RZ, 0xfc, !PT ;  /* 0x000008002f2f0812 */ /* 0x000fe400078efcff */
[----:B------:R-:W-:Y:S02]  /*1035c0*/  ISETP.GE.AND P0, PT, R8, UR13, PT ;  /* 0x0000000d08007c0c */ /* 0x000fe4000bf06270 */
[----:B------:R-:W-:Y:S01]  /*1035d0*/  PRMT R8, R11, 0x3340, R10 ;  /* 0x000033400b087816 */ /* 0x000fe2000000000a */
[----:B------:R-:W0:Y:S04]  /*1035e0*/  LDCU.64 UR12, c[0x0][0x398] ;  /* 0x00007300ff0c77ac */ /* 0x000e280008000a00 */
[----:B------:R0:W-:Y:S04]  /*1035f0*/  STL [R1+0x6ec], R8 ;  /* 0x0006ec0801007387 */ /* 0x0001e80000100800 */
[----:B------:R-:W4:Y:S01]  /*103600*/  LDL.LU R20, [R1+0x1a4] ;  /* 0x0001a40001147983 */ /* 0x000f220000300800 */
[----:B-----5:R-:W-:-:S02]  /*103610*/  ISETP.LT.AND P1, PT, R37, UR14, !P0 ;  /* 0x0000000e25007c0c */ /* 0x020fc4000c721270 */
[----:B------:R-:W-:Y:S02]  /*103620*/  ISETP.LT.AND P0, PT, R41, UR60, !P0 ;  /* 0x0000003c29007c0c */ /* 0x000fe4000c701270 */
[----:B------:R-:W-:Y:S02]  /*103630*/  LOP3.LUT R47, R47, 0xfffffbff, RZ, 0xc0, !PT ;  /* 0xfffffbff2f2f7812 */ /* 0x000fe400078ec0ff */
[----:B------:R-:W-:Y:S01]  /*103640*/  SHF.R.U32.HI R11, RZ, 0x8, R10 ;  /* 0x00000008ff0b7819 */ /* 0x000fe2000001160a */
[----:B------:R-:W5:Y:S06]  /*103650*/  LDCU UR60, c[0x0][0x398] ;  /* 0x00007300ff3c77ac */ /* 0x000f6c0008000800 */
        /* <DEDUP_REMOVED lines=8> */
[----:B------:R-:W-:Y:S01]  /*1036e0*/  VIADD R8, R61, 0xaf ;  /* 0x000000af3d087836 */ /* 0x000fe20000000000 */
[----:B------:R-:W-:-:S02]  /*1036f0*/  LOP3.LUT R10, R12, 0xffff, RZ, 0xc0, !PT ;  /* 0x0000ffff0c0a7812 */ /* 0x000fc400078ec0ff */
[----:B------:R-:W-:Y:S01]  /*103700*/  LOP3.LUT R9, R11, 0xffff, RZ, 0xc0, !PT ;  /* 0x0000ffff0b097812 */ /* 0x000fe200078ec0ff */
[----:B------:R-:W0:Y:S04]  /*103710*/  LDCU UR65, c[0x0][0x398] ;  /* 0x00007300ff4177ac */ /* 0x000e280008000800 */
[----:B------:R-:W-:-:S04]  /*103720*/  @P1 LOP3.LUT R47, R47, 0x100, RZ, 0xfc, !PT ;  /* 0x000001002f2f1812 */ /* 0x000fc800078efcff */
[----:B------:R-:W-:-:S04]  /*103730*/  LOP3.LUT R47, R47, 0xffffff7f, RZ, 0xc0, !PT ;  /* 0xffffff7f2f2f7812 */ /* 0x000fc800078ec0ff */
[----:B------:R-:W-:Y:S02]  /*103740*/  @P0 LOP3.LUT R47, R47, 0x80, RZ, 0xfc, !PT ;  /* 0x000000802f2f0812 */ /* 0x000fe400078efcff */
[----:B------:R-:W-:Y:S02]  /*103750*/  ISETP.GE.AND P0, PT, R8, UR23, PT ;  /* 0x0000001708007c0c */ /* 0x000fe4000bf06270 */
[----:B------:R-:W-:Y:S01]  /*103760*/  PRMT R8, R10, 0x3340, R9 ;  /* 0x000033400a087816 */ /* 0x000fe20000000009 */
[----:B------:R-:W0:Y:S01]  /*103770*/  LDCU.64 UR22, c[0x0][0x398] ;  /* 0x00007300ff1677ac */ /* 0x000e220008000a00 */
[----:B-1----:R-:W-:Y:S02]  /*103780*/  ISETP.LT.AND P1, PT, R37, UR20, !P0 ;  /* 0x0000001425007c0c */ /* 0x002fe4000c721270 */
[----:B------:R-:W-:Y:S02]  /*103790*/  ISETP.LT.AND P0, PT, R41, UR66, !P0 ;  /* 0x0000004229007c0c */ /* 0x000fe4000c701270 */
[----:B------:R-:W-:Y:S01]  /*1037a0*/  LOP3.LUT R47, R47, 0xffffffbf, RZ, 0xc0, !PT ;  /* 0xffffffbf2f2f7812 */ /* 0x000fe200078ec0ff */
[----:B------:R2:W-:Y:S01]  /*1037b0*/  STL [R1+0x41c], R8 ;  /* 0x00041c0801007387 */ /* 0x0005e20000100800 */
[----:B------:R-:W-:-:S02]  /*1037c0*/  VIADD R9, R61, 0xa9 ;  /* 0x000000a93d097836 */ /* 0x000fc40000000000 */
[C---:B------:R-:W-:Y:S02]  /*1037d0*/  VIADD R10, R61.reuse, 0xa8 ;  /* 0x000000a83d0a7836 */ /* 0x040fe40000000000 */
[C---:B------:R-:W-:Y:S02]  /*1037e0*/  VIADD R11, R61.reuse, 0xa7 ;  /* 0x000000a73d0b7836 */ /* 0x040fe40000000000 */
[----:B------:R-:W-:Y:S01]  /*1037f0*/  VIADD R12, R61, 0xa6 ;  /* 0x000000a63d0c7836 */ /* 0x000fe20000000000 */
[----:B------:R-:W1:Y:S01]  /*103800*/  LDCU UR66, c[0x0][0x398] ;  /* 0x00007300ff4277ac */ /* 0x000e620008000800 */
[----:B------:R-:W-:-:S04]  /*103810*/  @P1 LOP3.LUT R47, R47, 0x40, RZ, 0xfc, !PT ;  /* 0x000000402f2f1812 */ /* 0x000fc800078efcff */
[----:B------:R-:W-:-:S04]  /*103820*/  LOP3.LUT R47, R47, 0xffffffdf, RZ, 0xc0, !PT ;  /* 0xffffffdf2f2f7812 */ /* 0x000fc800078ec0ff */
[----:B------:R-:W-:Y:S02]  /*103830*/  @P0 LOP3.LUT R47, R47, 0x20, RZ, 0xfc, !PT ;  /* 0x000000202f2f0812 */ /* 0x000fe400078efcff */
[----:B--2---:R-:W-:-:S05]  /*103840*/  PRMT R8, R18, 0x5410, R13 ;  /* 0x0000541012087816 */ /* 0x004fca000000000d */
[----:B------:R2:W-:Y:S02]  /*103850*/  STL [R1+0x3a4], R8 ;  /* 0x0003a40801007387 */ /* 0x0005e40000100800 */
[----:B--2---:R-:W-:-:S05]  /*103860*/  VIADD R8, R61, 0xae ;  /* 0x000000ae3d087836 */ /* 0x004fca0000000000 */
[----:B------:R-:W-:Y:S02]  /*103870*/  ISETP.GE.AND P0, PT, R8, UR25, PT ;  /* 0x0000001908007c0c */ /* 0x000fe4000bf06270 */
[----:B---3--:R-:W-:Y:S01]  /*103880*/  PRMT R8, R19, 0x5410, R17 ;  /* 0x0000541013087816 */ /* 0x008fe20000000011 */
[----:B------:R-:W2:Y:S04]  /*103890*/  LDCU.64 UR24, c[0x0][0x398] ;  /* 0x00007300ff1877ac */ /* 0x000ea80008000a00 */
[----:B------:R4:W-:Y:S02]  /*1038a0*/  STL [R1+0x3a8], R8 ;  /* 0x0003a80801007387 */ /* 0x0009e40000100800 */
[----:B----4-:R-:W-:Y:S02]  /*1038b0*/  PRMT R8, R48, 0x5410, R20 ;  /* 0x0000541030087816 */ /* 0x010fe40000000014 */
[----:B------:R-:W3:Y:S04]  /*1038c0*/  LDL.LU R48, [R1+0x467c] ;  /* 0x00467c0001307983 */ /* 0x000ee80000300800 */
[----:B------:R-:W4:Y:S04]  /*1038d0*/  LDL.LU R18, [R1+0x2d70] ;  /* 0x002d700001127983 */ /* 0x000f280000300800 */
[----:B------:R-:W4:Y:S04]  /*1038e0*/  LDL.LU R17, [R1+0x2d6c] ;  /* 0x002d6c0001117983 */ /* 0x000f280000300800 */
[----:B------:R1:W-:Y:S04]  /*1038f0*/  STL [R1+0x3ac], R8 ;  /* 0x0003ac0801007387 */ /* 0x0003e80000100800 */
[----:B------:R-:W4:Y:S04]  /*103900*/  LDL.LU R19, [R1+0x2dc] ;  /* 0x0002dc0001137983 */ /* 0x000f280000300800 */
[----:B------:R-:W5:Y:S01]  /*103910*/  LDL.LU R20, [R1+0x2d8] ;  /* 0x0002d80001147983 */ /* 0x000f620000300800 */
[----:B0-----:R-:W-:-:S02]  /*103920*/  ISETP.LT.AND P1, PT, R37, UR22, !P0 ;  /* 0x0000001625007c0c */ /* 0x001fc4000c721270 */
[----:B------:R-:W-:Y:S02]  /*103930*/  ISETP.LT.AND P0, PT, R41, UR67, !P0 ;  /* 0x0000004329007c0c */ /* 0x000fe4000c701270 */
[----:B------:R-:W-:Y:S01]  /*103940*/  LOP3.LUT R47, R47, 0xffffffef, RZ, 0xc0, !PT ;  /* 0xffffffef2f2f7812 */ /* 0x000fe200078ec0ff */
[----:B------:R-:W0:Y:S01]  /*103950*/  LDCU UR67, c[0x0][0x398] ;  /* 0x00007300ff4377ac */ /* 0x000e220008000800 */
[----:B-1----:R-:W-:-:S07]  /*103960*/  VIADD R8, R61, 0xad ;  /* 0x000000ad3d087836 */ /* 0x002fce0000000000 */
[----:B------:R-:W-:-:S04]  /*103970*/  @P1 LOP3.LUT R47, R47, 0x10, RZ, 0xfc, !PT ;  /* 0x000000102f2f1812 */ /* 0x000fc800078efcff */
[----:B------:R-:W-:-:S04]  /*103980*/  LOP3.LUT R47, R47, 0xfffffff7, RZ, 0xc0, !PT ;  /* 0xfffffff72f2f7812 */ /* 0x000fc800078ec0ff */
[----:B------:R-:W-:Y:S02]  /*103990*/  @P0 LOP3.LUT R47, R47, 0x8, RZ, 0xfc, !PT ;  /* 0x000000082f2f0812 */ /* 0x000fe400078efcff */
[----:B------:R-:W-:Y:S01]  /*1039a0*/  ISETP.GE.AND P0, PT, R8, UR27, PT ;  /* 0x0000001b08007c0c */ /* 0x000fe2000bf06270 */
[----:B------:R-:W1:Y:S03]  /*1039b0*/  LDCU.64 UR26, c[0x0][0x398] ;  /* 0x00007300ff1a77ac */ /* 0x000e660008000a00 */
[----:B--2---:R-:W-:Y:S02]  /*1039c0*/  ISETP.LT.AND P1, PT, R37, UR24, !P0 ;  /* 0x0000001825007c0c */ /* 0x004fe4000c721270 */
[----:B------:R-:W-:Y:S02]  /*1039d0*/  ISETP.LT.AND P0, PT, R41, UR69, !P0 ;  /* 0x0000004529007c0c */ /* 0x000fe4000c701270 */
[----:B------:R-:W-:Y:S01]  /*1039e0*/  LOP3.LUT R47, R47, 0xfffffffb, RZ, 0xc0, !PT ;  /* 0xfffffffb2f2f7812 */ /* 0x000fe200078ec0ff */
[----:B------:R-:W-:Y:S01]  /*1039f0*/  VIADD R8, R61, 0xac ;  /* 0x000000ac3d087836 */ /* 0x000fe20000000000 */
[----:B------:R-:W2:Y:S07]  /*103a00*/  LDCU UR69, c[0x0][0x398] ;  /* 0x00007300ff4577ac */ /* 0x000eae0008000800 */
[----:B------:R-:W-:-:S04]  /*103a10*/  @P1 LOP3.LUT R47, R47, 0x4, RZ, 0xfc, !PT ;  /* 0x000000042f2f1812 */ /* 0x000fc800078efcff */
[----:B------:R-:W-:-:S04]  /*103a20*/  LOP3.LUT R47, R47, 0xfffffffd, RZ, 0xc0, !PT ;  /* 0xfffffffd2f2f7812 */ /* 0x000fc800078ec0ff */
[----:B------:R-:W-:Y:S02]  /*103a30*/  @P0 LOP3.LUT R47, R47, 0x2, RZ, 0xfc, !PT ;  /* 0x000000022f2f0812 */ /* 0x000fe400078efcff */
[----:B------:R-:W-:Y:S01]  /*103a40*/  ISETP.GE.AND P0, PT, R8, UR29, PT ;  /* 0x0000001d08007c0c */ /* 0x000fe2000bf06270 */
[----:B------:R-:W0:Y:S03]  /*103a50*/  LDCU.64 UR28, c[0x0][0x398] ;  /* 0x00007300ff1c77ac */ /* 0x000e260008000a00 */
[----:B-1----:R-:W-:Y:S02]  /*103a60*/  ISETP.LT.AND P1, PT, R37, UR26, !P0 ;  /* 0x0000001a25007c0c */ /* 0x002fe4000c721270 */
[----:B------:R-:W-:Y:S01]  /*103a70*/  ISETP.LT.AND P0, PT, R41, UR73, !P0 ;  /* 0x0000004929007c0c */ /* 0x000fe2000c701270 */
[----:B------:R-:W-:Y:S01]  /*103a80*/  VIADD R8, R61, 0xab ;  /* 0x000000ab3d087836 */ /* 0x000fe20000000000 */
[----:B------:R-:W-:Y:S01]  /*103a90*/  LOP3.LUT R47, R47, 0xfffffffe, RZ, 0xc0, !PT ;  /* 0xfffffffe2f2f7812 */ /* 0x000fe200078ec0ff */
[----:B------:R-:W1:Y:S08]  /*103aa0*/  LDCU UR73, c[0x0][0x398] ;  /* 0x00007300ff4977ac */ /* 0x000e700008000800 */
[----:B------:R-:W-:-:S05]  /*103ab0*/  @P1 LOP3.LUT R47, R47, 0x1, RZ, 0xfc, !PT ;  /* 0x000000012f2f1812 */ /* 0x000fca00078efcff */
[----:B------:R-:W-:Y:S01]  /*103ac0*/  STL [R1+0x4580], R47 ;  /* 0x0045802f01007387 */ /* 0x000fe20000100800 */
[----:B---3--:R-:W-:-:S04]  /*103ad0*/  LOP3.LUT R48, R48, 0x7fffffff, RZ, 0xc0, !PT ;  /* 0x7fffffff30307812 */ /* 0x008fc800078ec0ff */
[----:B------:R-:W-:Y:S02]  /*103ae0*/  @P0 LOP3.LUT R48, R48, 0x80000000, RZ, 0xfc, !PT ;  /* 0x8000000030300812 */ /* 0x000fe400078efcff */
[----:B------:R-:W-:Y:S01]  /*103af0*/  ISETP.GE.AND P0, PT, R8, UR15, PT ;  /* 0x0000000f08007c0c */ /* 0x000fe2000bf06270 */
[----:B------:R-:W3:Y:S03]  /*103b00*/  LDCU.64 UR14, c[0x0][0x398] ;  /* 0x00007300ff0e77ac */ /* 0x000ee60008000a00 */
[----:B0-----:R-:W-:Y:S02]  /*103b10*/  ISETP.LT.AND P1, PT, R37, UR28, !P0 ;  /* 0x0000001c25007c0c */ /* 0x001fe4000c721270 */
[----:B------:R-:W-:Y:S02]  /*103b20*/  ISETP.LT.AND P0, PT, R41, UR71, !P0 ;  /* 0x0000004729007c0c */ /* 0x000fe4000c701270 */
[----:B------:R-:W-:Y:S01]  /*103b30*/  LOP3.LUT R48, R48, 0xbfffffff, RZ, 0xc0, !PT ;  /* 0xbfffffff30307812 */ /* 0x000fe200078ec0ff */
[----:B------:R-:W-:Y:S01]  /*103b40*/  VIADD R8, R61, 0xaa ;  /* 0x000000aa3d087836 */ /* 0x000fe20000000000 */
[----:B----4-:R-:W-:-:S02]  /*103b50*/  LOP3.LUT R15, R18, 0xffff, RZ, 0xc0, !PT ;  /* 0x0000ffff120f7812 */ /* 0x010fc400078ec0ff */
[----:B------:R-:W-:Y:S02]  /*103b60*/  LOP3.LUT R13, R19, 0xffff, RZ, 0xc0, !PT ;  /* 0x0000ffff130d7812 */ /* 0x000fe400078ec0ff */
[----:B------:R-:W-:Y:S01]  /*103b70*/  LOP3.LUT R14, R17, 0xffff, RZ, 0xc0, !PT ;  /* 0x0000ffff110e7812 */ /* 0x000fe200078ec0ff */
[----:B------:R-:W0:Y:S02]  /*103b80*/  LDCU UR71, c[0x0][0x398] ;  /* 0x00007300ff4777ac */ /* 0x000e240008000800 */
[----:B------:R-:W-:-:S04]  /*103b90*/  @P1 LOP3.LUT R48, R48, 0x40000000, RZ, 0xfc, !PT ;  /* 0x4000000030301812 */ /* 0x000fc800078efcff */
[----:B------:R-:W-:-:S04]  /*103ba0*/  LOP3.LUT R48, R48, 0xdfffffff, RZ, 0xc0, !PT ;  /* 0xdfffffff30307812 */ /* 0x000fc800078ec0ff */
[----:B------:R-:W-:Y:S02]  /*103bb0*/  @P0 LOP3.LUT R48, R48, 0x20000000, RZ, 0xfc, !PT ;  /* 0x2000000030300812 */ /* 0x000fe400078efcff */
[----:B------:R-:W-:Y:S01]  /*103bc0*/  ISETP.GE.AND P0, PT, R8, UR13, PT ;  /* 0x0000000d08007c0c */ /* 0x000fe2000bf06270 */
[----:B------:R-:W4:Y:S03]  /*103bd0*/  LDCU.64 UR12, c[0x0][0x398] ;  /* 0x00007300ff0c77ac */ /* 0x000f260008000a00 */
[----:B---3--:R-:W-:Y:S02]  /*103be0*/  ISETP.LT.AND P1, PT, R37, UR14, !P0 ;  /* 0x0000000e25007c0c */ /* 0x008fe4000c721270 */
[----:B------:R-:W-:Y:S02]  /*103bf0*/  ISETP.LT.AND P0, PT, R41, UR74, !P0 ;  /* 0x0000004a29007c0c */ /* 0x000fe4000c701270 */
[----:B------:R-:W-:-:S02]  /*103c00*/  LOP3.LUT R48, R48, 0xefffffff, RZ, 0xc0, !PT ;  /* 0xefffffff30307812 */ /* 0x000fc400078ec0ff */
[----:B-----5:R-:W-:Y:S02]  /*103c10*/  LOP3.LUT R8, R20, 0xffff, RZ, 0xc0, !PT ;  /* 0x0000ffff14087812 */ /* 0x020fe400078ec0ff */
[----:B------:R-:W-:Y:S01]  /*103c20*/  SHF.R.U32.HI R16, RZ, 0x8, R15 ;  /* 0x00000008ff107819 */ /* 0x000fe2000001160f */
[----:B------:R-:W3:Y:S04]  /*103c30*/  LDCU UR74, c[0x0][0x398] ;  /* 0x00007300ff4a77ac */ /* 0x000ee80008000800 */
[----:B------:R-:W-:-:S04]  /*103c40*/  @P1 LOP3.LUT R48, R48, 0x10000000, RZ, 0xfc, !PT ;  /* 0x1000000030301812 */ /* 0x000fc800078efcff */
[----:B------:R-:W-:-:S04]  /*103c50*/  LOP3.LUT R48, R48, 0xf7ffffff, RZ, 0xc0, !PT ;  /* 0xf7ffffff30307812 */ /* 0x000fc800078ec0ff */
[----:B------:R-:W-:Y:S02]  /*103c60*/  @P0 LOP3.LUT R48, R48, 0x8000000, RZ, 0xfc, !PT ;  /* 0x0800000030300812 */ /* 0x000fe400078efcff */
[----:B------:R-:W-:Y:S02]  /*103c70*/  ISETP.GE.AND P0, PT, R9, UR21, PT ;  /* 0x0000001509007c0c */ /* 0x000fe4000bf06270 */
[----:B------:R-:W-:Y:S02]  /*103c80*/  LOP3.LUT R48, R48, 0xfbffffff, RZ, 0xc0, !PT ;  /* 0xfbffffff30307812 */ /* 0x000fe400078ec0ff */
[----:B----4-:R-:W-:Y:S02]  /*103c90*/  ISETP.LT.AND P1, PT, R37, UR12, !P0 ;  /* 0x0000000c25007c0c */ /* 0x010fe4000c721270 */
[----:B------:R-:W-:Y:S02]  /*103ca0*/  ISETP.LT.AND P0, PT, R41, UR77, !P0 ;  /* 0x0000004d29007c0c */ /* 0x000fe4000c701270 */
[----:B------:R-:W-:Y:S01]  /*103cb0*/  PRMT R9, R15, 0x3340, R13 ;  /* 0x000033400f097816 */ /* 0x000fe2000000000d */
[----:B------:R-:W4:Y:S01]  /*103cc0*/  LDCU.64 UR20, c[0x0][0x398] ;  /* 0x00007300ff1477ac */ /* 0x000f220008000a00 */
[----:B------:R-:W5:Y:S07]  /*103cd0*/  LDCU UR77, c[0x0][0x398] ;  /* 0x00007300ff4d77ac */ /* 0x000f6e0008000800 */
[----:B------:R-:W-:-:S04]  /*103ce0*/  @P1 LOP3.LUT R48, R48, 0x4000000, RZ, 0xfc, !PT ;  /* 0x0400000030301812 */ /* 0x000fc800078efcff */
[----:B------:R-:W-:Y:S01]  /*103cf0*/  LOP3.LUT R48, R48, 0xfdffffff, RZ, 0xc0, !PT ;  /* 0xfdffffff30307812 */ /* 0x000fe200078ec0ff */
[----:B------:R0:W-:Y:S04]  /*103d00*/  STL [R1+0x6e4], R9 ;  /* 0x0006e40901007387 */ /* 0x0001e80000100800 */
[----:B------:R-:W2:Y:S04]  /*103d10*/  LDL.LU R17, [R1+0x360] ;  /* 0x0003600001117983 */ /* 0x000ea80000300800 */
[----:B------:R-:W2:Y:S01]  /*103d20*/  LDL.LU R19, [R1+0x44c] ;  /* 0x00044c0001137983 */ /* 0x000ea20000300800 */
[----:B------:R-:W-:-:S02]  /*103d30*/  @P0 LOP3.LUT R48, R48, 0x2000000, RZ, 0xfc, !PT ;  /* 0x0200000030300812 */ /* 0x000fc400078efcff */
[----:B------:R-:W-:Y:S02]  /*103d40*/  ISETP.GE.AND P0, PT, R10, UR23, PT ;  /* 0x000000170a007c0c */ /* 0x000fe4000bf06270 */
[----:B------:R-:W-:Y:S01]  /*103d50*/  PRMT R10, R14, 0x3340, R8 ;  /* 0x000033400e0a7816 */ /* 0x000fe20000000008 */
[----:B------:R-:W1:Y:S04]  /*103d60*/  LDCU.64 UR22, c[0x0][0x398] ;  /* 0x00007300ff1677ac */ /* 0x000e680008000a00 */
[----:B------:R0:W-:Y:S04]  /*103d70*/  STL [R1+0x704], R10 ;  /* 0x0007040a01007387 */ /* 0x0001e80000100800 */
[----:B------:R-:W3:Y:S01]  /*103d80*/  LDL.LU R20, [R1+0x1a0] ;  /* 0x0001a00001147983 */ /* 0x000ee20000300800 */
[----:B----4-:R-:W-:-:S02]  /*103d90*/  ISETP.LT.AND P1, PT, R37, UR20, !P0 ;  /* 0x0000001425007c0c */ /* 0x010fc4000c721270 */
[----:B------:R-:W-:Y:S02]  /*103da0*/  ISETP.LT.AND P0, PT, R41, UR75, !P0 ;  /* 0x0000004b29007c0c */ /* 0x000fe4000c701270 */
[----:B------:R-:W-:Y:S02]  /*103db0*/  LOP3.LUT R48, R48, 0xfeffffff, RZ, 0xc0, !PT ;  /* 0xfeffffff30307812 */ /* 0x000fe400078ec0ff */
[----:B0-----:R-:W-:Y:S02]  /*103dc0*/  SHF.R.U32.HI R9, RZ, 0x8, R13 ;  /* 0x00000008ff097819 */ /* 0x001fe4000001160d */
[----:B------:R-:W-:Y:S02]  /*103dd0*/  SHF.R.U32.HI R15, RZ, 0x8, R14 ;  /* 0x00000008ff0f7819 */ /* 0x000fe4000001160e */
[----:B------:R-:W-:Y:S01]  /*103de0*/  SHF.R.U32.HI R8, RZ, 0x8, R8 ;  /* 0x00000008ff087819 */ /* 0x000fe20000011608 */
[----:B------:R-:W0:Y:S02]  /*103df0*/  LDCU UR75, c[0x0][0x398] ;  /* 0x00007300ff4b77ac */ /* 0x000e240008000800 */
[----:B------:R-:W-:-:S04]  /*103e00*/  @P1 LOP3.LUT R48, R48, 0x1000000, RZ, 0xfc, !PT ;  /* 0x0100000030301812 */ /* 0x000fc800078efcff */
[----:B------:R-:W-:-:S04]  /*103e10*/  LOP3.LUT R48, R48, 0xff7fffff, RZ, 0xc0, !PT ;  /* 0xff7fffff30307812 */ /* 0x000fc800078ec0ff */
[----:B------:R-:W-:Y:S02]  /*103e20*/  @P0 LOP3.LUT R48, R48, 0x800000, RZ, 0xfc, !PT ;  /* 0x0080000030300812 */ /* 0x000fe400078efcff */
[----:B------:R-:W-:Y:S01]  /*103e30*/  ISETP.GE.AND P0, PT, R11, UR25, PT ;  /* 0x000000190b007c0c */ /* 0x000fe2000bf06270 */
[----:B------:R-:W4:Y:S03]  /*103e40*/  LDCU.64 UR24, c[0x0][0x398] ;  /* 0x00007300ff1877ac */ /* 0x000f260008000a00 */
[----:B-1----:R-:W-:Y:S02]  /*103e50*/  ISETP.LT.AND P1, PT, R37, UR22, !P0 ;  /* 0x0000001625007c0c */ /* 0x002fe4000c721270 */
[----:B------:R-:W-:Y:S02]  /*103e60*/  ISETP.LT.AND P0, PT, R41, UR5, !P0 ;  /* 0x0000000529007c0c */ /* 0x000fe4000c701270 */
[----:B------:R-:W-:-:S09]  /*103e70*/  LOP3.LUT R48, R48, 0xffbfffff, RZ, 0xc0, !PT ;  /* 0xffbfffff30307812 */ /* 0x000fd200078ec0ff */
[----:B------:R-:W-:-:S04]  /*103e80*/  @P1 LOP3.LUT R48, R48, 0x400000, RZ, 0xfc, !PT ;  /* 0x0040000030301812 */ /* 0x000fc800078efcff */
[----:B------:R-:W-:-:S04]  /*103e90*/  LOP3.LUT R48, R48, 0xffdfffff, RZ, 0xc0, !PT ;  /* 0xffdfffff30307812 */ /* 0x000fc800078ec0ff */
[----:B------:R-:W-:Y:S02]  /*103ea0*/  @P0 LOP3.LUT R48, R48, 0x200000, RZ, 0xfc, !PT ;  /* 0x0020000030300812 */ /* 0x000fe400078efcff */
[----:B------:R-:W-:Y:S02]  /*103eb0*/  ISETP.GE.AND P0, PT, R12, UR27, PT ;  /* 0x0000001b0c007c0c */ /* 0x000fe4000bf06270 */
[----:B------:R-:W-:Y:S02]  /*103ec0*/  LOP3.LUT R10, R9, 0xffff, RZ, 0xc0, !PT ;  /* 0x0000ffff090a7812 */ /* 0x000fe400078ec0ff */
[----:B------:R-:W-:Y:S02]  /*103ed0*/  LOP3.LUT R8, R8, 0xffff, RZ, 0xc0, !PT ;  /* 0x0000ffff08087812 */ /* 0x000fe400078ec0ff */
[----:B------:R-:W-:Y:S02]  /*103ee0*/  LOP3.LUT R48, R48, 0xffefffff, RZ, 0xc0, !PT ;  /* 0xffefffff30307812 */ /* 0x000fe400078ec0ff */
[----:B----4-:R-:W-:-:S02]  /*103ef0*/  ISETP.LT.AND P1, PT, R37, UR24, !P0 ;  /* 0x0000001825007c0c */ /* 0x010fc4000c721270 */
[----:B------:R-:W-:Y:S02]  /*103f00*/  ISETP.LT.AND P0, PT, R41, UR4, !P0 ;  /* 0x0000000429007c0c */ /* 0x000fe4000c701270 */
[----:B------:R-:W-:Y:S02]  /*103f10*/  LOP3.LUT R9, R15, 0xffff, RZ, 0xc0, !PT ;  /* 0x0000ffff0f097812 */ /* 0x000fe400078ec0ff */
[----:B------:R-:W-:Y:S01]  /*103f20*/  LOP3.LUT R13, R16, 0xffff, RZ, 0xc0, !PT ;  /* 0x0000ffff100d7812 */ /* 0x000fe200078ec0ff */
[----:B------:R-:W1:Y:S01]  /*103f30*/  LDCU.64 UR4, c[0x0][0x398] ;  /* 0x00007300ff0477ac */ /* 0x000e620008000a00 */
[----:B------:R-:W4:Y:S01]  /*103f40*/  LDCU.64 UR26, c[0x0][0x398] ;  /* 0x00007300ff1a77ac */ /* 0x000f220008000a00 */
[----:B------:R-:W-:Y:S01]  /*103f50*/  PRMT R9, R9, 0x3340, R8 ;  /* 0x0000334009097816 */ /* 0x000fe20000000008 */
[----:B------:R-:W-:-:S03]  /*103f60*/  VIADD R8, R61, 0xa5 ;  /* 0x000000a53d087836 */ /* 0x000fc60000000000 */
[----:B------:R-:W-:-:S04]  /*103f70*/  @P1 LOP3.LUT R48, R48, 0x100000, RZ, 0xfc, !PT ;  /* 0x0010000030301812 */ /* 0x000fc800078efcff */
[----:B------:R-:W-:Y:S02]  /*103f80*/  LOP3.LUT R48, R48, 0xfff7ffff, RZ, 0xc0, !PT ;  /* 0xfff7ffff30307812 */ /* 0x000fe400078ec0ff */
[----:B------:R-:W-:Y:S02]  /*103f90*/  PRMT R10, R13, 0x3340, R10 ;  /* 0x000033400d0a7816 */ /* 0x000fe4000000000a */
[----:B------:R-:W-:Y:S02]  /*103fa0*/  @P0 LOP3.LUT R48, R48, 0x80000, RZ, 0xfc, !PT ;  /* 0x0008000030300812 */ /* 0x000fe400078efcff */
[----:B------:R-:W-:Y:S01]  /*103fb0*/  ISETP.GE.AND P0, PT, R8, UR29, PT ;  /* 0x0000001d08007c0c */ /* 0x000fe2000bf06270 */
[----:B------:R-:W-:Y:S04]  /*103fc0*/  STL [R1+0x3bc], R10 ;  /* 0x0003bc0a01007387 */ /* 0x000fe80000100800 */
[----:B------:R-:W-:Y:S01]  /*103fd0*/  STL [R1+0x468], R9 ;  /* 0x0004680901007387 */ /* 0x000fe20000100800 */
[----:B------:R-:W-:-:S02]  /*103fe0*/  LOP3.LUT R48, R48, 0xfffbffff, RZ, 0xc0, !PT ;  /* 0xfffbffff30307812 */ /* 0x000fc400078ec0ff */
[----:B-1----:R-:W-:Y:S02]  /*103ff0*/  ISETP.LT.AND P1, PT, R37, UR4, !P0 ;  /* 0x0000000425007c0c */ /* 0x002fe4000c721270 */
[----:B------:R-:W-:Y:S01]  /*104000*/  ISETP.LT.AND P0, PT, R41, UR9, !P0 ;  /* 0x0000000929007c0c */ /* 0x000fe2000c701270 */
[C---:B------:R-:W-:Y:S02]  /*104010*/  VIADD R11, R61.reuse, 0x9e ;  /* 0x0000009e3d0b7836 */ /* 0x040fe40000000000 */
[----:B------:R-:W-:Y:S01]  /*104020*/  VIADD R12, R61, 0x9d ;  /* 0x0000009d3d0c7836 */ /* 0x000fe20000000000 */
[----:B------:R-:W1:Y:S07]  /*104030*/  LDCU.64 UR28, c[0x0][0x398] ;  /* 0x00007300ff1c77ac */ /* 0x000e6e0008000a00 */
[----:B------:R-:W-:-:S04]  /*104040*/  @P1 LOP3.LUT R48, R48, 0x40000, RZ, 0xfc, !PT ;  /* 0x0004000030301812 */ /* 0x000fc800078efcff */
[----:B------:R-:W-:-:S04]  /*104050*/  LOP3.LUT R48, R48, 0xfffdffff, RZ, 0xc0, !PT ;  /* 0xfffdffff30307812 */ /* 0x000fc800078ec0ff */
[----:B------:R-:W-:Y:S02]  /*104060*/  @P0 LOP3.LUT R48, R48, 0x20000, RZ, 0xfc, !PT ;  /* 0x0002000030300812 */ /* 0x000fe400078efcff */
[----:B--2---:R-:W-:-:S05]  /*104070*/  PRMT R8, R19, 0x5410, R17 ;  /* 0x0000541013087816 */ /* 0x004fca0000000011 */
[----:B------:R3:W-:Y:S02]  /*104080*/  STL [R1+0x410], R8 ;  /* 0x0004100801007387 */ /* 0x0007e40000100800 */
[----:B---3--:R-:W-:Y:S02]  /*104090*/  PRMT R8, R49, 0x5410, R20 ;  /* 0x0000541031087816 */ /* 0x008fe40000000014 */
[----:B------:R-:W2:Y:S04]  /*1040a0*/  LDL.LU R49, [R1+0x4678] ;  /* 0x0046780001317983 */ /* 0x000ea80000300800 */
[----:B------:R-:W3:Y:S04]  /*1040b0*/  LDL.LU R17, [R1+0x2d78] ;  /* 0x002d780001117983 */ /* 0x000ee80000300800 */
[----:B------:R-:W2:Y:S04]  /*1040c0*/  LDL.LU R19, [R1+0x2d74] ;  /* 0x002d740001137983 */ /* 0x000ea80000300800 */
[----:B------:R0:W-:Y:S04]  /*1040d0*/  STL [R1+0x414], R8 ;  /* 0x0004140801007387 */ /* 0x0001e80000100800 */
[----:B------:R-:W2:Y:S01]  /*1040e0*/  LDL.LU R20, [R1+0x2f4] ;  /* 0x0002f40001147983 */ /* 0x000ea20000300800 */
[----:B0-----:R-:W-:-:S05]  /*1040f0*/  VIADD R8, R61, 0xa4 ;  /* 0x000000a43d087836 */ /* 0x001fca0000000000 */
[----:B------:R-:W-:Y:S02]  /*104100*/  ISETP.GE.AND P0, PT, R8, UR15, PT ;  /* 0x0000000f08007c0c */ /* 0x000fe4000bf06270 */
[----:B------:R-:W-:Y:S01]  /*104110*/  LOP3.LUT R48, R48, 0xfffeffff, RZ, 0xc0, !PT ;  /* 0xfffeffff30307812 */ /* 0x000fe200078ec0ff */
[C---:B------:R-:W-:Y:S02]  /*104120*/  VIADD R8, R61.reuse, 0xa3 ;  /* 0x000000a33d087836 */ /* 0x040fe40000000000 */
[----:B------:R-:W-:Y:S01]  /*104130*/  VIADD R9, R61, 0xa0 ;  /* 0x000000a03d097836 */ /* 0x000fe20000000000 */
[----:B----4-:R-:W-:Y:S02]  /*104140*/  ISETP.LT.AND P1, PT, R37, UR26, !P0 ;  /* 0x0000001a25007c0c */ /* 0x010fe4000c721270 */
[----:B------:R-:W-:Y:S01]  /*104150*/  ISETP.LT.AND P0, PT, R41, UR8, !P0 ;  /* 0x0000000829007c0c */ /* 0x000fe2000c701270 */
[----:B------:R-:W0:Y:S01]  /*104160*/  LDCU.64 UR8, c[0x0][0x398] ;  /* 0x00007300ff0877ac */ /* 0x000e220008000a00 */
[----:B------:R-:W-:Y:S01]  /*104170*/  VIADD R10, R61, 0x9f ;  /* 0x0000009f3d0a7836 */ /* 0x000fe20000000000 */
[----:B------:R-:W4:Y:S08]  /*104180*/  LDCU.64 UR14, c[0x0][0x398] ;  /* 0x00007300ff0e77ac */ /* 0x000f300008000a00 */
[----:B------:R-:W-:-:S04]  /*104190*/  @P1 LOP3.LUT R48, R48, 0x10000, RZ, 0xfc, !PT ;  /* 0x0001000030301812 */ /* 0x000fc800078efcff */
[----:B------:R-:W-:-:S04]  /*1041a0*/  LOP3.LUT R48, R48, 0xffff7fff, RZ, 0xc0, !PT ;  /* 0xffff7fff30307812 */ /* 0x000fc800078ec0ff */
[----:B------:R-:W-:Y:S02]  /*1041b0*/  @P0 LOP3.LUT R48, R48, 0x8000, RZ, 0xfc, !PT ;  /* 0x0000800030300812 */ /* 0x000fe400078efcff */
[----:B------:R-:W-:Y:S02]  /*1041c0*/  ISETP.GE.AND P0, PT, R8, UR13, PT ;  /* 0x0000000d08007c0c */ /* 0x000fe4000bf06270 */
[----:B------:R-:W-:Y:S02]  /*1041d0*/  LOP3.LUT R48, R48, 0xffffbfff, RZ, 0xc0, !PT ;  /* 0xffffbfff30307812 */ /* 0x000fe400078ec0ff */
[----:B0-----:R-:W-:Y:S02]  /*1041e0*/  ISETP.LT.AND P1, PT, R37, UR8, !P0 ;  /* 0x0000000825007c0c */ /* 0x001fe4000c721270 */
[----:B------:R-:W-:Y:S01]  /*1041f0*/  ISETP.LT.AND P0, PT, R41, UR7, !P0 ;  /* 0x0000000729007c0c */ /* 0x000fe2000c701270 */
[----:B------:R-:W0:Y:S01]  /*104200*/  LDCU.64 UR6, c[0x0][0x398] ;  /* 0x00007300ff0677ac */ /* 0x000e220008000a00 */
[----:B------:R-:W-:Y:S01]  /*104210*/  VIADD R8, R61, 0xa2 ;  /* 0x000000a23d087836 */ /* 0x000fe20000000000 */
[----:B------:R-:W0:Y:S08]  /*104220*/  LDCU.64 UR12, c[0x0][0x398] ;  /* 0x00007300ff0c77ac */ /* 0x000e300008000a00 */
[----:B------:R-:W-:-:S04]  /*104230*/  @P1 LOP3.LUT R48, R48, 0x4000, RZ, 0xfc, !PT ;  /* 0x0000400030301812 */ /* 0x000fc800078efcff */
[----:B------:R-:W-:-:S04]  /*104240*/  LOP3.LUT R48, R48, 0xffffdfff, RZ, 0xc0, !PT ;  /* 0xffffdfff30307812 */ /* 0x000fc800078ec0ff */
[----:B------:R-:W-:Y:S02]  /*104250*/  @P0 LOP3.LUT R48, R48, 0x2000, RZ, 0xfc, !PT ;  /* 0x0000200030300812 */ /* 0x000fe400078efcff */
[----:B------:R-:W-:Y:S02]  /*104260*/  ISETP.GE.AND P0, PT, R8, UR21, PT ;  /* 0x0000001508007c0c */ /* 0x000fe4000bf06270 */
[----:B------:R-:W-:Y:S02]  /*104270*/  LOP3.LUT R48, R48, 0xffffefff, RZ, 0xc0, !PT ;  /* 0xffffefff30307812 */ /* 0x000fe400078ec0ff */
[----:B0-----:R-:W-:Y:S02]  /*104280*/  ISETP.LT.AND P1, PT, R37, UR6, !P0 ;  /* 0x0000000625007c0c */ /* 0x001fe4000c721270 */
[----:B------:R-:W-:Y:S01]  /*104290*/  ISETP.LT.AND P0, PT, R41, UR16, !P0 ;  /* 0x0000001029007c0c */ /* 0x000fe2000c701270 */
[----:B------:R-:W-:Y:S01]  /*1042a0*/  VIADD R8, R61, 0xa1 ;  /* 0x000000a13d087836 */ /* 0x000fe20000000000 */
[----:B------:R-:W0:Y:S01]  /*1042b0*/  LDCU.64 UR20, c[0x0][0x398] ;  /* 0x00007300ff1477ac */ /* 0x000e220008000a00 */
[----:B------:R-:W0:Y:S08]  /*1042c0*/  LDCU.64 UR16, c[0x0][0x398] ;  /* 0x00007300ff1077ac */ /* 0x000e300008000a00 */
[----:B------:R-:W-:-:S04]  /*1042d0*/  @P1 LOP3.LUT R48, R48, 0x1000, RZ, 0xfc, !PT ;  /* 0x0000100030301812 */ /* 0x000fc800078efcff */
[----:B------:R-:W-:-:S04]  /*1042e0*/  LOP3.LUT R48, R48, 0xfffff7ff, RZ, 0xc0, !PT ;  /* 0xfffff7ff30307812 */ /* 0x000fc800078ec0ff */
[----:B------:R-:W-:Y:S02]  /*1042f0*/  @P0 LOP3.LUT R48, R48, 0x800, RZ, 0xfc, !PT ;  /* 0x0000080030300812 */ /* 0x000fe400078efcff */
[----:B------:R-:W-:Y:S01]  /*104300*/  ISETP.GE.AND P0, PT, R8, UR23, PT ;  /* 0x0000001708007c0c */ /* 0x000fe2000bf06270 */
[----:B------:R-:W0:Y:S03]  /*104310*/  LDCU.64 UR22, c[0x0][0x398] ;  /* 0x00007300ff1677ac */ /* 0x000e260008000a00 */
[----:B------:R-:W-:Y:S02]  /*104320*/  ISETP.LT.AND P1, PT, R37, UR12, !P0 ;  /* 0x0000000c25007c0c */ /* 0x000fe4000c721270 */
[----:B------:R-:W-:Y:S02]  /*104330*/  ISETP.LT.AND P0, PT, R41, UR11, !P0 ;  /* 0x0000000b29007c0c */ /* 0x000fe4000c701270 */
[----:B------:R-:W-:Y:S01]  /*104340*/  LOP3.LUT R48, R48, 0xfffffbff, RZ, 0xc0, !PT ;  /* 0xfffffbff30307812 */ /* 0x000fe200078ec0ff */
[----:B------:R-:W0:Y:S08]  /*104350*/  LDCU UR12, c[0x0][0x398] ;  /* 0x00007300ff0c77ac */ /* 0x000e300008000800 */
        /* <DEDUP_REMOVED lines=8> */
[----:B------:R-:W0:Y:S08]  /*1043e0*/  LDCU.64 UR10, c[0x0][0x398] ;  /* 0x00007300ff0a77ac */ /* 0x000e300008000a00 */
[----:B------:R-:W-:-:S04]  /*1043f0*/  @P1 LOP3.LUT R48, R48, 0x100, RZ, 0xfc, !PT ;  /* 0x0000010030301812 */ /* 0x000fc800078efcff */
[----:B------:R-:W-:-:S04]  /*104400*/  LOP3.LUT R48, R48, 0xffffff7f, RZ, 0xc0, !PT ;  /* 0xffffff7f30307812 */ /* 0x000fc800078ec0ff */
[----:B------:R-:W-:Y:S02]  /*104410*/  @P0 LOP3.LUT R48, R48, 0x80, RZ, 0xfc, !PT ;  /* 0x0000008030300812 */ /* 0x000fe400078efcff */
[----:B------:R-:W-:Y:S01]  /*104420*/  ISETP.GE.AND P0, PT, R10, UR5, PT ;  /* 0x000000050a007c0c */ /* 0x000fe2000bf06270 */
[----:B------:R-:W0:Y:S01]  /*104430*/  LDCU.64 UR4, c[0x0][0x398] ;  /* 0x00007300ff0477ac */ /* 0x000e220008000a00 */
[----:B---3--:R-:W-:Y:S02]  /*104440*/  LOP3.LUT R15, R17, 0xffff, RZ, 0xc0, !PT ;  /* 0x0000ffff110f7812 */ /* 0x008fe400078ec0ff */
[----:B--2---:R-:W-:Y:S02]  /*104450*/  LOP3.LUT R13, R20, 0xffff, RZ, 0xc0, !PT ;  /* 0x0000ffff140d7812 */ /* 0x004fe400078ec0ff */
[----:B------:R-:W-:Y:S02]  /*104460*/  LOP3.LUT R14, R19, 0xffff, RZ, 0xc0, !PT ;  /* 0x0000ffff130e7812 */ /* 0x000fe400078ec0ff */
[----:B------:R-:W-:-:S02]  /*104470*/  LOP3.LUT R8, R49, 0xffff, RZ, 0xc0, !PT ;  /* 0x0000ffff31087812 */ /* 0x000fc400078ec0ff */
[----:B------:R-:W-:Y:S01]  /*104480*/  PRMT R9, R15, 0x3340, R13 ;  /* 0x000033400f097816 */ /* 0x000fe2000000000d */
[----:B------:R-:W2:Y:S01]  /*104490*/  LDL.LU R49, [R1+0x4674] ;  /* 0x0046740001317983 */ /* 0x000ea20000300800 */
[----:B------:R-:W-:-:S03]  /*1044a0*/  PRMT R10, R14, 0x3340, R8 ;  /* 0x000033400e0a7816 */ /* 0x000fc60000000008 */
[----:B------:R3:W-:Y:S04]  /*1044b0*/  STL [R1+0x6c8], R9 ;  /* 0x0006c80901007387 */ /* 0x0007e80000100800 */
[----:B------:R-:W4:Y:S04]  /*1044c0*/  LDL.LU R18, [R1+0x358] ;  /* 0x0003580001127983 */ /* 0x000f280000300800 */
[----:B------:R-:W4:Y:S04]  /*1044d0*/  LDL.LU R17, [R1+0x418] ;  /* 0x0004180001117983 */ /* 0x000f280000300800 */
[----:B------:R0:W-:Y:S04]  /*1044e0*/  STL [R1+0x6e8], R10 ;  /* 0x0006e80a01007387 */ /* 0x0001e80000100800 */
[----:B------:R-:W5:Y:S04]  /*1044f0*/  LDL.LU R19, [R1+0x350] ;  /* 0x0003500001137983 */ /* 0x000f680000300800 */
[----:B------:R-:W5:Y:S01]  /*104500*/  LDL.LU R20, [R1+0x43c] ;  /* 0x00043c0001147983 */ /* 0x000f620000300800 */
[----:B------:R-:W-:-:S02]  /*104510*/  ISETP.LT.AND P1, PT, R37, UR16, !P0 ;  /* 0x0000001025007c0c */ /* 0x000fc4000c721270 */
[----:B------:R-:W-:Y:S02]  /*104520*/  ISETP.LT.AND P0, PT, R41, UR34, !P0 ;  /* 0x0000002229007c0c */ /* 0x000fe4000c701270 */
[----:B------:R-:W-:Y:S02]  /*104530*/  LOP3.LUT R48, R48, 0xffffffbf, RZ, 0xc0, !PT ;  /* 0xffffffbf30307812 */ /* 0x000fe400078ec0ff */
[----:B------:R-:W-:Y:S02]  /*104540*/  SHF.R.U32.HI R16, RZ, 0x8, R15 ;  /* 0x00000008ff107819 */ /* 0x000fe4000001160f */
[----:B---3--:R-:W-:Y:S02]  /*104550*/  SHF.R.U32.HI R9, RZ, 0x8, R13 ;  /* 0x00000008ff097819 */ /* 0x008fe4000001160d */
[----:B------:R-:W-:Y:S01]  /*104560*/  SHF.R.U32.HI R8, RZ, 0x8, R8 ;  /* 0x00000008ff087819 */ /* 0x000fe20000011608 */
[----:B------:R-:W3:Y:S02]  /*104570*/  LDCU UR34, c[0x0][0x398] ;  /* 0x00007300ff2277ac */ /* 0x000ee40008000800 */
[----:B------:R-:W-:-:S04]  /*104580*/  @P1 LOP3.LUT R48, R48, 0x40, RZ, 0xfc, !PT ;  /* 0x0000004030301812 */ /* 0x000fc800078efcff */
[----:B------:R-:W-:-:S04]  /*104590*/  LOP3.LUT R48, R48, 0xffffffdf, RZ, 0xc0, !PT ;  /* 0xffffffdf30307812 */ /* 0x000fc800078ec0ff */
[----:B------:R-:W-:Y:S02]  /*1045a0*/  @P0 LOP3.LUT R48, R48, 0x20, RZ, 0xfc, !PT ;  /* 0x0000002030300812 */ /* 0x000fe400078efcff */
[----:B------:R-:W-:Y:S02]  /*1045b0*/  ISETP.GE.AND P0, PT, R11, UR27, PT ;  /* 0x0000001b0b007c0c */ /* 0x000fe4000bf06270 */
[----:B------:R-:W-:Y:S02]  /*1045c0*/  SHF.R.U32.HI R15, RZ, 0x8, R14 ;  /* 0x00000008ff0f7819 */ /* 0x000fe4000001160e */
[----:B0-----:R-:W-:Y:S02]  /*1045d0*/  LOP3.LUT R10, R9, 0xffff, RZ, 0xc0, !PT ;  /* 0x0000ffff090a7812 */ /* 0x001fe400078ec0ff */
[----:B------:R-:W-:Y:S02]  /*1045e0*/  LOP3.LUT R48, R48, 0xffffffef, RZ, 0xc0, !PT ;  /* 0xffffffef30307812 */ /* 0x000fe400078ec0ff */
[----:B------:R-:W-:-:S02]  /*1045f0*/  ISETP.LT.AND P1, PT, R37, UR10, !P0 ;  /* 0x0000000a25007c0c */ /* 0x000fc4000c721270 */
[----:B------:R-:W-:Y:S02]  /*104600*/  ISETP.LT.AND P0, PT, R41, UR32, !P0 ;  /* 0x0000002029007c0c */ /* 0x000fe4000c701270 */
[----:B------:R-:W-:Y:S02]  /*104610*/  LOP3.LUT R9, R15, 0xffff, RZ, 0xc0, !PT ;  /* 0x0000ffff0f097812 */ /* 0x000fe400078ec0ff */
[----:B------:R-:W-:Y:S02]  /*104620*/  LOP3.LUT R8, R8, 0xffff, RZ, 0xc0, !PT ;  /* 0x0000ffff08087812 */ /* 0x000fe400078ec0ff */
[----:B------:R-:W-:Y:S01]  /*104630*/  LOP3.LUT R13, R16, 0xffff, RZ, 0xc0, !PT ;  /* 0x0000ffff100d7812 */ /* 0x000fe200078ec0ff */
[----:B------:R-:W0:Y:S01]  /*104640*/  LDCU.64 UR26, c[0x0][0x398] ;  /* 0x00007300ff1a77ac */ /* 0x000e220008000a00 */
[----:B--2---:R-:W-:-:S03]  /*104650*/  LOP3.LUT R49, R49, 0x7fffffff, RZ, 0xc0, !PT ;  /* 0x7fffffff31317812 */ /* 0x004fc600078ec0ff */
[----:B------:R-:W-:Y:S01]  /*104660*/  @P1 LOP3.LUT R48, R48, 0x10, RZ, 0xfc, !PT ;  /* 0x0000001030301812 */ /* 0x000fe200078efcff */
[----:B------:R-:W-:Y:S01]  /*104670*/  VIADD R11, R61, 0x95 ;  /* 0x000000953d0b7836 */ /* 0x000fe20000000000 */
[----:B------:R-:W2:Y:S01]  /*104680*/  LDCU UR10, c[0x0][0x398] ;  /* 0x00007300ff0a77ac */ /* 0x000ea20008000800 */
[----:B------:R-:W0:Y:S01]  /*104690*/  LDCU UR32, c[0x0][0x398] ;  /* 0x00007300ff2077ac */ /* 0x000e220008000800 */
[----:B------:R-:W-:-:S04]  /*1046a0*/  LOP3.LUT R48, R48, 0xfffffff7, RZ, 0xc0, !PT ;  /* 0xfffffff730307812 */ /* 0x000fc800078ec0ff */
[----:B------:R-:W-:Y:S02]  /*1046b0*/  @P0 LOP3.LUT R48, R48, 0x8, RZ, 0xfc, !PT ;  /* 0x0000000830300812 */ /* 0x000fe400078efcff */
[----:B------:R-:W-:Y:S01]  /*1046c0*/  ISETP.GE.AND P0, PT, R12, UR9, PT ;  /* 0x000000090c007c0c */ /* 0x000fe2000bf06270 */
[----:B------:R-:W0:Y:S03]  /*1046d0*/  LDCU.64 UR8, c[0x0][0x398] ;  /* 0x00007300ff0877ac */ /* 0x000e260008000a00 */
[----:B----4-:R-:W-:Y:S02]  /*1046e0*/  ISETP.LT.AND P1, PT, R37, UR14, !P0 ;  /* 0x0000000e25007c0c */ /* 0x010fe4000c721270 */
[----:B------:R-:W-:Y:S02]  /*1046f0*/  ISETP.LT.AND P0, PT, R41, UR18, !P0 ;  /* 0x0000001229007c0c */ /* 0x000fe4000c701270 */
[----:B------:R-:W-:-:S02]  /*104700*/  LOP3.LUT R48, R48, 0xfffffffb, RZ, 0xc0, !PT ;  /* 0xfffffffb30307812 */ /* 0x000fc400078ec0ff */
[----:B------:R-:W-:Y:S01]  /*104710*/  PRMT R9, R9, 0x3340, R8 ;  /* 0x0000334009097816 */ /* 0x000fe20000000008 */
[----:B------:R-:W-:Y:S01]  /*104720*/  VIADD R8, R61, 0x9c ;  /* 0x0000009c3d087836 */ /* 0x000fe20000000000 */
[----:B------:R-:W-:Y:S01]  /*104730*/  PRMT R10, R13, 0x3340, R10 ;  /* 0x000033400d0a7816 */ /* 0x000fe2000000000a */
[----:B------:R-:W-:Y:S01]  /*104740*/  VIADD R12, R61, 0x94 ;  /* 0x000000943d0c7836 */ /* 0x000fe20000000000 */
[----:B------:R-:W4:Y:S03]  /*104750*/  LDCU UR14, c[0x0][0x398] ;  /* 0x00007300ff0e77ac */ /* 0x000f260008000800 */
[----:B------:R-:W-:-:S04]  /*104760*/  @P1 LOP3.LUT R48, R48, 0x4, RZ, 0xfc, !PT ;  /* 0x0000000430301812 */ /* 0x000fc800078efcff */
[----:B------:R-:W-:-:S04]  /*104770*/  LOP3.LUT R48, R48, 0xfffffffd, RZ, 0xc0, !PT ;  /* 0xfffffffd30307812 */ /* 0x000fc800078ec0ff */
[----:B------:R-:W-:Y:S02]  /*104780*/  @P0 LOP3.LUT R48, R48, 0x2, RZ, 0xfc, !PT ;  /* 0x0000000230300812 */ /* 0x000fe400078efcff */
[----:B------:R-:W-:Y:S02]  /*104790*/  ISETP.GE.AND P0, PT, R8, UR7, PT ;  /* 0x0000000708007c0c */ /* 0x000fe4000bf06270 */
[----:B------:R-:W-:Y:S02]  /*1047a0*/  LOP3.LUT R48, R48, 0xfffffffe, RZ, 0xc0, !PT ;  /* 0xfffffffe30307812 */ /* 0x000fe400078ec0ff */
[----:B0-----:R-:W-:Y:S02]  /*1047b0*/  ISETP.LT.AND P1, PT, R37, UR8, !P0 ;  /* 0x0000000825007c0c */ /* 0x001fe4000c721270 */
[----:B------:R-:W-:Y:S01]  /*1047c0*/  PRMT R8, R17, 0x5410, R18 ;  /* 0x0000541011087816 */ /* 0x000fe20000000012 */
[----:B------:R-:W-:Y:S04]  /*1047d0*/  STL [R1+0x3dc], R10 ;  /* 0x0003dc0a01007387 */ /* 0x000fe80000100800 */
[----:B------:R-:W-:Y:S01]  /*1047e0*/  STL [R1+0x480], R9 ;  /* 0x0004800901007387 */ /* 0x000fe20000100800 */
[----:B------:R-:W0:Y:S01]  /*1047f0*/  LDCU.64 UR6, c[0x0][0x398] ;  /* 0x00007300ff0677ac */ /* 0x000e220008000a00 */
[----:B------:R-:W0:Y:S04]  /*104800*/  LDCU UR8, c[0x0][0x398] ;  /* 0x00007300ff0877ac */ /* 0x000e280008000800 */
[----:B------:R-:W-:-:S05]  /*104810*/  @P1 LOP3.LUT R48, R48, 0x1, RZ, 0xfc, !PT ;  /* 0x0000000130301812 */ /* 0x000fca00078efcff */
[----:B------:R-:W-:Y:S04]  /*104820*/  STL [R1+0x4584], R48 ;  /* 0x0045843001007387 */ /* 0x000fe80000100800 */
[----:B------:R5:W-:Y:S04]  /*104830*/  STL [R1+0x418], R8 ;  /* 0x0004180801007387 */ /* 0x000be80000100800 */
[----:B------:R-:W2:Y:S04]  /*104840*/  LDL.LU R18, [R1+0x2d88] ;  /* 0x002d880001127983 */ /* 0x000ea80000300800 */
[----:B------:R-:W3:Y:S01]  /*104850*/  LDL.LU R17, [R1+0x2d7c] ;  /* 0x002d7c0001117983 */ /* 0x000ee20000300800 */
[----:B-----5:R-:W-:-:S05]  /*104860*/  PRMT R8, R20, 0x5410, R19 ;  /* 0x0000541014087816 */ /* 0x020fca0000000013 */
[----:B------:R5:W-:Y:S04]  /*104870*/  STL [R1+0x380], R8 ;  /* 0x0003800801007387 */ /* 0x000be80000100800 */
[----:B------:R-:W4:Y:S04]  /*104880*/  LDL.LU R19, [R1+0x2fc] ;  /* 0x0002fc0001137983 */ /* 0x000f280000300800 */
[----:B------:R-:W4:Y:S01]  /*104890*/  LDL.LU R20, [R1+0x2f8] ;  /* 0x0002f80001147983 */ /* 0x000f220000300800 */
[----:B------:R-:W-:Y:S01]  /*1048a0*/  ISETP.LT.AND P0, PT, R41, UR58, !P0 ;  /* 0x0000003a29007c0c */ /* 0x000fe2000c701270 */
[----:B------:R-:W-:-:S02]  /*1048b0*/  IMAD.MOV.U32 R48, RZ, RZ, R41 ;  /* 0x000000ffff307224 */ /* 0x000fc400078e0029 */
[C---:B------:R-:W-:Y:S02]  /*1048c0*/  VIADD R9, R61.reuse, 0x97 ;  /* 0x000000973d097836 */ /* 0x040fe40000000000 */
[C---:B------:R-:W-:Y:S01]  /*1048d0*/  VIADD R10, R61.reuse, 0x96 ;  /* 0x000000963d0a7836 */ /* 0x040fe20000000000 */
[----:B------:R-:W-:Y:S01]  /*1048e0*/  PRMT R21, R4, 0x5410, R21 ;  /* 0x0000541004157816 */ /* 0x000fe20000000015 */
[----:B------:R-:W1:Y:S01]  /*1048f0*/  LDCU UR58, c[0x0][0x398] ;  /* 0x00007300ff3a77ac */ /* 0x000e620008000800 */
[----:B-----5:R-:W-:-:S05]  /*104900*/  VIADD R8, R61, 0x9b ;  /* 0x0000009b3d087836 */ /* 0x020fca0000000000 */
[----:B------:R-:W-:Y:S02]  /*104910*/  @P0 LOP3.LUT R49, R49, 0x80000000, RZ, 0xfc, !PT ;  /* 0x8000000031310812 */ /* 0x000fe400078efcff */
[----:B------:R-:W-:Y:S02]  /*104920*/  ISETP.GE.AND P0, PT, R8, UR13, PT ;  /* 0x0000000d08007c0c */ /* 0x000fe4000bf06270 */
[----:B------:R-:W-:Y:S02]  /*104930*/  LOP3.LUT R49, R49, 0xbfffffff, RZ, 0xc0, !PT ;  /* 0xbfffffff31317812 */ /* 0x000fe400078ec0ff */
[----:B0-----:R-:W-:Y:S02]  /*104940*/  ISETP.LT.AND P1, PT, R37, UR6, !P0 ;  /* 0x0000000625007c0c */ /* 0x001fe4000c721270 */
[----:B------:R-:W-:Y:S01]  /*104950*/  ISETP.LT.AND P0, PT, R48, UR36, !P0 ;  /* 0x0000002430007c0c */ /* 0x000fe2000c701270 */
[----:B------:R-:W-:Y:S01]  /*104960*/  VIADD R8, R61, 0x9a ;  /* 0x0000009a3d087836 */ /* 0x000fe20000000000 */
[----:B------:R-:W0:Y:S01]  /*104970*/  LDCU UR13, c[0x0][0x398] ;  /* 0x00007300ff0d77ac */ /* 0x000e220008000800 */
[----:B------:R-:W5:Y:S01]  /*104980*/  LDCU UR6, c[0x0][0x398] ;  /* 0x00007300ff0677ac */ /* 0x000f620008000800 */
[----:B------:R-:W0:Y:S07]  /*104990*/  LDCU UR36, c[0x0][0x398] ;  /* 0x00007300ff2477ac */ /* 0x000e2e0008000800 */
        /* <DEDUP_REMOVED lines=8> */
[----:B------:R-:W-:Y:S01]  /*104a20*/  VIADD R8, R61, 0x99 ;  /* 0x000000993d087836 */ /* 0x000fe20000000000 */
[----:B------:R-:W0:Y:S07]  /*104a30*/  LDCU UR76, c[0x0][0x398] ;  /* 0x00007300ff4c77ac */ /* 0x000e2e0008000800 */
        /* <DEDUP_REMOVED lines=9> */
[----:B------:R-:W0:Y:S08]  /*104ad0*/  LDCU UR70, c[0x0][0x398] ;  /* 0x00007300ff4677ac */ /* 0x000e300008000800 */
[----:B------:R-:W-:-:S04]  /*104ae0*/  @P1 LOP3.LUT R49, R49, 0x4000000, RZ, 0xfc, !PT ;  /* 0x0400000031311812 */ /* 0x000fc800078efcff */
[----:B------:R-:W-:-:S04]  /*104af0*/  LOP3.LUT R49, R49, 0xfdffffff, RZ, 0xc0, !PT ;  /* 0xfdffffff31317812 */ /* 0x000fc800078ec0ff */
[----:B------:R-:W-:Y:S02]  /*104b00*/  @P0 LOP3.LUT R49, R49, 0x2000000, RZ, 0xfc, !PT ;  /* 0x0200000031310812 */ /* 0x000fe400078efcff */
[----:B------:R-:W-:Y:S01]  /*104b10*/  ISETP.GE.AND P0, PT, R8, UR11, PT ;  /* 0x0000000b08007c0c */ /* 0x000fe2000bf06270 */
[----:B------:R-:W0:Y:S03]  /*104b20*/  LDCU UR11, c[0x0][0x398] ;  /* 0x00007300ff0b77ac */ /* 0x000e260008000800 */
        /* <DEDUP_REMOVED lines=9> */
[----:B-1----:R-:W-:Y:S02]  /*104bc0*/  ISETP.LT.AND P1, PT, R37, UR28, !P0 ;  /* 0x0000001c25007c0c */ /* 0x002fe4000c721270 */
[----:B------:R-:W-:Y:S02]  /*104bd0*/  ISETP.LT.AND P0, PT, R48, UR44, !P0 ;  /* 0x0000002c30007c0c */ /* 0x000fe4000c701270 */
[----:B------:R-:W-:Y:S01]  /*104be0*/  LOP3.LUT R49, R49, 0xffbfffff, RZ, 0xc0, !PT ;  /* 0xffbfffff31317812 */ /* 0x000fe200078ec0ff */
[----:B------:R-:W1:Y:S08]  /*104bf0*/  LDCU UR44, c[0x0][0x398] ;  /* 0x00007300ff2c77ac */ /* 0x000e700008000800 */
[----:B------:R-:W-:-:S04]  /*104c00*/  @P1 LOP3.LUT R49, R49, 0x400000, RZ, 0xfc, !PT ;  /* 0x0040000031311812 */ /* 0x000fc800078efcff */
[----:B------:R-:W-:-:S04]  /*104c10*/  LOP3.LUT R49, R49, 0xffdfffff, RZ, 0xc0, !PT ;  /* 0xffdfffff31317812 */ /* 0x000fc800078ec0ff */
[----:B------:R-:W-:Y:S02]  /*104c20*/  @P0 LOP3.LUT R49, R49, 0x200000, RZ, 0xfc, !PT ;  /* 0x0020000031310812 */ /* 0x000fe400078efcff */
[----:B------:R-:W-:Y:S01]  /*104c30*/  ISETP.GE.AND P0, PT, R10, UR9, PT ;  /* 0x000000090a007c0c */ /* 0x000fe2000bf06270 */
[----:B------:R-:W0:Y:S01]  /*104c40*/  LDCU UR9, c[0x0][0x398] ;  /* 0x00007300ff0977ac */ /* 0x000e220008000800 */
[----:B--2---:R-:W-:Y:S02]  /*104c50*/  LOP3.LUT R15, R18, 0xffff, RZ, 0xc0, !PT ;  /* 0x0000ffff120f7812 */ /* 0x004fe400078ec0ff */
[----:B---3--:R-:W-:Y:S02]  /*104c60*/  LOP3.LUT R14, R17, 0xffff, RZ, 0xc0, !PT ;  /* 0x0000ffff110e7812 */ /* 0x008fe400078ec0ff */
[----:B----4-:R-:W-:Y:S02]  /*104c70*/  LOP3.LUT R13, R19, 0xffff, RZ, 0xc0, !PT ;  /* 0x0000ffff130d7812 */ /* 0x010fe400078ec0ff */
[----:B------:R-:W-:-:S02]  /*104c80*/  LOP3.LUT R8, R20, 0xffff, RZ, 0xc0, !PT ;  /* 0x0000ffff14087812 */ /* 0x000fc400078ec0ff */
[----:B------:R-:W-:Y:S02]  /*104c90*/  PRMT R9, R15, 0x3340, R13 ;  /* 0x000033400f097816 */ /* 0x000fe4000000000d */
[----:B------:R-:W-:-:S03]  /*104ca0*/  PRMT R10, R14, 0x3340, R8 ;  /* 0x000033400e0a7816 */ /* 0x000fc60000000008 */
[----:B------:R2:W-:Y:S04]  /*104cb0*/  STL [R1+0x6a0], R9 ;  /* 0x0006a00901007387 */ /* 0x0005e80000100800 */
[----:B------:R-:W3:Y:S04]  /*104cc0*/  LDL.LU R17, [R1+0x384] ;  /* 0x0003840001117983 */ /* 0x000ee80000300800 */
[----:B------:R-:W3:Y:S04]  /*104cd0*/  LDL.LU R19, [R1+0x488] ;  /* 0x0004880001137983 */ /* 0x000ee80000300800 */
[----:B------:R4:W-:Y:S04]  /*104ce0*/  STL [R1+0x6cc], R10 ;  /* 0x0006cc0a01007387 */ /* 0x0009e80000100800 */
[----:B------:R-:W5:Y:S01]  /*104cf0*/  LDL.LU R20, [R1+0x348] ;  /* 0x0003480001147983 */ /* 0x000f620000300800 */
[----:B------:R-:W-:-:S02]  /*104d00*/  ISETP.LT.AND P1, PT, R37, UR26, !P0 ;  /* 0x0000001a25007c0c */ /* 0x000fc4000c721270 */
[----:B------:R-:W-:Y:S02]  /*104d10*/  ISETP.LT.AND P0, PT, R48, UR19, !P0 ;  /* 0x0000001330007c0c */ /* 0x000fe4000c701270 */
[----:B------:R-:W-:Y:S01]  /*104d20*/  LOP3.LUT R49, R49, 0xffefffff, RZ, 0xc0, !PT ;  /* 0xffefffff31317812 */ /* 0x000fe200078ec0ff */
[----:B------:R-:W0:Y:S08]  /*104d30*/  LDCU.64 UR18, c[0x0][0x398] ;  /* 0x00007300ff1277ac */ /* 0x000e300008000a00 */
[----:B------:R-:W-:-:S04]  /*104d40*/  @P1 LOP3.LUT R49, R49, 0x100000, RZ, 0xfc, !PT ;  /* 0x0010000031311812 */ /* 0x000fc800078efcff */
[----:B------:R-:W-:-:S04]  /*104d50*/  LOP3.LUT R49, R49, 0xfff7ffff, RZ, 0xc0, !PT ;  /* 0xfff7ffff31317812 */ /* 0x000fc800078ec0ff */
[----:B------:R-:W-:Y:S02]  /*104d60*/  @P0 LOP3.LUT R49, R49, 0x80000, RZ, 0xfc, !PT ;  /* 0x0008000031310812 */ /* 0x000fe400078efcff */
[----:B------:R-:W-:Y:S02]  /*104d70*/  ISETP.GE.AND P0, PT, R11, UR7, PT ;  /* 0x000000070b007c0c */ /* 0x000fe4000bf06270 */
[----:B------:R-:W-:Y:S02]  /*104d80*/  LOP3.LUT R49, R49, 0xfffbffff, RZ, 0xc0, !PT ;  /* 0xfffbffff31317812 */ /* 0x000fe400078ec0ff */
[----:B------:R-:W-:Y:S02]  /*104d90*/  ISETP.LT.AND P1, PT, R37, UR24, !P0 ;  /* 0x0000001825007c0c */ /* 0x000fe4000c721270 */
[----:B------:R-:W-:Y:S02]  /*104da0*/  ISETP.LT.AND P0, PT, R48, UR68, !P0 ;  /* 0x0000004430007c0c */ /* 0x000fe4000c701270 */
[----:B------:R-:W-:-:S02]  /*104db0*/  SHF.R.U32.HI R16, RZ, 0x8, R15 ;  /* 0x00000008ff107819 */ /* 0x000fc4000001160f */
[----:B--2---:R-:W-:Y:S02]  /*104dc0*/  SHF.R.U32.HI R9, RZ, 0x8, R13 ;  /* 0x00000008ff097819 */ /* 0x004fe4000001160d */
[----:B------:R-:W-:Y:S01]  /*104dd0*/  SHF.R.U32.HI R8, RZ, 0x8, R8 ;  /* 0x00000008ff087819 */ /* 0x000fe20000011608 */
[----:B------:R-:W-:Y:S01]  /*104de0*/  VIADD R11, R61, 0x8c ;  /* 0x0000008c3d0b7836 */ /* 0x000fe20000000000 */
[----:B------:R-:W2:Y:S03]  /*104df0*/  LDCU UR7, c[0x0][0x398] ;  /* 0x00007300ff0777ac */ /* 0x000ea60008000800 */
[----:B------:R-:W-:Y:S01]  /*104e00*/  @P1 LOP3.LUT R49, R49, 0x40000, RZ, 0xfc, !PT ;  /* 0x0004000031311812 */ /* 0x000fe200078efcff */
[----:B------:R-:W1:Y:S03]  /*104e10*/  LDCU UR68, c[0x0][0x398] ;  /* 0x00007300ff4477ac */ /* 0x000e660008000800 */
[----:B------:R-:W-:-:S04]  /*104e20*/  LOP3.LUT R49, R49, 0xfffdffff, RZ, 0xc0, !PT ;  /* 0xfffdffff31317812 */ /* 0x000fc800078ec0ff */
[----:B------:R-:W-:Y:S02]  /*104e30*/  @P0 LOP3.LUT R49, R49, 0x20000, RZ, 0xfc, !PT ;  /* 0x0002000031310812 */ /* 0x000fe400078efcff */
[----:B------:R-:W-:Y:S02]  /*104e40*/  ISETP.GE.AND P0, PT, R12, UR23, PT ;  /* 0x000000170c007c0c */ /* 0x000fe4000bf06270 */
[----:B------:R-:W-:Y:S02]  /*104e50*/  SHF.R.U32.HI R15, RZ, 0x8, R14 ;  /* 0x00000008ff0f7819 */ /* 0x000fe4000001160e */
[----:B----4-:R-:W-:Y:S02]  /*104e60*/  LOP3.LUT R10, R9, 0xffff, RZ, 0xc0, !PT ;  /* 0x0000ffff090a7812 */ /* 0x010fe400078ec0ff */
[----:B------:R-:W-:Y:S02]  /*104e70*/  LOP3.LUT R49, R49, 0xfffeffff, RZ, 0xc0, !PT ;  /* 0xfffeffff31317812 */ /* 0x000fe400078ec0ff */
[----:B0-----:R-:W-:-:S02]  /*104e80*/  ISETP.LT.AND P1, PT, R37, UR18, !P0 ;  /* 0x0000001225007c0c */ /* 0x001fc4000c721270 */
[----:B-1----:R-:W-:Y:S02]  /*104e90*/  ISETP.LT.AND P0, PT, R48, UR44, !P0 ;  /* 0x0000002c30007c0c */ /* 0x002fe4000c701270 */
[----:B------:R-:W-:Y:S02]  /*104ea0*/  LOP3.LUT R9, R15, 0xffff, RZ, 0xc0, !PT ;  /* 0x0000ffff0f097812 */ /* 0x000fe400078ec0ff */
[----:B------:R-:W-:Y:S02]  /*104eb0*/  LOP3.LUT R8, R8, 0xffff, RZ, 0xc0, !PT ;  /* 0x0000ffff08087812 */ /* 0x000fe400078ec0ff */
[----:B------:R-:W-:Y:S01]  /*104ec0*/  LOP3.LUT R13, R16, 0xffff, RZ, 0xc0, !PT ;  /* 0x0000ffff100d7812 */ /* 0x000fe200078ec0ff */
[----:B------:R-:W0:Y:S01]  /*104ed0*/  LDCU UR44, c[0x0][0x398] ;  /* 0x00007300ff2c77ac */ /* 0x000e220008000800 */
[----:B------:R-:W1:Y:S01]  /*104ee0*/  LDCU.64 UR22, c[0x0][0x398] ;  /* 0x00007300ff1677ac */ /* 0x000e620008000a00 */
[----:B------:R-:W-:Y:S01]  /*104ef0*/  PRMT R9, R9, 0x3340, R8 ;  /* 0x0000334009097816 */ /* 0x000fe20000000008 */
[----:B------:R-:W-:Y:S01]  /*104f00*/  VIADD R8, R61, 0x93 ;  /* 0x000000933d087836 */ /* 0x000fe20000000000 */
        /* <DEDUP_REMOVED lines=8> */
[----:B------:R-:W-:Y:S02]  /*104f90*/  ISETP.LT.AND P1, PT, R37, UR16, !P0 ;  /* 0x0000001025007c0c */ /* 0x000fe4000c721270 */
[----:B0-----:R-:W-:Y:S01]  /*104fa0*/  ISETP.LT.AND P0, PT, R48, UR44, !P0 ;  /* 0x0000002c30007c0c */ /* 0x001fe2000c701270 */
[----:B------:R-:W0:Y:S01]  /*104fb0*/  LDCU UR44, c[0x0][0x398] ;  /* 0x00007300ff2c77ac */ /* 0x000e220008000800 */
[----:B------:R-:W4:Y:S09]  /*104fc0*/  LDCU.64 UR20, c[0x0][0x398] ;  /* 0x00007300ff1477ac */ /* 0x000f320008000a00 */
[----:B------:R-:W-:-:S02]  /*104fd0*/  @P1 LOP3.LUT R49, R49, 0x4000, RZ, 0xfc, !PT ;  /* 0x0000400031311812 */ /* 0x000fc400078efcff */
[----:B---3--:R-:W-:-:S05]  /*104fe0*/  PRMT R8, R19, 0x5410, R17 ;  /* 0x0000541013087816 */ /* 0x008fca0000000011 */
[----:B------:R5:W-:Y:S02]  /*104ff0*/  STL [R1+0x384], R8 ;  /* 0x0003840801007387 */ /* 0x000be40000100800 */
[----:B-----5:R-:W-:Y:S02]  /*105000*/  PRMT R8, R50, 0x5410, R20 ;  /* 0x0000541032087816 */ /* 0x020fe40000000014 */
[----:B------:R-:W3:Y:S04]  /*105010*/  LDL.LU R50, [R1+0x4670] ;  /* 0x0046700001327983 */ /* 0x000ee80000300800 */
[----:B------:R-:W5:Y:S04]  /*105020*/  LDL.LU R17, [R1+0x2d90] ;  /* 0x002d900001117983 */ /* 0x000f680000300800 */
[----:B------:R-:W2:Y:S04]  /*105030*/  LDL.LU R19, [R1+0x2d8c] ;  /* 0x002d8c0001137983 */ /* 0x000ea80000300800 */
[----:B------:R0:W-:Y:S04]  /*105040*/  STL [R1+0x388], R8 ;  /* 0x0003880801007387 */ /* 0x0001e80000100800 */
[----:B------:R-:W2:Y:S01]  /*105050*/  LDL.LU R20, [R1+0x314] ;  /* 0x0003140001147983 */ /* 0x000ea20000300800 */
[----:B------:R-:W-:-:S04]  /*105060*/  LOP3.LUT R49, R49, 0xffffdfff, RZ, 0xc0, !PT ;  /* 0xffffdfff31317812 */ /* 0x000fc800078ec0ff */
[----:B------:R-:W-:Y:S01]  /*105070*/  @P0 LOP3.LUT R49, R49, 0x2000, RZ, 0xfc, !PT ;  /* 0x0000200031310812 */ /* 0x000fe200078efcff */
[----:B0-----:R-:W-:-:S05]  /*105080*/  VIADD R8, R61, 0x92 ;  /* 0x000000923d087836 */ /* 0x001fca0000000000 */
[----:B------:R-:W-:Y:S02]  /*105090*/  ISETP.GE.AND P0, PT, R8, UR5, PT ;  /* 0x0000000508007c0c */ /* 0x000fe4000bf06270 */
[----:B------:R-:W-:Y:S01]  /*1050a0*/  LOP3.LUT R49, R49, 0xffffefff, RZ, 0xc0, !PT ;  /* 0xffffefff31317812 */ /* 0x000fe200078ec0ff */
[C---:B------:R-:W-:Y:S02]  /*1050b0*/  VIADD R8, R61.reuse, 0x91 ;  /* 0x000000913d087836 */ /* 0x040fe40000000000 */
[----:B------:R-:W-:Y:S01]  /*1050c0*/  VIADD R9, R61, 0x8e ;  /* 0x0000008e3d097836 */ /* 0x000fe20000000000 */
[----:B-1----:R-:W-:Y:S02]  /*1050d0*/  ISETP.LT.AND P1, PT, R37, UR22, !P0 ;  /* 0x0000001625007c0c */ /* 0x002fe4000c721270 */
[----:B------:R-:W-:Y:S01]  /*1050e0*/  ISETP.LT.AND P0, PT, R48, UR44, !P0 ;  /* 0x0000002c30007c0c */ /* 0x000fe2000c701270 */
[----:B------:R-:W0:Y:S01]  /*1050f0*/  LDCU UR44, c[0x0][0x398] ;  /* 0x00007300ff2c77ac */ /* 0x000e220008000800 */
[----:B------:R-:W-:-:S02]  /*105100*/  VIADD R10, R61, 0x8d ;  /* 0x0000008d3d0a7836 */ /* 0x000fc40000000000 */
[----:B------:R-:W-:Y:S01]  /*105110*/  VIADD R12, R61, 0x8b ;  /* 0x0000008b3d0c7836 */ /* 0x000fe20000000000 */
[----:B------:R-:W1:Y:S06]  /*105120*/  LDCU UR5, c[0x0][0x398] ;  /* 0x00007300ff0577ac */ /* 0x000e6c0008000800 */
[----:B------:R-:W-:-:S04]  /*105130*/  @P1 LOP3.LUT R49, R49, 0x1000, RZ, 0xfc, !PT ;  /* 0x0000100031311812 */ /* 0x000fc800078efcff */
[----:B------:R-:W-:-:S04]  /*105140*/  LOP3.LUT R49, R49, 0xfffff7ff, RZ, 0xc0, !PT ;  /* 0xfffff7ff31317812 */ /* 0x000fc800078ec0ff */
[----:B------:R-:W-:Y:S02]  /*105150*/  @P0 LOP3.LUT R49, R49, 0x800, RZ, 0xfc, !PT ;  /* 0x0000080031310812 */ /* 0x000fe400078efcff */
[----:B------:R-:W-:Y:S01]  /*105160*/  ISETP.GE.AND P0, PT, R8, UR29, PT ;  /* 0x0000001d08007c0c */ /* 0x000fe2000bf06270 */
[----:B------:R-:W1:Y:S03]  /*105170*/  LDCU.64 UR28, c[0x0][0x398] ;  /* 0x00007300ff1c77ac */ /* 0x000e660008000a00 */
[----:B----4-:R-:W-:Y:S02]  /*105180*/  ISETP.LT.AND P1, PT, R37, UR20, !P0 ;  /* 0x0000001425007c0c */ /* 0x010fe4000c721270 */
[----:B0-----:R-:W-:Y:S02]  /*105190*/  ISETP.LT.AND P0, PT, R48, UR44, !P0 ;  /* 0x0000002c30007c0c */ /* 0x001fe4000c701270 */
[----:B------:R-:W-:Y:S01]  /*1051a0*/  LOP3.LUT R49, R49, 0xfffffbff, RZ, 0xc0, !PT ;  /* 0xfffffbff31317812 */ /* 0x000fe200078ec0ff */
[----:B------:R-:W0:Y:S01]  /*1051b0*/  LDCU UR44, c[0x0][0x398] ;  /* 0x00007300ff2c77ac */ /* 0x000e220008000800 */
[----:B------:R-:W-:-:S07]  /*1051c0*/  VIADD R8, R61, 0x90 ;  /* 0x000000903d087836 */ /* 0x000fce0000000000 */
[----:B------:R-:W-:-:S04]  /*1051d0*/  @P1 LOP3.LUT R49, R49, 0x400, RZ, 0xfc, !PT ;  /* 0x0000040031311812 */ /* 0x000fc800078efcff */
[----:B------:R-:W-:-:S04]  /*1051e0*/  LOP3.LUT R49, R49, 0xfffffdff, RZ, 0xc0, !PT ;  /* 0xfffffdff31317812 */ /* 0x000fc800078ec0ff */
[----:B------:R-:W-:Y:S02]  /*1051f0*/  @P0 LOP3.LUT R49, R49, 0x200, RZ, 0xfc, !PT ;  /* 0x0000020031310812 */ /* 0x000fe400078efcff */
[----:B------:R-:W-:Y:S01]  /*105200*/  ISETP.GE.AND P0, PT, R8, UR27, PT ;  /* 0x0000001b08007c0c */ /* 0x000fe2000bf06270 */
[----:B------:R-:W4:Y:S03]  /*105210*/  LDCU.64 UR26, c[0x0][0x398] ;  /* 0x00007300ff1a77ac */ /* 0x000f260008000a00 */
[----:B-1----:R-:W-:Y:S02]  /*105220*/  ISETP.LT.AND P1, PT, R37, UR28, !P0 ;  /* 0x0000001c25007c0c */ /* 0x002fe4000c721270 */
        /* <DEDUP_REMOVED lines=12> */
[----:B------:R-:W0:Y:S08]  /*1052f0*/  LDCU UR44, c[0x0][0x398] ;  /* 0x00007300ff2c77ac */ /* 0x000e300008000800 */
        /* <DEDUP_REMOVED lines=8> */
[----:B------:R-:W0:Y:S08]  /*105380*/  LDCU UR44, c[0x0][0x398] ;  /* 0x00007300ff2c77ac */ /* 0x000e300008000800 */
[----:B------:R-:W-:-:S04]  /*105390*/  @P1 LOP3.LUT R49, R49, 0x10, RZ, 0xfc, !PT ;  /* 0x0000001031311812 */ /* 0x000fc800078efcff */
[----:B------:R-:W-:-:S04]  /*1053a0*/  LOP3.LUT R49, R49, 0xfffffff7, RZ, 0xc0, !PT ;  /* 0xfffffff731317812 */ /* 0x000fc800078ec0ff */
[----:B------:R-:W-:Y:S02]  /*1053b0*/  @P0 LOP3.LUT R49, R49, 0x8, RZ, 0xfc, !PT ;  /* 0x0000000831310812 */ /* 0x000fe400078efcff */
[----:B------:R-:W-:Y:S01]  /*1053c0*/  ISETP.GE.AND P0, PT, R10, UR17, PT ;  /* 0x000000110a007c0c */ /* 0x000fe2000bf06270 */
[----:B------:R-:W1:Y:S01]  /*1053d0*/  LDCU.64 UR16, c[0x0][0x398] ;  /* 0x00007300ff1077ac */ /* 0x000e620008000a00 */
[----:B---3--:R-:W-:Y:S02]  /*1053e0*/  LOP3.LUT R8, R50, 0xffff, RZ, 0xc0, !PT ;  /* 0x0000ffff32087812 */ /* 0x008fe400078ec0ff */
[----:B------:R-:W3:Y:S01]  /*1053f0*/  LDL.LU R50, [R1+0x466c] ;  /* 0x00466c0001327983 */ /* 0x000ee20000300800 */
[----:B-----5:R-:W-:Y:S02]  /*105400*/  LOP3.LUT R15, R17, 0xffff, RZ, 0xc0, !PT ;  /* 0x0000ffff110f7812 */ /* 0x020fe400078ec0ff */
[----:B--2---:R-:W-:Y:S02]  /*105410*/  LOP3.LUT R13, R20, 0xffff, RZ, 0xc0, !PT ;  /* 0x0000ffff140d7812 */ /* 0x004fe400078ec0ff */
[----:B------:R-:W-:-:S02]  /*105420*/  LOP3.LUT R14, R19, 0xffff, RZ, 0xc0, !PT ;  /* 0x0000ffff130e7812 */ /* 0x000fc400078ec0ff */
[----:B------:R-:W-:Y:S02]  /*105430*/  PRMT R9, R15, 0x3340, R13 ;  /* 0x000033400f097816 */ /* 0x000fe4000000000d */
[----:B------:R-:W-:-:S03]  /*105440*/  PRMT R10, R14, 0x3340, R8 ;  /* 0x000033400e0a7816 */ /* 0x000fc60000000008 */
[----:B------:R2:W-:Y:S04]  /*105450*/  STL [R1+0x66c], R9 ;  /* 0x00066c0901007387 */ /* 0x0005e80000100800 */
[----:B------:R-:W5:Y:S04]  /*105460*/  LDL.LU R18, [R1+0x38c] ;  /* 0x00038c0001127983 */ /* 0x000f680000300800 */
[----:B------:R-:W5:Y:S04]  /*105470*/  LDL.LU R17, [R1+0x48c] ;  /* 0x00048c0001117983 */ /* 0x000f680000300800 */
[----:B------:R0:W-:Y:S04]  /*105480*/  STL [R1+0x6a8], R10 ;  /* 0x0006a80a01007387 */ /* 0x0001e80000100800 */
[----:B------:R-:W5:Y:S04]  /*105490*/  LDL.LU R19, [R1+0x36c] ;  /* 0x00036c0001137983 */ /* 0x000f680000300800 */
[----:B------:R-:W5:Y:S01]  /*1054a0*/  LDL.LU R20, [R1+0x4a0] ;  /* 0x0004a00001147983 */ /* 0x000f620000300800 */
[----:B----4-:R-:W-:-:S02]  /*1054b0*/  ISETP.LT.AND P1, PT, R37, UR18, !P0 ;  /* 0x0000001225007c0c */ /* 0x010fc4000c721270 */
        /* <DEDUP_REMOVED lines=10> */
[----:B------:R-:W-:-:S02]  /*105560*/  LOP3.LUT R49, R49, 0xfffffffe, RZ, 0xc0, !PT ;  /* 0xfffffffe31317812 */ /* 0x000fc400078ec0ff */
[----:B------:R-:W-:Y:S02]  /*105570*/  SHF.R.U32.HI R16, RZ, 0x8, R15 ;  /* 0x00000008ff107819 */ /* 0x000fe4000001160f */
[----:B--2---:R-:W-:Y:S02]  /*105580*/  SHF.R.U32.HI R9, RZ, 0x8, R13 ;  /* 0x00000008ff097819 */ /* 0x004fe4000001160d */
[----:B------:R-:W-:Y:S02]  /*105590*/  SHF.R.U32.HI R8, RZ, 0x8, R8 ;  /* 0x00000008ff087819 */ /* 0x000fe40000011608 */
[----:B---3--:R-:W-:Y:S01]  /*1055a0*/  LOP3.LUT R50, R50, 0x7fffffff, RZ, 0xc0, !PT ;  /* 0x7fffffff32327812 */ /* 0x008fe200078ec0ff */
[----:B------:R-:W-:Y:S01]  /*1055b0*/  VIADD R11, R61, 0x83 ;  /* 0x000000833d0b7836 */ /* 0x000fe20000000000 */
[----:B------:R-:W0:Y:S02]  /*1055c0*/  LDCU UR44, c[0x0][0x398] ;  /* 0x00007300ff2c77ac */ /* 0x000e240008000800 */
[----:B------:R-:W-:-:S02]  /*1055d0*/  @P0 LOP3.LUT R50, R50, 0x80000000, RZ, 0xfc, !PT ;  /* 0x8000000032320812 */ /* 0x000fc400078efcff */
[----:B------:R-:W-:Y:S02]  /*1055e0*/  ISETP.GE.AND P0, PT, R12, UR21, PT ;  /* 0x000000150c007c0c */ /* 0x000fe4000bf06270 */
[----:B------:R-:W-:Y:S02]  /*1055f0*/  @P1 LOP3.LUT R49, R49, 0x1, RZ, 0xfc, !PT ;  /* 0x0000000131311812 */ /* 0x000fe400078efcff */
[----:B------:R-:W-:Y:S02]  /*105600*/  SHF.R.U32.HI R15, RZ, 0x8, R14 ;  /* 0x00000008ff0f7819 */ /* 0x000fe4000001160e */
[----:B------:R-:W-:Y:S02]  /*105610*/  LOP3.LUT R50, R50, 0xbfffffff, RZ, 0xc0, !PT ;  /* 0xbfffffff32327812 */ /* 0x000fe400078ec0ff */
[----:B----4-:R-:W-:Y:S02]  /*105620*/  ISETP.LT.AND P1, PT, R37, UR22, !P0 ;  /* 0x0000001625007c0c */ /* 0x010fe4000c721270 */
[----:B------:R-:W-:-:S02]  /*105630*/  ISETP.LT.AND P0, PT, R48, UR52, !P0 ;  /* 0x0000003430007c0c */ /* 0x000fc4000c701270 */
[----:B------:R-:W-:Y:S02]  /*105640*/  LOP3.LUT R10, R9, 0xffff, RZ, 0xc0, !PT ;  /* 0x0000ffff090a7812 */ /* 0x000fe400078ec0ff */
[----:B------:R-:W-:Y:S02]  /*105650*/  LOP3.LUT R9, R15, 0xffff, RZ, 0xc0, !PT ;  /* 0x0000ffff0f097812 */ /* 0x000fe400078ec0ff */
[----:B------:R-:W-:Y:S02]  /*105660*/  LOP3.LUT R8, R8, 0xffff, RZ, 0xc0, !PT ;  /* 0x0000ffff08087812 */ /* 0x000fe400078ec0ff */
[----:B------:R-:W-:Y:S01]  /*105670*/  LOP3.LUT R13, R16, 0xffff, RZ, 0xc0, !PT ;  /* 0x0000ffff100d7812 */ /* 0x000fe200078ec0ff */
[----:B------:R-:W-:Y:S01]  /*105680*/  STL [R1+0x4588], R49 ;  /* 0x0045883101007387 */ /* 0x000fe20000100800 */
[----:B------:R-:W1:Y:S01]  /*105690*/  LDCU.64 UR20, c[0x0][0x398] ;  /* 0x00007300ff1477ac */ /* 0x000e620008000a00 */
[----:B------:R-:W-:Y:S01]  /*1056a0*/  PRMT R9, R9, 0x3340, R8 ;  /* 0x0000334009097816 */ /* 0x000fe20000000008 */
[C---:B------:R-:W-:Y:S01]  /*1056b0*/  VIADD R8, R61.reuse, 0x8a ;  /* 0x0000008a3d087836 */ /* 0x040fe20000000000 */
[----:B------:R-:W-:Y:S01]  /*1056c0*/  @P1 LOP3.LUT R50, R50, 0x40000000, RZ, 0xfc, !PT ;  /* 0x4000000032321812 */ /* 0x000fe200078efcff */
[----:B------:R-:W-:Y:S01]  /*1056d0*/  VIADD R12, R61, 0x82 ;  /* 0x000000823d0c7836 */ /* 0x000fe20000000000 */
[----:B------:R-:W2:Y:S02]  /*1056e0*/  LDCU UR52, c[0x0][0x398] ;  /* 0x00007300ff3477ac */ /* 0x000ea40008000800 */
[----:B------:R-:W-:-:S02]  /*1056f0*/  LOP3.LUT R50, R50, 0xdfffffff, RZ, 0xc0, !PT ;  /* 0xdfffffff32327812 */ /* 0x000fc400078ec0ff */
[----:B------:R-:W-:Y:S02]  /*105700*/  PRMT R10, R13, 0x3340, R10 ;  /* 0x000033400d0a7816 */ /* 0x000fe4000000000a */
[----:B------:R-:W-:Y:S02]  /*105710*/  @P0 LOP3.LUT R50, R50, 0x20000000, RZ, 0xfc, !PT ;  /* 0x2000000032320812 */ /* 0x000fe400078efcff */
[----:B------:R-:W-:Y:S02]  /*105720*/  ISETP.GE.AND P0, PT, R8, UR29, PT ;  /* 0x0000001d08007c0c */ /* 0x000fe4000bf06270 */
[----:B-----5:R-:W-:Y:S01]  /*105730*/  PRMT R8, R17, 0x5410, R18 ;  /* 0x0000541011087816 */ /* 0x020fe20000000012 */
[----:B------:R-:W-:Y:S04]  /*105740*/  STL [R1+0x42c], R10 ;  /* 0x00042c0a01007387 */ /* 0x000fe80000100800 */
[----:B------:R-:W-:Y:S01]  /*105750*/  STL [R1+0x488], R9 ;  /* 0x0004880901007387 */ /* 0x000fe20000100800 */
[----:B------:R-:W3:Y:S03]  /*105760*/  LDCU.64 UR28, c[0x0][0x398] ;  /* 0x00007300ff1c77ac */ /* 0x000ee60008000a00 */
[----:B------:R4:W-:Y:S04]  /*105770*/  STL [R1+0x38c], R8 ;  /* 0x00038c0801007387 */ /* 0x0009e80000100800 */
[----:B------:R-:W5:Y:S04]  /*105780*/  LDL.LU R18, [R1+0x2d98] ;  /* 0x002d980001127983 */ /* 0x000f680000300800 */
[----:B------:R-:W2:Y:S01]  /*105790*/  LDL.LU R17, [R1+0x2d94] ;  /* 0x002d940001117983 */ /* 0x000ea20000300800 */
[----:B----4-:R-:W-:-:S05]  /*1057a0*/  PRMT R8, R20, 0x5410, R19 ;  /* 0x0000541014087816 */ /* 0x010fca0000000013 */
[----:B------:R4:W-:Y:S04]  /*1057b0*/  STL [R1+0x3f0], R8 ;  /* 0x0003f00801007387 */ /* 0x0009e80000100800 */
[----:B------:R-:W2:Y:S04]  /*1057c0*/  LDL.LU R19, [R1+0x31c] ;  /* 0x00031c0001137983 */ /* 0x000ea80000300800 */
[----:B------:R-:W2:Y:S01]  /*1057d0*/  LDL.LU R20, [R1+0x318] ;  /* 0x0003180001147983 */ /* 0x000ea20000300800 */
[----:B-1----:R-:W-:Y:S02]  /*1057e0*/  ISETP.LT.AND P1, PT, R37, UR20, !P0 ;  /* 0x0000001425007c0c */ /* 0x002fe4000c721270 */
[----:B------:R-:W-:-:S02]  /*1057f0*/  ISETP.LT.AND P0, PT, R48, UR66, !P0 ;  /* 0x0000004230007c0c */ /* 0x000fc4000c701270 */
[----:B------:R-:W-:Y:S01]  /*105800*/  LOP3.LUT R50, R50, 0xefffffff, RZ, 0xc0, !PT ;  /* 0xefffffff32327812 */ /* 0x000fe200078ec0ff */
[C---:B------:R-:W-:Y:S02]  /*105810*/  VIADD R9, R61.reuse, 0x85 ;  /* 0x000000853d097836 */ /* 0x040fe40000000000 */
[C---:B------:R-:W-:Y:S01]  /*105820*/  VIADD R10, R61.reuse, 0x84 ;  /* 0x000000843d0a7836 */ /* 0x040fe20000000000 */
[----:B------:R-:W1:Y:S01]  /*105830*/  LDCU UR66, c[0x0][0x398] ;  /* 0x00007300ff4277ac */ /* 0x000e620008000800 */
[----:B----4-:R-:W-:-:S04]  /*105840*/  VIADD R8, R61, 0x89 ;  /* 0x000000893d087836 */ /* 0x010fc80000000000 */
[----:B------:R-:W-:-:S04]  /*105850*/  @P1 LOP3.LUT R50, R50, 0x10000000, RZ, 0xfc, !PT ;  /* 0x1000000032321812 */ /* 0x000fc800078efcff */
[----:B------:R-:W-:-:S04]  /*105860*/  LOP3.LUT R50, R50, 0xf7ffffff, RZ, 0xc0, !PT ;  /* 0xf7ffffff32327812 */ /* 0x000fc800078ec0ff */
[----:B------:R-:W-:Y:S02]  /*105870*/  @P0 LOP3.LUT R50, R50, 0x8000000, RZ, 0xfc, !PT ;  /* 0x0800000032320812 */ /* 0x000fe400078efcff */
[----:B------:R-:W-:Y:S01]  /*105880*/  ISETP.GE.AND P0, PT, R8, UR27, PT ;  /* 0x0000001b08007c0c */ /* 0x000fe2000bf06270 */
[----:B------:R-:W4:Y:S03]  /*105890*/  LDCU.64 UR26, c[0x0][0x398] ;  /* 0x00007300ff1a77ac */ /* 0x000f260008000a00 */
[----:B---3--:R-:W-:Y:S02]  /*1058a0*/  ISETP.LT.AND P1, PT, R37, UR28, !P0 ;  /* 0x0000001c25007c0c */ /* 0x008fe4000c721270 */
[----:B------:R-:W-:Y:S02]  /*1058b0*/  ISETP.LT.AND P0, PT, R48, UR73, !P0 ;  /* 0x0000004930007c0c */ /* 0x000fe4000c701270 */
[----:B------:R-:W-:Y:S01]  /*1058c0*/  LOP3.LUT R50, R50, 0xfbffffff, RZ, 0xc0, !PT ;  /* 0xfbffffff32327812 */ /* 0x000fe200078ec0ff */
[----:B------:R-:W3:Y:S01]  /*1058d0*/  LDCU UR73, c[0x0][0x398] ;  /* 0x00007300ff4977ac */ /* 0x000ee20008000800 */
[----:B------:R-:W-:-:S07]  /*1058e0*/  VIADD R8, R61, 0x88 ;  /* 0x000000883d087836 */ /* 0x000fce0000000000 */
[----:B------:R-:W-:-:S04]  /*1058f0*/  @P1 LOP3.LUT R50, R50, 0x4000000, RZ, 0xfc, !PT ;  /* 0x0400000032321812 */ /* 0x000fc800078efcff */
[----:B------:R-:W-:-:S04]  /*105900*/  LOP3.LUT R50, R50, 0xfdffffff, RZ, 0xc0, !PT ;  /* 0xfdffffff32327812 */ /* 0x000fc800078ec0ff */
[----:B------:R-:W-:Y:S02]  /*105910*/  @P0 LOP3.LUT R50, R50, 0x2000000, RZ, 0xfc, !PT ;  /* 0x0200000032320812 */ /* 0x000fe400078efcff */
[----:B------:R-:W-:Y:S01]  /*105920*/  ISETP.GE.AND P0, PT, R8, UR25, PT ;  /* 0x0000001908007c0c */ /* 0x000fe2000bf06270 */
[----:B------:R-:W0:Y:S03]  /*105930*/  LDCU.64 UR24, c[0x0][0x398] ;  /* 0x00007300ff1877ac */ /* 0x000e260008000a00 */
[----:B----4-:R-:W-:Y:S02]  /*105940*/  ISETP.LT.AND P1, PT, R37, UR26, !P0 ;  /* 0x0000001a25007c0c */ /* 0x010fe4000c721270 */
[----:B---3--:R-:W-:Y:S02]  /*105950*/  ISETP.LT.AND P0, PT, R48, UR73, !P0 ;  /* 0x0000004930007c0c */ /* 0x008fe4000c701270 */
[----:B------:R-:W-:Y:S01]  /*105960*/  LOP3.LUT R50, R50, 0xfeffffff, RZ, 0xc0, !PT ;  /* 0xfeffffff32327812 */ /* 0x000fe200078ec0ff */
[----:B------:R-:W3:Y:S01]  /*105970*/  LDCU UR73, c[0x0][0x398] ;  /* 0x00007300ff4977ac */ /* 0x000ee20008000800 */
[----:B------:R-:W-:-:S07]  /*105980*/  VIADD R8, R61, 0x87 ;  /* 0x000000873d087836 */ /* 0x000fce0000000000 */
[----:B------:R-:W-:-:S04]  /*105990*/  @P1 LOP3.LUT R50, R50, 0x1000000, RZ, 0xfc, !PT ;  /* 0x0100000032321812 */ /* 0x000fc800078efcff */
[----:B------:R-:W-:-:S04]  /*1059a0*/  LOP3.LUT R50, R50, 0xff7fffff, RZ, 0xc0, !PT ;  /* 0xff7fffff32327812 */ /* 0x000fc800078ec0ff */
[----:B------:R-:W-:Y:S02]  /*1059b0*/  @P0 LOP3.LUT R50, R50, 0x800000, RZ, 0xfc, !PT ;  /* 0x0080000032320812 */ /* 0x000fe400078efcff */
[----:B------:R-:W-:Y:S01]  /*1059c0*/  ISETP.GE.AND P0, PT, R8, UR19, PT ;  /* 0x0000001308007c0c */ /* 0x000fe2000bf06270 */
[----:B------:R-:W4:Y:S03]  /*1059d0*/  LDCU.64 UR18, c[0x0][0x398] ;  /* 0x00007300ff1277ac */ /* 0x000f260008000a00 */
[----:B0-----:R-:W-:Y:S02]  /*1059e0*/  ISETP.LT.AND P1, PT, R37, UR24, !P0 ;  /* 0x0000001825007c0c */ /* 0x001fe4000c721270 */
[----:B---3--:R-:W-:Y:S02]  /*1059f0*/  ISETP.LT.AND P0, PT, R48, UR73, !P0 ;  /* 0x0000004930007c0c */ /* 0x008fe4000c701270 */
[----:B------:R-:W-:Y:S01]  /*105a00*/  LOP3.LUT R50, R50, 0xffbfffff, RZ, 0xc0, !PT ;  /* 0xffbfffff32327812 */ /* 0x000fe200078ec0ff */
[----:B------:R-:W0:Y:S01]  /*105a10*/  LDCU UR73, c[0x0][0x398] ;  /* 0x00007300ff4977ac */ /* 0x000e220008000800 */
[----:B------:R-:W-:-:S07]  /*105a20*/  VIADD R8, R61, 0x86 ;  /* 0x000000863d087836 */ /* 0x000fce0000000000 */
[----:B------:R-:W-:-:S04]  /*105a30*/  @P1 LOP3.LUT R50, R50, 0x400000, RZ, 0xfc, !PT ;  /* 0x0040000032321812 */ /* 0x000fc800078efcff */
[----:B------:R-:W-:-:S04]  /*105a40*/  LOP3.LUT R50, R50, 0xffdfffff, RZ, 0xc0, !PT ;  /* 0xffdfffff32327812 */ /* 0x000fc800078ec0ff */
[----:B------:R-:W-:Y:S02]  /*105a50*/  @P0 LOP3.LUT R50, R50, 0x200000, RZ, 0xfc, !PT ;  /* 0x0020000032320812 */ /* 0x000fe400078efcff */
[----:B------:R-:W-:Y:S01]  /*105a60*/  ISETP.GE.AND P0, PT, R8, UR17, PT ;  /* 0x0000001108007c0c */ /* 0x000fe2000bf06270 */
[----:B------:R-:W3:Y:S03]  /*105a70*/  LDCU.64 UR16, c[0x0][0x398] ;  /* 0x00007300ff1077ac */ /* 0x000ee60008000a00 */
        /* <DEDUP_REMOVED lines=9> */
[----:B---3--:R-:W-:Y:S02]  /*105b10*/  ISETP.LT.AND P1, PT, R37, UR16, !P0 ;  /* 0x0000001025007c0c */ /* 0x008fe4000c721270 */
[----:B0-----:R-:W-:Y:S02]  /*105b20*/  ISETP.LT.AND P0, PT, R48, UR73, !P0 ;  /* 0x0000004930007c0c */ /* 0x001fe4000c701270 */
[----:B------:R-:W-:Y:S01]  /*105b30*/  LOP3.LUT R50, R50, 0xfffbffff, RZ, 0xc0, !PT ;  /* 0xfffbffff32327812 */ /* 0x000fe200078ec0ff */
[----:B------:R-:W0:Y:S08]  /*105b40*/  LDCU UR73, c[0x0][0x398] ;  /* 0x00007300ff4977ac */ /* 0x000e300008000800 */
[----:B------:R-:W-:-:S04]  /*105b50*/  @P1 LOP3.LUT R50, R50, 0x40000, RZ, 0xfc, !PT ;  /* 0x0004000032321812 */ /* 0x000fc800078efcff */
[----:B------:R-:W-:-:S04]  /*105b60*/  LOP3.LUT R50, R50, 0xfffdffff, RZ, 0xc0, !PT ;  /* 0xfffdffff32327812 */ /* 0x000fc800078ec0ff */
[----:B------:R-:W-:Y:S02]  /*105b70*/  @P0 LOP3.LUT R50, R50, 0x20000, RZ, 0xfc, !PT ;  /* 0x0002000032320812 */ /* 0x000fe400078efcff */
[----:B------:R-:W-:Y:S01]  /*105b80*/  ISETP.GE.AND P0, PT, R10, UR21, PT ;  /* 0x000000150a007c0c */ /* 0x000fe2000bf06270 */
[----:B------:R-:W3:Y:S01]  /*105b90*/  LDCU.64 UR20, c[0x0][0x398] ;  /* 0x00007300ff1477ac */ /* 0x000ee20008000a00 */
[----:B-----5:R-:W-:Y:S02]  /*105ba0*/  LOP3.LUT R15, R18, 0xffff, RZ, 0xc0, !PT ;  /* 0x0000ffff120f7812 */ /* 0x020fe400078ec0ff */
[----:B--2---:R-:W-:Y:S02]  /*105bb0*/  LOP3.LUT R14, R17, 0xffff, RZ, 0xc0, !PT ;  /* 0x0000ffff110e7812 */ /* 0x004fe400078ec0ff */
[----:B------:R-:W-:Y:S02]  /*105bc0*/  LOP3.LUT R13, R19, 0xffff, RZ, 0xc0, !PT ;  /* 0x0000ffff130d7812 */ /* 0x000fe400078ec0ff */
[----:B------:R-:W-:-:S02]  /*105bd0*/  LOP3.LUT R8, R20, 0xffff, RZ, 0xc0, !PT ;  /* 0x0000ffff14087812 */ /* 0x000fc400078ec0ff */
[----:B------:R-:W-:Y:S02]  /*105be0*/  PRMT R9, R15, 0x3340, R13 ;  /* 0x000033400f097816 */ /* 0x000fe4000000000d */
[----:B------:R-:W-:-:S03]  /*105bf0*/  PRMT R10, R14, 0x3340, R8 ;  /* 0x000033400e0a7816 */ /* 0x000fc60000000008 */
[----:B------:R2:W-:Y:S04]  /*105c00*/  STL [R1+0x660], R9 ;  /* 0x0006600901007387 */ /* 0x0005e80000100800 */
[----:B------:R-:W5:Y:S04]  /*105c10*/  LDL.LU R17, [R1+0x3d8] ;  /* 0x0003d80001117983 */ /* 0x000f680000300800 */
[----:B------:R-:W5:Y:S04]  /*105c20*/  LDL.LU R19, [R1+0x608] ;  /* 0x0006080001137983 */ /* 0x000f680000300800 */
[----:B------:R1:W-:Y:S04]  /*105c30*/  STL [R1+0x680], R10 ;  /* 0x0006800a01007387 */ /* 0x0003e80000100800 */
        /* <DEDUP_REMOVED lines=17> */
[----:B------:R-:W-:Y:S02]  /*105d50*/  ISETP.GE.AND P0, PT, R12, UR27, PT ;  /* 0x0000001b0c007c0c */ /* 0x000fe4000bf06270 */
[----:B------:R-:W-:Y:S02]  /*105d60*/  SHF.R.U32.HI R16, RZ, 0x8, R15 ;  /* 0x00000008ff107819 */ /* 0x000fe4000001160f */
[----:B--2---:R-:W-:Y:S02]  /*105d70*/  SHF.R.U32.HI R9, RZ, 0x8, R13 ;  /* 0x00000008ff097819 */ /* 0x004fe4000001160d */
[----:B------:R-:W-:Y:S02]  /*105d80*/  SHF.R.U32.HI R8, RZ, 0x8, R8 ;  /* 0x00000008ff087819 */ /* 0x000fe40000011608 */
[----:B----4-:R-:W-:-:S02]  /*105d90*/  ISETP.LT.AND P1, PT, R37, UR28, !P0 ;  /* 0x0000001c25007c0c */ /* 0x010fc4000c721270 */
[----:B------:R-:W-:Y:S02]  /*105da0*/  SHF.R.U32.HI R15, RZ, 0x8, R14 ;  /* 0x00000008ff0f7819 */ /* 0x000fe4000001160e */
[----:B------:R-:W-:Y:S02]  /*105db0*/  LOP3.LUT R13, R16, 0xffff, RZ, 0xc0, !PT ;  /* 0x0000ffff100d7812 */ /* 0x000fe400078ec0ff */
[----:B-1----:R-:W-:Y:S02]  /*105dc0*/  LOP3.LUT R10, R9, 0xffff, RZ, 0xc0, !PT ;  /* 0x0000ffff090a7812 */ /* 0x002fe400078ec0ff */
[----:B------:R-:W-:Y:S02]  /*105dd0*/  LOP3.LUT R8, R8, 0xffff, RZ, 0xc0, !PT ;  /* 0x0000ffff08087812 */ /* 0x000fe400078ec0ff */
[----:B------:R-:W-:Y:S02]  /*105de0*/  LOP3.LUT R9, R15, 0xffff, RZ, 0xc0, !PT ;  /* 0x0000ffff0f097812 */ /* 0x000fe400078ec0ff */
[----:B0-----:R-:W-:-:S02]  /*105df0*/  ISETP.LT.AND P0, PT, R48, UR73, !P0 ;  /* 0x0000004930007c0c */ /* 0x001fc4000c701270 */
[----:B------:R-:W-:Y:S02]  /*105e00*/  LOP3.LUT R50, R50, 0xffffefff, RZ, 0xc0, !PT ;  /* 0xffffefff32327812 */ /* 0x000fe400078ec0ff */
[----:B------:R-:W-:Y:S02]  /*105e10*/  PRMT R10, R13, 0x3340, R10 ;  /* 0x000033400d0a7816 */ /* 0x000fe4000000000a */
[----:B------:R-:W-:Y:S01]  /*105e20*/  PRMT R8, R9, 0x3340, R8 ;  /* 0x0000334009087816 */ /* 0x000fe20000000008 */
[----:B------:R-:W0:Y:S01]  /*105e30*/  LDCU.64 UR26, c[0x0][0x398] ;  /* 0x00007300ff1a77ac */ /* 0x000e220008000a00 */
[----:B------:R-:W1:Y:S01]  /*105e40*/  LDCU UR73, c[0x0][0x398] ;  /* 0x00007300ff4977ac */ /* 0x000e620008000800 */
[----:B------:R-:W-:Y:S01]  /*105e50*/  @P1 LOP3.LUT R50, R50, 0x1000, RZ, 0xfc, !PT ;  /* 0x0000100032321812 */ /* 0x000fe200078efcff */
[----:B------:R-:W-:Y:S04]  /*105e60*/  STL [R1+0x43c], R10 ;  /* 0x00043c0a01007387 */ /* 0x000fe80000100800 */
[----:B------:R2:W-:Y:S01]  /*105e70*/  STL [R1+0x48c], R8 ;  /* 0x00048c0801007387 */ /* 0x0005e20000100800 */
[----:B------:R-:W-:-:S04]  /*105e80*/  LOP3.LUT R50, R50, 0xfffff7ff, RZ, 0xc0, !PT ;  /* 0xfffff7ff32327812 */ /* 0x000fc800078ec0ff */
[----:B------:R-:W-:Y:S01]  /*105e90*/  @P0 LOP3.LUT R50, R50, 0x800, RZ, 0xfc, !PT ;  /* 0x0000080032320812 */ /* 0x000fe200078efcff */
[----:B--2---:R-:W-:-:S05]  /*105ea0*/  VIADD R8, R61, 0x81 ;  /* 0x000000813d087836 */ /* 0x004fca0000000000 */
[----:B------:R-:W-:Y:S01]  /*105eb0*/  ISETP.GE.AND P0, PT, R8, UR25, PT ;  /* 0x0000001908007c0c */ /* 0x000fe2000bf06270 */
[----:B------:R-:W2:Y:S03]  /*105ec0*/  LDCU.64 UR24, c[0x0][0x398] ;  /* 0x00007300ff1877ac */ /* 0x000ea60008000a00 */
[----:B0-----:R-:W-:Y:S02]  /*105ed0*/  ISETP.LT.AND P1, PT, R37, UR26, !P0 ;  /* 0x0000001a25007c0c */ /* 0x001fe4000c721270 */
[----:B-----5:R-:W-:-:S05]  /*105ee0*/  PRMT R8, R19, 0x5410, R17 ;  /* 0x0000541013087816 */ /* 0x020fca0000000011 */
[----:B------:R0:W-:Y:S02]  /*105ef0*/  STL [R1+0x3f4], R8 ;  /* 0x0003f40801007387 */ /* 0x0001e40000100800 */
[----:B0-----:R-:W-:Y:S02]  /*105f00*/  PRMT R8, R51, 0x5410, R20 ;  /* 0x0000541033087816 */ /* 0x001fe40000000014 */
[----:B------:R-:W3:Y:S01]  /*105f10*/  LDL.LU R51, [R1+0x4668] ;  /* 0x0046680001337983 */ /* 0x000ee20000300800 */
[----:B-1----:R-:W-:Y:S02]  /*105f20*/  ISETP.LT.AND P0, PT, R48, UR73, !P0 ;  /* 0x0000004930007c0c */ /* 0x002fe4000c701270 */
[----:B------:R-:W-:Y:S01]  /*105f30*/  LOP3.LUT R50, R50, 0xfffffbff, RZ, 0xc0, !PT ;  /* 0xfffffbff32327812 */ /* 0x000fe200078ec0ff */
[----:B------:R-:W4:Y:S04]  /*105f40*/  LDL.LU R17, [R1+0x2da0] ;  /* 0x002da00001117983 */ /* 0x000f280000300800 */
[----:B------:R-:W5:Y:S01]  /*105f50*/  LDL.LU R19, [R1+0x2d9c] ;  /* 0x002d9c0001137983 */ /* 0x000f620000300800 */
[----:B------:R-:W0:Y:S01]  /*105f60*/  LDCU UR73, c[0x0][0x398] ;  /* 0x00007300ff4977ac */ /* 0x000e220008000800 */
[----:B------:R-:W-:-:S02]  /*105f70*/  @P1 LOP3.LUT R50, R50, 0x400, RZ, 0xfc, !PT ;  /* 0x0000040032321812 */ /* 0x000fc400078efcff */
[----:B------:R1:W-:Y:S04]  /*105f80*/  STL [R1+0x3f8], R8 ;  /* 0x0003f80801007387 */ /* 0x0003e80000100800 */
[----:B------:R-:W4:Y:S01]  /*105f90*/  LDL.LU R20, [R1+0x330] ;  /* 0x0003300001147983 */ /* 0x000f220000300800 */
[----:B------:R-:W-:Y:S01]  /*105fa0*/  LOP3.LUT R50, R50, 0xfffffdff, RZ, 0xc0, !PT ;  /* 0xfffffdff32327812 */ /* 0x000fe200078ec0ff */
[----:B-1----:R-:W-:-:S03]  /*105fb0*/  VIADD R8, R61, 0x80 ;  /* 0x000000803d087836 */ /* 0x002fc60000000000 */
[----:B------:R-:W-:Y:S02]  /*105fc0*/  @P0 LOP3.LUT R50, R50, 0x200, RZ, 0xfc, !PT ;  /* 0x0000020032320812 */ /* 0x000fe400078efcff */
[----:B------:R-:W-:Y:S01]  /*105fd0*/  ISETP.GE.AND P0, PT, R8, UR19, PT ;  /* 0x0000001308007c0c */ /* 0x000fe2000bf06270 */
[----:B------:R-:W1:Y:S03]  /*105fe0*/  LDCU.64 UR18, c[0x0][0x398] ;  /* 0x00007300ff1277ac */ /* 0x000e660008000a00 */
[----:B--2---:R-:W-:Y:S02]  /*105ff0*/  ISETP.LT.AND P1, PT, R37, UR24, !P0 ;  /* 0x0000001825007c0c */ /* 0x004fe4000c721270 */
        /* <DEDUP_REMOVED lines=8> */
[----:B------:R-:W2:Y:S03]  /*106080*/  LDCU.64 UR16, c[0x0][0x398] ;  /* 0x00007300ff1077ac */ /* 0x000ea60008000a00 */
        /* <DEDUP_REMOVED lines=8> */
[----:B------:R-:W-:Y:S02]  /*106110*/  ISETP.GE.AND P0, PT, R8, UR23, PT ;  /* 0x0000001708007c0c */ /* 0x000fe4000bf06270 */
[----:B------:R-:W-:Y:S02]  /*106120*/  LOP3.LUT R50, R50, 0xffffffef, RZ, 0xc0, !PT ;  /* 0xffffffef32327812 */ /* 0x000fe400078ec0ff */
[----:B--2---:R-:W-:Y:S02]  /*106130*/  ISETP.LT.AND P1, PT, R37, UR16, !P0 ;  /* 0x0000001025007c0c */ /* 0x004fe4000c721270 */
[----:B0-----:R-:W-:Y:S01]  /*106140*/  ISETP.LT.AND P0, PT, R48, UR73, !P0 ;  /* 0x0000004930007c0c */ /* 0x001fe2000c701270 */
[----:B------:R-:W-:Y:S01]  /*106150*/  VIADD R8, R61, 0x7d ;  /* 0x0000007d3d087836 */ /* 0x000fe20000000000 */
[----:B------:R-:W0:Y:S01]  /*106160*/  LDCU.64 UR22, c[0x0][0x398] ;  /* 0x00007300ff1677ac */ /* 0x000e220008000a00 */
[----:B------:R-:W1:Y:S08]  /*106170*/  LDCU UR73, c[0x0][0x398] ;  /* 0x00007300ff4977ac */ /* 0x000e700008000800 */
[----:B------:R-:W-:-:S04]  /*106180*/  @P1 LOP3.LUT R50, R50, 0x10, RZ, 0xfc, !PT ;  /* 0x0000001032321812 */ /* 0x000fc800078efcff */
[----:B------:R-:W-:-:S04]  /*106190*/  LOP3.LUT R50, R50, 0xfffffff7, RZ, 0xc0, !PT ;  /* 0xfffffff732327812 */ /* 0x000fc800078ec0ff */
[----:B------:R-:W-:Y:S02]  /*1061a0*/  @P0 LOP3.LUT R50, R50, 0x8, RZ, 0xfc, !PT ;  /* 0x0000000832320812 */ /* 0x000fe400078efcff */
[----:B------:R-:W-:Y:S01]  /*1061b0*/  ISETP.GE.AND P0, PT, R8, UR21, PT ;  /* 0x0000001508007c0c */ /* 0x000fe2000bf06270 */
[----:B------:R-:W2:Y:S01]  /*1061c0*/  LDCU.64 UR20, c[0x0][0x398] ;  /* 0x00007300ff1477ac */ /* 0x000ea20008000a00 */
[----:B---3--:R-:W-:Y:S02]  /*1061d0*/  LOP3.LUT R8, R51, 0xffff, RZ, 0xc0, !PT ;  /* 0x0000ffff33087812 */ /* 0x008fe400078ec0ff */
[----:B------:R-:W3:Y:S01]  /*1061e0*/  LDL.LU R51, [R1+0x4664] ;  /* 0x0046640001337983 */ /* 0x000ee20000300800 */
[----:B0-----:R-:W-:Y:S02]  /*1061f0*/  ISETP.LT.AND P1, PT, R37, UR22, !P0 ;  /* 0x0000001625007c0c */ /* 0x001fe4000c721270 */
[----:B-1----:R-:W-:Y:S02]  /*106200*/  ISETP.LT.AND P0, PT, R48, UR73, !P0 ;  /* 0x0000004930007c0c */ /* 0x002fe4000c701270 */
[----:B------:R-:W-:Y:S01]  /*106210*/  LOP3.LUT R50, R50, 0xfffffffb, RZ, 0xc0, !PT ;  /* 0xfffffffb32327812 */ /* 0x000fe200078ec0ff */
[----:B------:R-:W0:Y:S01]  /*106220*/  LDCU UR73, c[0x0][0x398] ;  /* 0x00007300ff4977ac */ /* 0x000e220008000800 */
[----:B------:R-:W-:-:S07]  /*106230*/  VIADD R9, R61, 0x7c ;  /* 0x0000007c3d097836 */ /* 0x000fce0000000000 */
[----:B------:R-:W-:-:S04]  /*106240*/  @P1 LOP3.LUT R50, R50, 0x4, RZ, 0xfc, !PT ;  /* 0x0000000432321812 */ /* 0x000fc800078efcff */
[----:B------:R-:W-:-:S04]  /*106250*/  LOP3.LUT R50, R50, 0xfffffffd, RZ, 0xc0, !PT ;  /* 0xfffffffd32327812 */ /* 0x000fc800078ec0ff */
[----:B------:R-:W-:Y:S02]  /*106260*/  @P0 LOP3.LUT R50, R50, 0x2, RZ, 0xfc, !PT ;  /* 0x0000000232320812 */ /* 0x000fe400078efcff */
[----:B------:R-:W-:Y:S02]  /*106270*/  ISETP.GE.AND P0, PT, R9, UR29, PT ;  /* 0x0000001d09007c0c */ /* 0x000fe4000bf06270 */
[----:B----4-:R-:W-:Y:S02]  /*106280*/  LOP3.LUT R15, R17, 0xffff, RZ, 0xc0, !PT ;  /* 0x0000ffff110f7812 */ /* 0x010fe400078ec0ff */
[----:B------:R-:W-:Y:S02]  /*106290*/  LOP3.LUT R13, R20, 0xffff, RZ, 0xc0, !PT ;  /* 0x0000ffff140d7812 */ /* 0x000fe400078ec0ff */
[----:B------:R-:W-:Y:S02]  /*1062a0*/  LOP3.LUT R50, R50, 0xfffffffe, RZ, 0xc0, !PT ;  /* 0xfffffffe32327812 */ /* 0x000fe400078ec0ff */
[----:B--2---:R-:W-:-:S02]  /*1062b0*/  ISETP.LT.AND P1, PT, R37, UR20, !P0 ;  /* 0x0000001425007c0c */ /* 0x004fc4000c721270 */
[----:B0-----:R-:W-:Y:S02]  /*1062c0*/  ISETP.LT.AND P0, PT, R48, UR73, !P0 ;  /* 0x0000004930007c0c */ /* 0x001fe4000c701270 */
[----:B------:R-:W-:Y:S01]  /*1062d0*/  PRMT R9, R15, 0x3340, R13 ;  /* 0x000033400f097816 */ /* 0x000fe2000000000d */
[----:B------:R-:W-:Y:S01]  /*1062e0*/  VIADD R10, R61, 0x7b ;  /* 0x0000007b3d0a7836 */ /* 0x000fe20000000000 */
[----:B-----5:R-:W-:Y:S01]  /*1062f0*/  LOP3.LUT R14, R19, 0xffff, RZ, 0xc0, !PT ;  /* 0x0000ffff130e7812 */ /* 0x020fe200078ec0ff */
[----:B------:R-:W0:Y:S01]  /*106300*/  LDCU.64 UR28, c[0x0][0x398] ;  /* 0x00007300ff1c77ac */ /* 0x000e220008000a00 */
[----:B------:R-:W-:Y:S01]  /*106310*/  VIADD R11, R61, 0x7a ;  /* 0x0000007a3d0b7836 */ /* 0x000fe20000000000 */
[----:B------:R1:W-:Y:S01]  /*106320*/  STL [R1+0x644], R9 ;  /* 0x0006440901007387 */ /* 0x0003e20000100800 */
[----:B---3--:R-:W-:-:S03]  /*106330*/  LOP3.LUT R51, R51, 0x7fffffff, RZ, 0xc0, !PT ;  /* 0x7fffffff33337812 */ /* 0x008fc600078ec0ff */
[----:B------:R-:W-:Y:S01]  /*106340*/  @P1 LOP3.LUT R50, R50, 0x1, RZ, 0xfc, !PT ;  /* 0x0000000132321812 */ /* 0x000fe200078efcff */
[----:B------:R-:W-:Y:S01]  /*106350*/  VIADD R12, R61, 0x79 ;  /* 0x000000793d0c7836 */ /* 0x000fe20000000000 */
[----:B------:R-:W-:Y:S02]  /*106360*/  SHF.R.U32.HI R16, RZ, 0x8, R15 ;  /* 0x00000008ff107819 */ /* 0x000fe4000001160f */
[----:B------:R-:W-:Y:S02]  /*106370*/  @P0 LOP3.LUT R51, R51, 0x80000000, RZ, 0xfc, !PT ;  /* 0x8000000033330812 */ /* 0x000fe400078efcff */
[----:B------:R-:W-:Y:S01]  /*106380*/  ISETP.GE.AND P0, PT, R10, UR27, PT ;  /* 0x0000001b0a007c0c */ /* 0x000fe2000bf06270 */
[----:B------:R-:W-:Y:S01]  /*106390*/  STL [R1+0x458c], R50 ;  /* 0x00458c3201007387 */ /* 0x000fe20000100800 */
[----:B------:R-:W-:-:S03]  /*1063a0*/  PRMT R10, R14, 0x3340, R8 ;  /* 0x000033400e0a7816 */ /* 0x000fc60000000008 */
[----:B------:R-:W2:Y:S04]  /*1063b0*/  LDL.LU R18, [R1+0x3d4] ;  /* 0x0003d40001127983 */ /* 0x000ea80000300800 */
[----:B------:R-:W2:Y:S01]  /*1063c0*/  LDL.LU R17, [R1+0x5ec] ;  /* 0x0005ec0001117983 */ /* 0x000ea20000300800 */
[----:B------:R-:W3:Y:S01]  /*1063d0*/  LDCU.64 UR26, c[0x0][0x398] ;  /* 0x00007300ff1a77ac */ /* 0x000ee20008000a00 */
[----:B------:R-:W4:Y:S02]  /*1063e0*/  LDCU UR73, c[0x0][0x398] ;  /* 0x00007300ff4977ac */ /* 0x000f240008000800 */
[----:B------:R5:W-:Y:S04]  /*1063f0*/  STL [R1+0x664], R10 ;  /* 0x0006640a01007387 */ /* 0x000be80000100800 */
[----:B------:R-:W4:Y:S04]  /*106400*/  LDL.LU R19, [R1+0x3d0] ;  /* 0x0003d00001137983 */ /* 0x000f280000300800 */
[----:B------:R-:W4:Y:S01]  /*106410*/  LDL.LU R20, [R1+0x4a4] ;  /* 0x0004a40001147983 */ /* 0x000f220000300800 */
[----:B0-----:R-:W-:-:S02]  /*106420*/  ISETP.LT.AND P1, PT, R37, UR28, !P0 ;  /* 0x0000001c25007c0c */ /* 0x001fc4000c721270 */
[----:B------:R-:W-:Y:S02]  /*106430*/  ISETP.LT.AND P0, PT, R48, UR69, !P0 ;  /* 0x0000004530007c0c */ /* 0x000fe4000c701270 */
[----:B------:R-:W-:Y:S02]  /*106440*/  LOP3.LUT R51, R51, 0xbfffffff, RZ, 0xc0, !PT ;  /* 0xbfffffff33337812 */ /* 0x000fe400078ec0ff */
[----:B-1----:R-:W-:Y:S02]  /*106450*/  SHF.R.U32.HI R9, RZ, 0x8, R13 ;  /* 0x00000008ff097819 */ /* 0x002fe4000001160d */
[----:B------:R-:W-:Y:S02]  /*106460*/  SHF.R.U32.HI R15, RZ, 0x8, R14 ;  /* 0x00000008ff0f7819 */ /* 0x000fe4000001160e */
[----:B------:R-:W-:Y:S01]  /*106470*/  SHF.R.U32.HI R8, RZ, 0x8, R8 ;  /* 0x00000008ff087819 */ /* 0x000fe20000011608 */
[----:B------:R-:W0:Y:S02]  /*106480*/  LDCU UR69, c[0x0][0x398] ;  /* 0x00007300ff4577ac */ /* 0x000e240008000800 */
[----:B------:R-:W-:-:S04]  /*106490*/  @P1 LOP3.LUT R51, R51, 0x40000000, RZ, 0xfc, !PT ;  /* 0x4000000033331812 */ /* 0x000fc800078efcff */
[----:B------:R-:W-:-:S04]  /*1064a0*/  LOP3.LUT R51, R51, 0xdfffffff, RZ, 0xc0, !PT ;  /* 0xdfffffff33337812 */ /* 0x000fc800078ec0ff */
[----:B------:R-:W-:Y:S02]  /*1064b0*/  @P0 LOP3.LUT R51, R51, 0x20000000, RZ, 0xfc, !PT ;  /* 0x2000000033330812 */ /* 0x000fe400078efcff */
[----:B------:R-:W-:Y:S01]  /*1064c0*/  ISETP.GE.AND P0, PT, R11, UR25, PT ;  /* 0x000000190b007c0c */ /* 0x000fe2000bf06270 */
[----:B------:R-:W1:Y:S03]  /*1064d0*/  LDCU.64 UR24, c[0x0][0x398] ;  /* 0x00007300ff1877ac */ /* 0x000e660008000a00 */
[----:B---3--:R-:W-:Y:S02]  /*1064e0*/  ISETP.LT.AND P1, PT, R37, UR26, !P0 ;  /* 0x0000001a25007c0c */ /* 0x008fe4000c721270 */
[----:B------:R-:W-:Y:S02]  /*1064f0*/  ISETP.LT.AND P0, PT, R48, UR67, !P0 ;  /* 0x0000004330007c0c */ /* 0x000fe4000c701270 */
[----:B------:R-:W-:-:S02]  /*106500*/  LOP3.LUT R51, R51, 0xefffffff, RZ, 0xc0, !PT ;  /* 0xefffffff33337812 */ /* 0x000fc400078ec0ff */
[----:B-----5:R-:W-:Y:S02]  /*106510*/  LOP3.LUT R10, R9, 0xffff, RZ, 0xc0, !PT ;  /* 0x0000ffff090a7812 */ /* 0x020fe400078ec0ff */
[----:B------:R-:W-:Y:S02]  /*106520*/  LOP3.LUT R8, R8, 0xffff, RZ, 0xc0, !PT ;  /* 0x0000ffff08087812 */ /* 0x000fe400078ec0ff */
[----:B------:R-:W-:Y:S01]  /*106530*/  LOP3.LUT R13, R16, 0xffff, RZ, 0xc0, !PT ;  /* 0x0000ffff100d7812 */ /* 0x000fe200078ec0ff */
[----:B------:R-:W-:Y:S01]  /*106540*/  VIADD R11, R61, 0x71 ;  /* 0x000000713d0b7836 */ /* 0x000fe20000000000 */
[----:B------:R-:W3:Y:S01]  /*106550*/  LDCU UR67, c[0x0][0x398] ;  /* 0x00007300ff4377ac */ /* 0x000ee20008000800 */
[----:B------:R-:W-:-:S04]  /*106560*/  @P1 LOP3.LUT R51, R51, 0x10000000, RZ, 0xfc, !PT ;  /* 0x1000000033331812 */ /* 0x000fc800078efcff */
[----:B------:R-:W-:-:S04]  /*106570*/  LOP3.LUT R51, R51, 0xf7ffffff, RZ, 0xc0, !PT ;  /* 0xf7ffffff33337812 */ /* 0x000fc800078ec0ff */
[----:B------:R-:W-:Y:S02]  /*106580*/  @P0 LOP3.LUT R51, R51, 0x8000000, RZ, 0xfc, !PT ;  /* 0x0800000033330812 */ /* 0x000fe400078efcff */
[----:B------:R-:W-:Y:S02]  /*106590*/  ISETP.GE.AND P0, PT, R12, UR19, PT ;  /* 0x000000130c007c0c */ /* 0x000fe4000bf06270 */
[----:B------:R-:W-:Y:S02]  /*1065a0*/  LOP3.LUT R9, R15, 0xffff, RZ, 0xc0, !PT ;  /* 0x0000ffff0f097812 */ /* 0x000fe400078ec0ff */
[----:B------:R-:W-:Y:S02]  /*1065b0*/  PRMT R10, R13, 0x3340, R10 ;  /* 0x000033400d0a7816 */ /* 0x000fe4000000000a */
[----:B------:R-:W-:Y:S02]  /*1065c0*/  LOP3.LUT R51, R51, 0xfbffffff, RZ, 0xc0, !PT ;  /* 0xfbffffff33337812 */ /* 0x000fe400078ec0ff */
[----:B-1----:R-:W-:-:S02]  /*1065d0*/  ISETP.LT.AND P1, PT, R37, UR24, !P0 ;  /* 0x0000001825007c0c */ /* 0x002fc4000c721270 */
[----:B------:R-:W-:Y:S02]  /*1065e0*/  ISETP.LT.AND P0, PT, R48, UR65, !P0 ;  /* 0x0000004130007c0c */ /* 0x000fe4000c701270 */
[----:B------:R-:W-:Y:S01]  /*1065f0*/  PRMT R9, R9, 0x3340, R8 ;  /* 0x0000334009097816 */ /* 0x000fe20000000008 */
[----:B------:R-:W-:Y:S01]  /*106600*/  VIADD R8, R61, 0x78 ;  /* 0x000000783d087836 */ /* 0x000fe20000000000 */
[----:B------:R1:W-:Y:S01]  /*106610*/  STL [R1+0x44c], R10 ;  /* 0x00044c0a01007387 */ /* 0x0003e20000100800 */
[----:B------:R-:W5:Y:S06]  /*106620*/  LDCU.64 UR18, c[0x0][0x398] ;  /* 0x00007300ff1277ac */ /* 0x000f6c0008000a00 */
[----:B------:R-:W-:Y:S01]  /*106630*/  @P1 LOP3.LUT R51, R51, 0x4000000, RZ, 0xfc, !PT ;  /* 0x0400000033331812 */ /* 0x000fe200078efcff */
[----:B------:R-:W-:Y:S01]  /*106640*/  VIADD R12, R61, 0x70 ;  /* 0x000000703d0c7836 */ /* 0x000fe20000000000 */
[----:B------:R-:W0:Y:S02]  /*106650*/  LDCU UR65, c[0x0][0x398] ;  /* 0x00007300ff4177ac */ /* 0x000e240008000800 */
[----:B------:R-:W-:-:S04]  /*106660*/  LOP3.LUT R51, R51, 0xfdffffff, RZ, 0xc0, !PT ;  /* 0xfdffffff33337812 */ /* 0x000fc800078ec0ff */
[----:B------:R-:W-:Y:S02]  /*106670*/  @P0 LOP3.LUT R51, R51, 0x2000000, RZ, 0xfc, !PT ;  /* 0x0200000033330812 */ /* 0x000fe400078efcff */
[----:B------:R-:W-:Y:S01]  /*106680*/  ISETP.GE.AND P0, PT, R8, UR17, PT ;  /* 0x0000001108007c0c */ /* 0x000fe2000bf06270 */
[----:B------:R-:W-:Y:S01]  /*106690*/  STL [R1+0x4a0], R9 ;  /* 0x0004a00901007387 */ /* 0x000fe20000100800 */
[----:B------:R-:W0:Y:S02]  /*1066a0*/  LDCU.64 UR16, c[0x0][0x398] ;  /* 0x00007300ff1077ac */ /* 0x000e240008000a00 */
[----:B-----5:R-:W-:Y:S02]  /*1066b0*/  ISETP.LT.AND P1, PT, R37, UR18, !P0 ;  /* 0x0000001225007c0c */ /* 0x020fe4000c721270 */
[----:B------:R-:W-:Y:S02]  /*1066c0*/  ISETP.LT.AND P0, PT, R48, UR64, !P0 ;  /* 0x0000004030007c0c */ /* 0x000fe4000c701270 */
[----:B------:R-:W-:Y:S01]  /*1066d0*/  LOP3.LUT R51, R51, 0xfeffffff, RZ, 0xc0, !PT ;  /* 0xfeffffff33337812 */ /* 0x000fe200078ec0ff */
[----:B-1----:R-:W-:Y:S01]  /*1066e0*/  VIADD R10, R61, 0x72 ;  /* 0x000000723d0a7836 */ /* 0x002fe20000000000 */
[----:B------:R-:W1:Y:S07]  /*1066f0*/  LDCU UR64, c[0x0][0x398] ;  /* 0x00007300ff4077ac */ /* 0x000e6e0008000800 */
[----:B------:R-:W-:-:S04]  /*106700*/  @P1 LOP3.LUT R51, R51, 0x1000000, RZ, 0xfc, !PT ;  /* 0x0100000033331812 */ /* 0x000fc800078efcff */
[----:B------:R-:W-:-:S04]  /*106710*/  LOP3.LUT R51, R51, 0xff7fffff, RZ, 0xc0, !PT ;  /* 0xff7fffff33337812 */ /* 0x000fc800078ec0ff */
[----:B------:R-:W-:Y:S02]  /*106720*/  @P0 LOP3.LUT R51, R51, 0x800000, RZ, 0xfc, !PT ;  /* 0x0080000033330812 */ /* 0x000fe400078efcff */
[----:B--2---:R-:W-:-:S05]  /*106730*/  PRMT R8, R17, 0x5410, R18 ;  /* 0x0000541011087816 */ /* 0x004fca0000000012 */
[----:B------:R4:W-:Y:S04]  /*106740*/  STL [R1+0x360], R8 ;  /* 0x0003600801007387 */ /* 0x0009e80000100800 */
[----:B------:R-:W2:Y:S04]  /*106750*/  LDL.LU R18, [R1+0x2db0] ;  /* 0x002db00001127983 */ /* 0x000ea80000300800 */
[----:B------:R-:W5:Y:S01]  /*106760*/  LDL.LU R17, [R1+0x2dac] ;  /* 0x002dac0001117983 */ /* 0x000f620000300800 */
[----:B----4-:R-:W-:-:S05]  /*106770*/  PRMT R8, R20, 0x5410, R19 ;  /* 0x0000541014087816 */ /* 0x010fca0000000013 */
[----:B------:R4:W-:Y:S04]  /*106780*/  STL [R1+0x364], R8 ;  /* 0x0003640801007387 */ /* 0x0009e80000100800 */
[----:B------:R-:W3:Y:S04]  /*106790*/  LDL.LU R19, [R1+0x2e0] ;  /* 0x0002e00001137983 */ /* 0x000ee80000300800 */
[----:B------:R-:W3:Y:S01]  /*1067a0*/  LDL.LU R20, [R1+0x2a0] ;  /* 0x0002a00001147983 */ /* 0x000ee20000300800 */
[----:B----4-:R-:W-:-:S05]  /*1067b0*/  VIADD R8, R61, 0x77 ;  /* 0x000000773d087836 */ /* 0x010fca0000000000 */
[----:B------:R-:W-:Y:S01]  /*1067c0*/  ISETP.GE.AND P0, PT, R8, UR23, PT ;  /* 0x0000001708007c0c */ /* 0x000fe2000bf06270 */
[----:B------:R-:W4:Y:S03]  /*1067d0*/  LDCU.64 UR22, c[0x0][0x398] ;  /* 0x00007300ff1677ac */ /* 0x000f260008000a00 */
[----:B0-----:R-:W-:Y:S02]  /*1067e0*/  ISETP.LT.AND P1, PT, R37, UR16, !P0 ;  /* 0x0000001025007c0c */ /* 0x001fe4000c721270 */
[----:B------:R-:W-:Y:S02]  /*1067f0*/  ISETP.LT.AND P0, PT, R48, UR60, !P0 ;  /* 0x0000003c30007c0c */ /* 0x000fe4000c701270 */
[----:B------:R-:W-:Y:S01]  /*106800*/  LOP3.LUT R51, R51, 0xffbfffff, RZ, 0xc0, !PT ;  /* 0xffbfffff33337812 */ /* 0x000fe200078ec0ff */
[C---:B------:R-:W-:Y:S02]  /*106810*/  VIADD R8, R61.reuse, 0x76 ;  /* 0x000000763d087836 */ /* 0x040fe40000000000 */
[----:B------:R-:W-:Y:S01]  /*106820*/  VIADD R9, R61, 0x73 ;  /* 0x000000733d097836 */ /* 0x000fe20000000000 */
[----:B------:R-:W0:Y:S05]  /*106830*/  LDCU UR60, c[0x0][0x398] ;  /* 0x00007300ff3c77ac */ /* 0x000e2a0008000800 */
[----:B------:R-:W-:-:S04]  /*106840*/  @P1 LOP3.LUT R51, R51, 0x400000, RZ, 0xfc, !PT ;  /* 0x0040000033331812 */ /* 0x000fc800078efcff */
[----:B------:R-:W-:-:S04]  /*106850*/  LOP3.LUT R51, R51, 0xffdfffff, RZ, 0xc0, !PT ;  /* 0xffdfffff33337812 */ /* 0x000fc800078ec0ff */
[----:B------:R-:W-:Y:S02]  /*106860*/  @P0 LOP3.LUT R51, R51, 0x200000, RZ, 0xfc, !PT ;  /* 0x0020000033330812 */ /* 0x000fe400078efcff */
[----:B------:R-:W-:Y:S01]  /*106870*/  ISETP.GE.AND P0, PT, R8, UR21, PT ;  /* 0x0000001508007c0c */ /* 0x000fe2000bf06270 */
[----:B------:R-:W0:Y:S03]  /*106880*/  LDCU.64 UR20, c[0x0][0x398] ;  /* 0x00007300ff1477ac */ /* 0x000e260008000a00 */
[----:B----4-:R-:W-:Y:S02]  /*106890*/  ISETP.LT.AND P1, PT, R37, UR22, !P0 ;  /* 0x0000001625007c0c */ /* 0x010fe4000c721270 */
[----:B------:R-:W-:Y:S02]  /*1068a0*/  ISETP.LT.AND P0, PT, R48, UR56, !P0 ;  /* 0x0000003830007c0c */ /* 0x000fe4000c701270 */
[----:B------:R-:W-:Y:S01]  /*1068b0*/  LOP3.LUT R51, R51, 0xffefffff, RZ, 0xc0, !PT ;  /* 0xffefffff33337812 */ /* 0x000fe200078ec0ff */
[----:B------:R-:W-:Y:S01]  /*1068c0*/  VIADD R8, R61, 0x75 ;  /* 0x000000753d087836 */ /* 0x000fe20000000000 */
[----:B------:R-:W4:Y:S07]  /*1068d0*/  LDCU UR56, c[0x0][0x398] ;  /* 0x00007300ff3877ac */ /* 0x000f2e0008000800 */
        /* <DEDUP_REMOVED lines=9> */
[----:B------:R-:W0:Y:S07]  /*106970*/  LDCU UR54, c[0x0][0x398] ;  /* 0x00007300ff3677ac */ /* 0x000e2e0008000800 */
[----:B------:R-:W-:-:S04]  /*106980*/  @P1 LOP3.LUT R51, R51, 0x40000, RZ, 0xfc, !PT ;  /* 0x0004000033331812 */ /* 0x000fc800078efcff */
[----:B------:R-:W-:-:S04]  /*106990*/  LOP3.LUT R51, R51, 0xfffdffff, RZ, 0xc0, !PT ;  /* 0xfffdffff33337812 */ /* 0x000fc800078ec0ff */
[----:B------:R-:W-:Y:S02]  /*1069a0*/  @P0 LOP3.LUT R51, R51, 0x20000, RZ, 0xfc, !PT ;  /* 0x0002000033330812 */ /* 0x000fe400078efcff */
[----:B------:R-:W-:Y:S01]  /*1069b0*/  ISETP.GE.AND P0, PT, R8, UR27, PT ;  /* 0x0000001b08007c0c */ /* 0x000fe2000bf06270 */
[----:B------:R-:W0:Y:S03]  /*1069c0*/  LDCU.64 UR26, c[0x0][0x398] ;  /* 0x00007300ff1a77ac */ /* 0x000e260008000a00 */
        /* <DEDUP_REMOVED lines=12> */
[----:B------:R-:W0:Y:S08]  /*106a90*/  LDCU UR48, c[0x0][0x398] ;  /* 0x00007300ff3077ac */ /* 0x000e300008000800 */
[----:B------:R-:W-:-:S04]  /*106aa0*/  @P1 LOP3.LUT R51, R51, 0x4000, RZ, 0xfc, !PT ;  /* 0x0000400033331812 */ /* 0x000fc800078efcff */
[----:B------:R-:W-:-:S04]  /*106ab0*/  LOP3.LUT R51, R51, 0xffffdfff, RZ, 0xc0, !PT ;  /* 0xffffdfff33337812 */ /* 0x000fc800078ec0ff */
[----:B------:R-:W-:Y:S02]  /*106ac0*/  @P0 LOP3.LUT R51, R51, 0x2000, RZ, 0xfc, !PT ;  /* 0x0000200033330812 */ /* 0x000fe400078efcff */
[----:B------:R-:W-:Y:S01]  /*106ad0*/  ISETP.GE.AND P0, PT, R10, UR19, PT ;  /* 0x000000130a007c0c */ /* 0x000fe2000bf06270 */
[----:B------:R-:W0:Y:S01]  /*106ae0*/  LDCU.64 UR18, c[0x0][0x398] ;  /* 0x00007300ff1277ac */ /* 0x000e220008000a00 */
[----:B--2---:R-:W-:Y:S02]  /*106af0*/  LOP3.LUT R15, R18, 0xffff, RZ, 0xc0, !PT ;  /* 0x0000ffff120f7812 */ /* 0x004fe400078ec0ff */
[----:B-----5:R-:W-:Y:S02]  /*106b00*/  LOP3.LUT R14, R17, 0xffff, RZ, 0xc0, !PT ;  /* 0x0000ffff110e7812 */ /* 0x020fe400078ec0ff */
[----:B---3--:R-:W-:Y:S02]  /*106b10*/  LOP3.LUT R13, R19, 0xffff, RZ, 0xc0, !PT ;  /* 0x0000ffff130d7812 */ /* 0x008fe400078ec0ff */
[----:B------:R-:W-:-:S02]  /*106b20*/  LOP3.LUT R8, R20, 0xffff, RZ, 0xc0, !PT ;  /* 0x0000ffff14087812 */ /* 0x000fc400078ec0ff */
[----:B------:R-:W-:Y:S02]  /*106b30*/  PRMT R9, R15, 0x3340, R13 ;  /* 0x000033400f097816 */ /* 0x000fe4000000000d */
[----:B------:R-:W-:-:S03]  /*106b40*/  PRMT R10, R14, 0x3340, R8 ;  /* 0x000033400e0a7816 */ /* 0x000fc60000000008 */
[----:B------:R2:W-:Y:S04]  /*106b50*/  STL [R1+0x620], R9 ;  /* 0x0006200901007387 */ /* 0x0005e80000100800 */
[----:B------:R-:W3:Y:S04]  /*106b60*/  LDL.LU R17, [R1+0x45c] ;  /* 0x00045c0001117983 */ /* 0x000ee80000300800 */
[----:B------:R-:W3:Y:S04]  /*106b70*/  LDL.LU R19, [R1+0x624] ;  /* 0x0006240001137983 */ /* 0x000ee80000300800 */
[----:B------:R5:W-:Y:S04]  /*106b80*/  STL [R1+0x648], R10 ;  /* 0x0006480a01007387 */ /* 0x000be80000100800 */
[----:B------:R-:W4:Y:S01]  /*106b90*/  LDL.LU R20, [R1+0x3b8] ;  /* 0x0003b80001147983 */ /* 0x000f220000300800 */
[----:B-1----:R-:W-:-:S02]  /*106ba0*/  ISETP.LT.AND P1, PT, R37, UR24, !P0 ;  /* 0x0000001825007c0c */ /* 0x002fc4000c721270 */
[----:B------:R-:W-:Y:S02]  /*106bb0*/  ISETP.LT.AND P0, PT, R48, UR46, !P0 ;  /* 0x0000002e30007c0c */ /* 0x000fe4000c701270 */
[----:B------:R-:W-:Y:S02]  /*106bc0*/  LOP3.LUT R51, R51, 0xffffefff, RZ, 0xc0, !PT ;  /* 0xffffefff33337812 */ /* 0x000fe400078ec0ff */
[----:B------:R-:W-:Y:S02]  /*106bd0*/  SHF.R.U32.HI R16, RZ, 0x8, R15 ;  /* 0x00000008ff107819 */ /* 0x000fe4000001160f */
[----:B------:R-:W-:Y:S02]  /*106be0*/  SHF.R.U32.HI R8, RZ, 0x8, R8 ;  /* 0x00000008ff087819 */ /* 0x000fe40000011608 */
[----:B--2---:R-:W-:Y:S01]  /*106bf0*/  SHF.R.U32.HI R9, RZ, 0x8, R13 ;  /* 0x00000008ff097819 */ /* 0x004fe2000001160d */
[----:B------:R-:W1:Y:S02]  /*106c00*/  LDCU UR46, c[0x0][0x398] ;  /* 0x00007300ff2e77ac */ /* 0x000e640008000800 */
[----:B------:R-:W-:-:S04]  /*106c10*/  @P1 LOP3.LUT R51, R51, 0x1000, RZ, 0xfc, !PT ;  /* 0x0000100033331812 */ /* 0x000fc800078efcff */
[----:B------:R-:W-:-:S04]  /*106c20*/  LOP3.LUT R51, R51, 0xfffff7ff, RZ, 0xc0, !PT ;  /* 0xfffff7ff33337812 */ /* 0x000fc800078ec0ff */
[----:B------:R-:W-:Y:S02]  /*106c30*/  @P0 LOP3.LUT R51, R51, 0x800, RZ, 0xfc, !PT ;  /* 0x0000080033330812 */ /* 0x000fe400078efcff */
[----:B------:R-:W-:Y:S01]  /*106c40*/  ISETP.GE.AND P0, PT, R11, UR17, PT ;  /* 0x000000110b007c0c */ /* 0x000fe2000bf06270 */
[----:B------:R-:W2:Y:S03]  /*106c50*/  LDCU.64 UR16, c[0x0][0x398] ;  /* 0x00007300ff1077ac */ /* 0x000ea60008000a00 */
[----:B0-----:R-:W-:Y:S02]  /*106c60*/  ISETP.LT.AND P1, PT, R37, UR18, !P0 ;  /* 0x0000001225007c0c */ /* 0x001fe4000c721270 */
[----:B------:R-:W-:Y:S02]  /*106c70*/  ISETP.LT.AND P0, PT, R48, UR42, !P0 ;  /* 0x0000002a30007c0c */ /* 0x000fe4000c701270 */
[----:B------:R-:W-:-:S02]  /*106c80*/  LOP3.LUT R51, R51, 0xfffffbff, RZ, 0xc0, !PT ;  /* 0xfffffbff33337812 */ /* 0x000fc400078ec0ff */
[----:B------:R-:W-:Y:S02]  /*106c90*/  SHF.R.U32.HI R15, RZ, 0x8, R14 ;  /* 0x00000008ff0f7819 */ /* 0x000fe4000001160e */
[----:B-----5:R-:W-:Y:S02]  /*106ca0*/  LOP3.LUT R10, R9, 0xffff, RZ, 0xc0, !PT ;  /* 0x0000ffff090a7812 */ /* 0x020fe400078ec0ff */
[----:B------:R-:W-:Y:S02]  /*106cb0*/  LOP3.LUT R8, R8, 0xffff, RZ, 0xc0, !PT ;  /* 0x0000ffff08087812 */ /* 0x000fe400078ec0ff */
[----:B------:R-:W-:Y:S01]  /*106cc0*/  LOP3.LUT R13, R16, 0xffff, RZ, 0xc0, !PT ;  /* 0x0000ffff100d7812 */ /* 0x000fe200078ec0ff */
[----:B------:R-:W-:Y:S01]  /*106cd0*/  VIADD R11, R61, 0x68 ;  /* 0x000000683d0b7836 */ /* 0x000fe20000000000 */
[----:B------:R-:W0:Y:S01]  /*106ce0*/  LDCU UR42, c[0x0][0x398] ;  /* 0x00007300ff2a77ac */ /* 0x000e220008000800 */
[----:B------:R-:W-:-:S04]  /*106cf0*/  @P1 LOP3.LUT R51, R51, 0x400, RZ, 0xfc, !PT ;  /* 0x0000040033331812 */ /* 0x000fc800078efcff */
[----:B------:R-:W-:-:S04]  /*106d00*/  LOP3.LUT R51, R51, 0xfffffdff, RZ, 0xc0, !PT ;  /* 0xfffffdff33337812 */ /* 0x000fc800078ec0ff */
[----:B------:R-:W-:Y:S02]  /*106d10*/  @P0 LOP3.LUT R51, R51, 0x200, RZ, 0xfc, !PT ;  /* 0x0000020033330812 */ /* 0x000fe400078efcff */
[----:B------:R-:W-:Y:S02]  /*106d20*/  ISETP.GE.AND P0, PT, R12, UR23, PT ;  /* 0x000000170c007c0c */ /* 0x000fe4000bf06270 */
[----:B------:R-:W-:Y:S02]  /*106d30*/  LOP3.LUT R9, R15, 0xffff, RZ, 0xc0, !PT ;  /* 0x0000ffff0f097812 */ /* 0x000fe400078ec0ff */
[----:B------:R-:W-:Y:S02]  /*106d40*/  PRMT R10, R13, 0x3340, R10 ;  /* 0x000033400d0a7816 */ /* 0x000fe4000000000a */
[----:B------:R-:W-:Y:S02]  /*106d50*/  LOP3.LUT R51, R51, 0xfffffeff, RZ, 0xc0, !PT ;  /* 0xfffffeff33337812 */ /* 0x000fe400078ec0ff */
[----:B--2---:R-:W-:-:S02]  /*106d60*/  ISETP.LT.AND P1, PT, R37, UR16, !P0 ;  /* 0x0000001025007c0c */ /* 0x004fc4000c721270 */
[----:B------:R-:W-:Y:S02]  /*106d70*/  ISETP.LT.AND P0, PT, R48, UR41, !P0 ;  /* 0x0000002930007c0c */ /* 0x000fe4000c701270 */
[----:B------:R-:W-:Y:S01]  /*106d80*/  PRMT R9, R9, 0x3340, R8 ;  /* 0x0000334009097816 */ /* 0x000fe20000000008 */
[----:B------:R-:W-:Y:S01]  /*106d90*/  VIADD R8, R61, 0x6f ;  /* 0x0000006f3d087836 */ /* 0x000fe20000000000 */
[----:B------:R-:W-:Y:S01]  /*106da0*/  STL [R1+0x458], R10 ;  /* 0x0004580a01007387 */ /* 0x000fe20000100800 */
[----:B------:R-:W2:Y:S06]  /*106db0*/  LDCU.64 UR22, c[0x0][0x398] ;  /* 0x00007300ff1677ac */ /* 0x000eac0008000a00 */
[----:B------:R-:W-:Y:S01]  /*106dc0*/  @P1 LOP3.LUT R51, R51, 0x100, RZ, 0xfc, !PT ;  /* 0x0000010033331812 */ /* 0x000fe200078efcff */
[----:B------:R-:W-:Y:S01]  /*106dd0*/  VIADD R12, R61, 0x67 ;  /* 0x000000673d0c7836 */ /* 0x000fe20000000000 */
[----:B------:R-:W5:Y:S02]  /*106de0*/  LDCU UR41, c[0x0][0x398] ;  /* 0x00007300ff2977ac */ /* 0x000f640008000800 */
[----:B------:R-:W-:-:S04]  /*106df0*/  LOP3.LUT R51, R51, 0xffffff7f, RZ, 0xc0, !PT ;  /* 0xffffff7f33337812 */ /* 0x000fc800078ec0ff */
[----:B------:R-:W-:Y:S02]  /*106e00*/  @P0 LOP3.LUT R51, R51, 0x80, RZ, 0xfc, !PT ;  /* 0x0000008033330812 */ /* 0x000fe400078efcff */
[----:B------:R-:W-:Y:S01]  /*106e10*/  ISETP.GE.AND P0, PT, R8, UR21, PT ;  /* 0x0000001508007c0c */ /* 0x000fe2000bf06270 */
[----:B------:R-:W-:Y:S01]  /*106e20*/  STL [R1+0x4a4], R9 ;  /* 0x0004a40901007387 */ /* 0x000fe20000100800 */
[----:B------:R-:W0:Y:S02]  /*106e30*/  LDCU.64 UR20, c[0x0][0x398] ;  /* 0x00007300ff1477ac */ /* 0x000e240008000a00 */
[----:B--2---:R-:W-:Y:S02]  /*106e40*/  ISETP.LT.AND P1, PT, R37, UR22, !P0 ;  /* 0x0000001625007c0c */ /* 0x004fe4000c721270 */
[----:B---3--:R-:W-:-:S05]  /*106e50*/  PRMT R8, R19, 0x5410, R17 ;  /* 0x0000541013087816 */ /* 0x008fca0000000011 */
[----:B------:R4:W-:Y:S02]  /*106e60*/  STL [R1+0x368], R8 ;  /* 0x0003680801007387 */ /* 0x0009e40000100800 */
[----:B----4-:R-:W-:Y:S02]  /*106e70*/  PRMT R8, R52, 0x5410, R20 ;  /* 0x0000541034087816 */ /* 0x010fe40000000014 */
[----:B------:R-:W2:Y:S04]  /*106e80*/  LDL.LU R52, [R1+0x4660] ;  /* 0x0046600001347983 */ /* 0x000ea80000300800 */
[----:B------:R-:W3:Y:S04]  /*106e90*/  LDL.LU R18, [R1+0x2db8] ;  /* 0x002db80001127983 */ /* 0x000ee80000300800 */
[----:B------:R-:W4:Y:S04]  /*106ea0*/  LDL.LU R17, [R1+0x2db4] ;  /* 0x002db40001117983 */ /* 0x000f280000300800 */
[----:B------:R0:W-:Y:S04]  /*106eb0*/  STL [R1+0x36c], R8 ;  /* 0x00036c0801007387 */ /* 0x0001e80000100800 */
[----:B------:R-:W3:Y:S04]  /*106ec0*/  LDL.LU R19, [R1+0x284] ;  /* 0x0002840001137983 */ /* 0x000ee80000300800 */
[----:B------:R-:W4:Y:S01]  /*106ed0*/  LDL.LU R20, [R1+0x280] ;  /* 0x0002800001147983 */ /* 0x000f220000300800 */
[----:B------:R-:W-:-:S02]  /*106ee0*/  ISETP.LT.AND P0, PT, R48, UR40, !P0 ;  /* 0x0000002830007c0c */ /* 0x000fc4000c701270 */
[----:B------:R-:W-:Y:S01]  /*106ef0*/  LOP3.LUT R51, R51, 0xffffffbf, RZ, 0xc0, !PT ;  /* 0xffffffbf33337812 */ /* 0x000fe200078ec0ff */
[C---:B------:R-:W-:Y:S02]  /*106f00*/  VIADD R9, R61.reuse, 0x6a ;  /* 0x0000006a3d097836 */ /* 0x040fe40000000000 */
[----:B------:R-:W-:Y:S01]  /*106f10*/  VIADD R10, R61, 0x69 ;  /* 0x000000693d0a7836 */ /* 0x000fe20000000000 */
[----:B------:R-:W1:Y:S01]  /*106f20*/  LDCU UR40, c[0x0][0x398] ;  /* 0x00007300ff2877ac */ /* 0x000e620008000800 */
[----:B------:R-:W-:Y:S01]  /*106f30*/  @P1 LOP3.LUT R51, R51, 0x40, RZ, 0xfc, !PT ;  /* 0x0000004033331812 */ /* 0x000fe200078efcff */
[----:B0-----:R-:W-:-:S03]  /*106f40*/  VIADD R8, R61, 0x6e ;  /* 0x0000006e3d087836 */ /* 0x001fc60000000000 */
        /* <DEDUP_REMOVED lines=31> */
[----:B--2---:R-:W-:-:S04]  /*107140*/  LOP3.LUT R52, R52, 0x7fffffff, RZ, 0xc0, !PT ;  /* 0x7fffffff34347812 */ /* 0x004fc800078ec0ff */
[----:B------:R-:W-:Y:S02]  /*107150*/  @P0 LOP3.LUT R52, R52, 0x80000000, RZ, 0xfc, !PT ;  /* 0x8000000034340812 */ /* 0x000fe400078efcff */
[----:B------:R-:W-:Y:S01]  /*107160*/  ISETP.GE.AND P0, PT, R8, UR19, PT ;  /* 0x0000001308007c0c */ /* 0x000fe2000bf06270 */
[----:B------:R-:W2:Y:S03]  /*107170*/  LDCU.64 UR18, c[0x0][0x398] ;  /* 0x00007300ff1277ac */ /* 0x000ea60008000a00 */
[----:B0-----:R-:W-:Y:S02]  /*107180*/  ISETP.LT.AND P1, PT, R37, UR24, !P0 ;  /* 0x0000001825007c0c */ /* 0x001fe4000c721270 */
[----:B------:R-:W-:Y:S02]  /*107190*/  ISETP.LT.AND P0, PT, R48, UR31, !P0 ;  /* 0x0000001f30007c0c */ /* 0x000fe4000c701270 */
[----:B------:R-:W-:-:S02]  /*1071a0*/  LOP3.LUT R52, R52, 0xbfffffff, RZ, 0xc0, !PT ;  /* 0xbfffffff34347812 */ /* 0x000fc400078ec0ff */
[----:B---3--:R-:W-:Y:S02]  /*1071b0*/  LOP3.LUT R15, R18, 0xffff, RZ, 0xc0, !PT ;  /* 0x0000ffff120f7812 */ /* 0x008fe400078ec0ff */
[----:B------:R-:W-:Y:S02]  /*1071c0*/  LOP3.LUT R13, R19, 0xffff, RZ, 0xc0, !PT ;  /* 0x0000ffff130d7812 */ /* 0x000fe400078ec0ff */
[----:B----4-:R-:W-:Y:S02]  /*1071d0*/  LOP3.LUT R14, R17, 0xffff, RZ, 0xc0, !PT ;  /* 0x0000ffff110e7812 */ /* 0x010fe400078ec0ff */
[----:B------:R-:W-:Y:S01]  /*1071e0*/  LOP3.LUT R8, R20, 0xffff, RZ, 0xc0, !PT ;  /* 0x0000ffff14087812 */ /* 0x000fe200078ec0ff */
[----:B------:R-:W0:Y:S01]  /*1071f0*/  LDCU UR31, c[0x0][0x398] ;  /* 0x00007300ff1f77ac */ /* 0x000e220008000800 */
[----:B------:R-:W-:-:S04]  /*107200*/  @P1 LOP3.LUT R52, R52, 0x40000000, RZ, 0xfc, !PT ;  /* 0x4000000034341812 */ /* 0x000fc800078efcff */
[----:B------:R-:W-:-:S04]  /*107210*/  LOP3.LUT R52, R52, 0xdfffffff, RZ, 0xc0, !PT ;  /* 0xdfffffff34347812 */ /* 0x000fc800078ec0ff */
[----:B------:R-:W-:Y:S02]  /*107220*/  @P0 LOP3.LUT R52, R52, 0x20000000, RZ, 0xfc, !PT ;  /* 0x2000000034340812 */ /* 0x000fe400078efcff */
[----:B------:R-:W-:Y:S02]  /*107230*/  ISETP.GE.AND P0, PT, R9, UR17, PT ;  /* 0x0000001109007c0c */ /* 0x000fe4000bf06270 */
[----:B------:R-:W-:Y:S02]  /*107240*/  LOP3.LUT R52, R52, 0xefffffff, RZ, 0xc0, !PT ;  /* 0xefffffff34347812 */ /* 0x000fe400078ec0ff */
[----:B--2---:R-:W-:Y:S02]  /*107250*/  ISETP.LT.AND P1, PT, R37, UR18, !P0 ;  /* 0x0000001225007c0c */ /* 0x004fe4000c721270 */
[----:B------:R-:W-:Y:S02]  /*107260*/  ISETP.LT.AND P0, PT, R48, UR30, !P0 ;  /* 0x0000001e30007c0c */ /* 0x000fe4000c701270 */
[----:B------:R-:W-:Y:S01]  /*107270*/  PRMT R9, R15, 0x3340, R13 ;  /* 0x000033400f097816 */ /* 0x000fe2000000000d */
[----:B------:R-:W2:Y:S01]  /*107280*/  LDCU.64 UR16, c[0x0][0x398] ;  /* 0x00007300ff1077ac */ /* 0x000ea20008000a00 */
[----:B------:R-:W-:-:S02]  /*107290*/  SHF.R.U32.HI R16, RZ, 0x8, R15 ;  /* 0x00000008ff107819 */ /* 0x000fc4000001160f */
[----:B------:R-:W-:Y:S02]  /*1072a0*/  PRMT R56, R44, 0x5410, R56 ;  /* 0x000054102c387816 */ /* 0x000fe40000000038 */
[----:B------:R-:W-:-:S03]  /*1072b0*/  PRMT R57, R42, 0x5410, R57 ;  /* 0x000054102a397816 */ /* 0x000fc60000000039 */
[----:B------:R-:W-:Y:S02]  /*1072c0*/  @P1 LOP3.LUT R52, R52, 0x10000000, RZ, 0xfc, !PT ;  /* 0x1000000034341812 */ /* 0x000fe400078efcff */
[----:B------:R-:W-:Y:S02]  /*1072d0*/  PRMT R58, R40, 0x5410, R58 ;  /* 0x00005410283a7816 */ /* 0x000fe4000000003a */
[----:B------:R-:W-:Y:S01]  /*1072e0*/  PRMT R28, R0, 0x5410, R28 ;  /* 0x00005410001c7816 */ /* 0x000fe2000000001c */
[----:B------:R-:W3:Y:S01]  /*1072f0*/  LDCU UR30, c[0x0][0x398] ;  /* 0x00007300ff1e77ac */ /* 0x000ee20008000800 */
[----:B------:R-:W-:Y:S01]  /*107300*/  LOP3.LUT R52, R52, 0xf7ffffff, RZ, 0xc0, !PT ;  /* 0xf7ffffff34347812 */ /* 0x000fe200078ec0ff */
[----:B------:R4:W-:Y:S04]  /*107310*/  STL [R1+0x608], R9 ;  /* 0x0006080901007387 */ /* 0x0009e80000100800 */
[----:B------:R-:W3:Y:S04]  /*107320*/  LDL.LU R18, [R1+0x4ac] ;  /* 0x0004ac0001127983 */ /* 0x000ee80000300800 */
[----:B------:R-:W3:Y:S01]  /*107330*/  LDL.LU R17, [R1+0x1560] ;  /* 0x0015600001117983 */ /* 0x000ee20000300800 */
[----:B------:R-:W-:-:S02]  /*107340*/  @P0 LOP3.LUT R52, R52, 0x8000000, RZ, 0xfc, !PT ;  /* 0x0800000034340812 */ /* 0x000fc400078efcff */
[----:B------:R-:W-:Y:S02]  /*107350*/  ISETP.GE.AND P0, PT, R10, UR23, PT ;  /* 0x000000170a007c0c */ /* 0x000fe4000bf06270 */
[----:B------:R-:W-:Y:S01]  /*107360*/  PRMT R10, R14, 0x3340, R8 ;  /* 0x000033400e0a7816 */ /* 0x000fe20000000008 */
[----:B------:R-:W0:Y:S04]  /*107370*/  LDCU.64 UR22, c[0x0][0x398] ;  /* 0x00007300ff1677ac */ /* 0x000e280008000a00 */
[----:B------:R0:W-:Y:S04]  /*107380*/  STL [R1+0x624], R10 ;  /* 0x0006240a01007387 */ /* 0x0001e80000100800 */
[----:B------:R-:W5:Y:S04]  /*107390*/  LDL.LU R19, [R1+0x46c] ;  /* 0x00046c0001137983 */ /* 0x000f680000300800 */
[----:B------:R-:W5:Y:S01]  /*1073a0*/  LDL.LU R20, [R1+0x60c] ;  /* 0x00060c0001147983 */ /* 0x000f620000300800 */
[----:B--2---:R-:W-:-:S02]  /*1073b0*/  ISETP.LT.AND P1, PT, R37, UR16, !P0 ;  /* 0x0000001025007c0c */ /* 0x004fc4000c721270 */
[----:B------:R-:W-:Y:S02]  /*1073c0*/  ISETP.LT.AND P0, PT, R48, UR14, !P0 ;  /* 0x0000000e30007c0c */ /* 0x000fe4000c701270 */
[----:B------:R-:W-:Y:S02]  /*1073d0*/  LOP3.LUT R52, R52, 0xfbffffff, RZ, 0xc0, !PT ;  /* 0xfbffffff34347812 */ /* 0x000fe400078ec0ff */
[----:B----4-:R-:W-:Y:S02]  /*1073e0*/  SHF.R.U32.HI R9, RZ, 0x8, R13 ;  /* 0x00000008ff097819 */ /* 0x010fe4000001160d */
[----:B------:R-:W-:Y:S02]  /*1073f0*/  SHF.R.U32.HI R15, RZ, 0x8, R14 ;  /* 0x00000008ff0f7819 */ /* 0x000fe4000001160e */
[----:B------:R-:W-:Y:S01]  /*107400*/  SHF.R.U32.HI R8, RZ, 0x8, R8 ;  /* 0x00000008ff087819 */ /* 0x000fe20000011608 */
[----:B------:R-:W2:Y:S02]  /*107410*/  LDCU.64 UR14, c[0x0][0x398] ;  /* 0x00007300ff0e77ac */ /* 0x000ea40008000a00 */
[----:B------:R-:W-:-:S04]  /*107420*/  @P1 LOP3.LUT R52, R52, 0x4000000, RZ, 0xfc, !PT ;  /* 0x0400000034341812 */ /* 0x000fc800078efcff */
[----:B------:R-:W-:-:S04]  /*107430*/  LOP3.LUT R52, R52, 0xfdffffff, RZ, 0xc0, !PT ;  /* 0xfdffffff34347812 */ /* 0x000fc800078ec0ff */
[----:B------:R-:W-:Y:S02]  /*107440*/  @P0 LOP3.LUT R52, R52, 0x2000000, RZ, 0xfc, !PT ;  /* 0x0200000034340812 */ /* 0x000fe400078efcff */
[----:B------:R-:W-:Y:S01]  /*107450*/  ISETP.GE.AND P0, PT, R11, UR21, PT ;  /* 0x000000150b007c0c */ /* 0x000fe2000bf06270 */
[----:B------:R-:W4:Y:S03]  /*107460*/  LDCU.64 UR20, c[0x0][0x398] ;  /* 0x00007300ff1477ac */ /* 0x000f260008000a00 */
[----:B0-----:R-:W-:Y:S02]  /*107470*/  ISETP.LT.AND P1, PT, R37, UR22, !P0 ;  /* 0x0000001625007c0c */ /* 0x001fe4000c721270 */
        /* <DEDUP_REMOVED lines=8> */
[----:B----4-:R-:W-:Y:S02]  /*107500*/  ISETP.LT.AND P1, PT, R37, UR20, !P0 ;  /* 0x0000001425007c0c */ /* 0x010fe4000c721270 */
[----:B------:R-:W-:-:S02]  /*107510*/  ISETP.LT.AND P0, PT, R48, UR12, !P0 ;  /* 0x0000000c30007c0c */ /* 0x000fc4000c701270 */
[----:B------:R-:W-:Y:S02]  /*107520*/  LOP3.LUT R9, R15, 0xffff, RZ, 0xc0, !PT ;  /* 0x0000ffff0f097812 */ /* 0x000fe400078ec0ff */
[----:B------:R-:W-:Y:S02]  /*107530*/  LOP3.LUT R8, R8, 0xffff, RZ, 0xc0, !PT ;  /* 0x0000ffff08087812 */ /* 0x000fe400078ec0ff */
[----:B------:R-:W-:Y:S01]  /*107540*/  LOP3.LUT R13, R16, 0xffff, RZ, 0xc0, !PT ;  /* 0x0000ffff100d7812 */ /* 0x000fe200078ec0ff */
[----:B------:R-:W0:Y:S01]  /*107550*/  LDCU.64 UR12, c[0x0][0x398] ;  /* 0x00007300ff0c77ac */ /* 0x000e220008000a00 */
[----:B------:R-:W-:Y:S01]  /*107560*/  VIADD R11, R61, 0x5f ;  /* 0x0000005f3d0b7836 */ /* 0x000fe20000000000 */
[----:B------:R-:W-:Y:S01]  /*107570*/  PRMT R9, R9, 0x3340, R8 ;  /* 0x0000334009097816 */ /* 0x000fe20000000008 */
[C---:B------:R-:W-:Y:S02]  /*107580*/  VIADD R8, R61.reuse, 0x66 ;  /* 0x000000663d087836 */ /* 0x040fe40000000000 */
[----:B------:R-:W-:Y:S01]  /*107590*/  VIADD R12, R61, 0x5e ;  /* 0x0000005e3d0c7836 */ /* 0x000fe20000000000 */
[----:B------:R-:W4:Y:S01]  /*1075a0*/  LDCU.64 UR28, c[0x0][0x398] ;  /* 0x00007300ff1c77ac */ /* 0x000f220008000a00 */
        /* <DEDUP_REMOVED lines=8> */
[----:B--2---:R-:W-:Y:S02]  /*107630*/  ISETP.LT.AND P1, PT, R37, UR14, !P0 ;  /* 0x0000000e25007c0c */ /* 0x004fe4000c721270 */
[----:B------:R-:W-:Y:S01]  /*107640*/  ISETP.LT.AND P0, PT, R48, UR11, !P0 ;  /* 0x0000000b30007c0c */ /* 0x000fe2000c701270 */
[----:B------:R-:W2:Y:S10]  /*107650*/  LDCU.64 UR26, c[0x0][0x398] ;  /* 0x00007300ff1a77ac */ /* 0x000eb40008000a00 */
[----:B------:R-:W-:-:S04]  /*107660*/  @P1 LOP3.LUT R52, R52, 0x100000, RZ, 0xfc, !PT ;  /* 0x0010000034341812 */ /* 0x000fc800078efcff */
[----:B------:R-:W-:Y:S02]  /*107670*/  LOP3.LUT R52, R52, 0xfff7ffff, RZ, 0xc0, !PT ;  /* 0xfff7ffff34347812 */ /* 0x000fe400078ec0ff */
[----:B---3--:R-:W-:-:S05]  /*107680*/  PRMT R8, R17, 0x5410, R18 ;  /* 0x0000541011087816 */ /* 0x008fca0000000012 */
[----:B------:R5:W-:Y:S04]  /*107690*/  STL [R1+0x3d0], R8 ;  /* 0x0003d00801007387 */ /* 0x000be80000100800 */
[----:B------:R-:W3:Y:S04]  /*1076a0*/  LDL.LU R18, [R1+0x2dc0] ;  /* 0x002dc00001127983 */ /* 0x000ee80000300800 */
[----:B------:R-:W2:Y:S01]  /*1076b0*/  LDL.LU R17, [R1+0x2dbc] ;  /* 0x002dbc0001117983 */ /* 0x000ea20000300800 */
[----:B-----5:R-:W-:-:S05]  /*1076c0*/  PRMT R8, R20, 0x5410, R19 ;  /* 0x0000541014087816 */ /* 0x020fca0000000013 */
[----:B------:R5:W-:Y:S04]  /*1076d0*/  STL [R1+0x3d4], R8 ;  /* 0x0003d40801007387 */ /* 0x000be80000100800 */
[----:B------:R-:W4:Y:S04]  /*1076e0*/  LDL.LU R19, [R1+0x288] ;  /* 0x0002880001137983 */ /* 0x000f280000300800 */
[----:B------:R-:W4:Y:S01]  /*1076f0*/  LDL.LU R20, [R1+0x1e0] ;  /* 0x0001e00001147983 */ /* 0x000f220000300800 */
[----:B------:R-:W-:Y:S01]  /*107700*/  @P0 LOP3.LUT R52, R52, 0x80000, RZ, 0xfc, !PT ;  /* 0x0008000034340812 */ /* 0x000fe200078efcff */
[----:B-----5:R-:W-:-:S05]  /*107710*/  VIADD R8, R61, 0x65 ;  /* 0x000000653d087836 */ /* 0x020fca0000000000 */
[----:B------:R-:W-:Y:S02]  /*107720*/  ISETP.GE.AND P0, PT, R8, UR25, PT ;  /* 0x0000001908007c0c */ /* 0x000fe4000bf06270 */
[----:B------:R-:W-:Y:S01]  /*107730*/  LOP3.LUT R52, R52, 0xfffbffff, RZ, 0xc0, !PT ;  /* 0xfffbffff34347812 */ /* 0x000fe200078ec0ff */
[C---:B------:R-:W-:Y:S02]  /*107740*/  VIADD R8, R61.reuse, 0x64 ;  /* 0x000000643d087836 */ /* 0x040fe40000000000 */
[----:B------:R-:W-:Y:S01]  /*107750*/  VIADD R9, R61, 0x61 ;  /* 0x000000613d097836 */ /* 0x000fe20000000000 */
[----:B0-----:R-:W-:Y:S02]  /*107760*/  ISETP.LT.AND P1, PT, R37, UR12, !P0 ;  /* 0x0000000c25007c0c */ /* 0x001fe4000c721270 */
[----:B------:R-:W-:Y:S01]  /*107770*/  ISETP.LT.AND P0, PT, R48, UR10, !P0 ;  /* 0x0000000a30007c0c */ /* 0x000fe2000c701270 */
[----:B------:R-:W0:Y:S01]  /*107780*/  LDCU.64 UR10, c[0x0][0x398] ;  /* 0x00007300ff0a77ac */ /* 0x000e220008000a00 */
[----:B------:R-:W-:Y:S01]  /*107790*/  VIADD R10, R61, 0x60 ;  /* 0x000000603d0a7836 */ /* 0x000fe20000000000 */
[----:B------:R-:W5:Y:S01]  /*1077a0*/  LDCU.64 UR24, c[0x0][0x398] ;  /* 0x00007300ff1877ac */ /* 0x000f620008000a00 */
        /* <DEDUP_REMOVED lines=19> */
[----:B------:R-:W-:Y:S01]  /*1078e0*/  VIADD R8, R61, 0x62 ;  /* 0x000000623d087836 */ /* 0x000fe20000000000 */
[----:B------:R-:W1:Y:S01]  /*1078f0*/  LDCU.64 UR8, c[0x0][0x398] ;  /* 0x00007300ff0877ac */ /* 0x000e620008000a00 */
[----:B------:R-:W0:Y:S06]  /*107900*/  LDCU UR18, c[0x0][0x398] ;  /* 0x00007300ff1277ac */ /* 0x000e2c0008000800 */
[----:B------:R-:W-:-:S04]  /*107910*/  @P1 LOP3.LUT R52, R52, 0x4000, RZ, 0xfc, !PT ;  /* 0x0000400034341812 */ /* 0x000fc800078efcff */
[----:B------:R-:W-:-:S04]  /*107920*/  LOP3.LUT R52, R52, 0xffffdfff, RZ, 0xc0, !PT ;  /* 0xffffdfff34347812 */ /* 0x000fc800078ec0ff */
[----:B------:R-:W-:Y:S02]  /*107930*/  @P0 LOP3.LUT R52, R52, 0x2000, RZ, 0xfc, !PT ;  /* 0x0000200034340812 */ /* 0x000fe400078efcff */
[----:B------:R-:W-:Y:S01]  /*107940*/  ISETP.GE.AND P0, PT, R8, UR23, PT ;  /* 0x0000001708007c0c */ /* 0x000fe2000bf06270 */
[----:B------:R-:W1:Y:S03]  /*107950*/  LDCU.64 UR22, c[0x0][0x398] ;  /* 0x00007300ff1677ac */ /* 0x000e660008000a00 */
[----:B0-----:R-:W-:Y:S02]  /*107960*/  ISETP.LT.AND P1, PT, R37, UR16, !P0 ;  /* 0x0000001025007c0c */ /* 0x001fe4000c721270 */
[----:B------:R-:W-:Y:S02]  /*107970*/  ISETP.LT.AND P0, PT, R48, UR7, !P0 ;  /* 0x0000000730007c0c */ /* 0x000fe4000c701270 */
[----:B------:R-:W-:-:S09]  /*107980*/  LOP3.LUT R52, R52, 0xffffefff, RZ, 0xc0, !PT ;  /* 0xffffefff34347812 */ /* 0x000fd200078ec0ff */
        /* <DEDUP_REMOVED lines=8> */
[----:B------:R-:W1:Y:S01]  /*107a10*/  LDCU.64 UR6, c[0x0][0x398] ;  /* 0x00007300ff0677ac */ /* 0x000e620008000a00 */
[----:B------:R-:W-:Y:S01]  /*107a20*/  VIADD R0, R61, 0x7 ;  /* 0x000000073d007836 */ /* 0x000fe20000000000 */
[----:B------:R-:W0:Y:S06]  /*107a30*/  LDCU UR8, c[0x0][0x398] ;  /* 0x00007300ff0877ac */ /* 0x000e2c0008000800 */
[----:B------:R-:W-:-:S04]  /*107a40*/  @P1 LOP3.LUT R52, R52, 0x400, RZ, 0xfc, !PT ;  /* 0x0000040034341812 */ /* 0x000fc800078efcff */
[----:B------:R-:W-:-:S04]  /*107a50*/  LOP3.LUT R52, R52, 0xfffffdff, RZ, 0xc0, !PT ;  /* 0xfffffdff34347812 */ /* 0x000fc800078ec0ff */
[----:B------:R-:W-:Y:S02]  /*107a60*/  @P0 LOP3.LUT R52, R52, 0x200, RZ, 0xfc, !PT ;  /* 0x0000020034340812 */ /* 0x000fe400078efcff */
[----:B------:R-:W-:Y:S01]  /*107a70*/  ISETP.GE.AND P0, PT, R10, UR15, PT ;  /* 0x0000000f0a007c0c */ /* 0x000fe2000bf06270 */
[----:B------:R-:W0:Y:S01]  /*107a80*/  LDCU.64 UR14, c[0x0][0x398] ;  /* 0x00007300ff0e77ac */ /* 0x000e220008000a00 */
[----:B---3--:R-:W-:Y:S02]  /*107a90*/  LOP3.LUT R15, R18, 0xffff, RZ, 0xc0, !PT ;  /* 0x0000ffff120f7812 */ /* 0x008fe400078ec0ff */
[----:B--2---:R-:W-:Y:S02]  /*107aa0*/  LOP3.LUT R14, R17, 0xffff, RZ, 0xc0, !PT ;  /* 0x0000ffff110e7812 */ /* 0x004fe400078ec0ff */
        /* <DEDUP_REMOVED lines=8> */
[----:B------:R-:W5:Y:S04]  /*107b30*/  LDL.LU R18, [R1+0x52c] ;  /* 0x00052c0001127983 */ /* 0x000f680000300800 */
[----:B------:R-:W5:Y:S04]  /*107b40*/  LDL.LU R17, [R1+0x520] ;  /* 0x0005200001117983 */ /* 0x000f680000300800 */
[----:B------:R-:W5:Y:S01]  /*107b50*/  LDL.LU R19, [R1+0xacc] ;  /* 0x000acc0001137983 */ /* 0x000f620000300800 */
[----:B-1----:R-:W-:-:S02]  /*107b60*/  ISETP.LT.AND P1, PT, R37, UR6, !P0 ;  /* 0x0000000625007c0c */ /* 0x002fc4000c721270 */
[----:B------:R-:W-:Y:S02]  /*107b70*/  ISETP.LT.AND P0, PT, R48, UR5, !P0 ;  /* 0x0000000530007c0c */ /* 0x000fe4000c701270 */
[----:B------:R-:W-:Y:S02]  /*107b80*/  LOP3.LUT R52, R52, 0xfffffeff, RZ, 0xc0, !PT ;  /* 0xfffffeff34347812 */ /* 0x000fe400078ec0ff */
[----:B------:R-:W-:Y:S02]  /*107b90*/  SHF.R.U32.HI R16, RZ, 0x8, R15 ;  /* 0x00000008ff107819 */ /* 0x000fe4000001160f */
[----:B--2---:R-:W-:Y:S02]  /*107ba0*/  SHF.R.U32.HI R9, RZ, 0x8, R13 ;  /* 0x00000008ff097819 */ /* 0x004fe4000001160d */
[----:B------:R-:W-:Y:S01]  /*107bb0*/  SHF.R.U32.HI R8, RZ, 0x8, R8 ;  /* 0x00000008ff087819 */ /* 0x000fe20000011608 */
[----:B------:R-:W1:Y:S02]  /*107bc0*/  LDCU UR6, c[0x0][0x398] ;  /* 0x00007300ff0677ac */ /* 0x000e640008000800 */
[----:B------:R-:W-:-:S04]  /*107bd0*/  @P1 LOP3.LUT R52, R52, 0x100, RZ, 0xfc, !PT ;  /* 0x0000010034341812 */ /* 0x000fc800078efcff */
[----:B------:R-:W-:-:S04]  /*107be0*/  LOP3.LUT R52, R52, 0xffffff7f, RZ, 0xc0, !PT ;  /* 0xffffff7f34347812 */ /* 0x000fc800078ec0ff */
[----:B------:R-:W-:Y:S02]  /*107bf0*/  @P0 LOP3.LUT R52, R52, 0x80, RZ, 0xfc, !PT ;  /* 0x0000008034340812 */ /* 0x000fe400078efcff */
[----:B------:R-:W-:Y:S02]  /*107c00*/  ISETP.GE.AND P0, PT, R11, UR13, PT ;  /* 0x0000000d0b007c0c */ /* 0x000fe4000bf06270 */
[----:B------:R-:W-:Y:S02]  /*107c10*/  SHF.R.U32.HI R15, RZ, 0x8, R14 ;  /* 0x00000008ff0f7819 */ /* 0x000fe4000001160e */
[----:B------:R-:W-:Y:S02]  /*107c20*/  LOP3.LUT R13, R16, 0xffff, RZ, 0xc0, !PT ;  /* 0x0000ffff100d7812 */ /* 0x000fe400078ec0ff */
[----:B------:R-:W-:Y:S02]  /*107c30*/  LOP3.LUT R52, R52, 0xffffffbf, RZ, 0xc0, !PT ;  /* 0xffffffbf34347812 */ /* 0x000fe400078ec0ff */
[----:B0-----:R-:W-:-:S02]  /*107c40*/  ISETP.LT.AND P1, PT, R37, UR14, !P0 ;  /* 0x0000000e25007c0c */ /* 0x001fc4000c721270 */
[----:B------:R-:W-:Y:S01]  /*107c50*/  ISETP.LT.AND P0, PT, R48, UR4, !P0 ;  /* 0x0000000430007c0c */ /* 0x000fe2000c701270 */
[----:B------:R-:W0:Y:S01]  /*107c60*/  LDCU.64 UR4, c[0x0][0x398] ;  /* 0x00007300ff0477ac */ /* 0x000e220008000a00 */
[----:B----4-:R-:W-:Y:S02]  /*107c70*/  LOP3.LUT R10, R9, 0xffff, RZ, 0xc0, !PT ;  /* 0x0000ffff090a7812 */ /* 0x010fe400078ec0ff */
[----:B------:R-:W-:Y:S01]  /*107c80*/  LOP3.LUT R8, R8, 0xffff, RZ, 0xc0, !PT ;  /* 0x0000ffff08087812 */ /* 0x000fe200078ec0ff */
[----:B------:R-:W2:Y:S06]  /*107c90*/  LDCU UR13, c[0x0][0x398] ;  /* 0x00007300ff0d77ac */ /* 0x000eac0008000800 */
[----:B------:R-:W-:-:S04]  /*107ca0*/  @P1 LOP3.LUT R52, R52, 0x40, RZ, 0xfc, !PT ;  /* 0x0000004034341812 */ /* 0x000fc800078efcff */
[----:B------:R-:W-:-:S04]  /*107cb0*/  LOP3.LUT R52, R52, 0xffffffdf, RZ, 0xc0, !PT ;  /* 0xffffffdf34347812 */ /* 0x000fc800078ec0ff */
[----:B------:R-:W-:Y:S02]  /*107cc0*/  @P0 LOP3.LUT R52, R52, 0x20, RZ, 0xfc, !PT ;  /* 0x0000002034340812 */ /* 0x000fe400078efcff */
[----:B------:R-:W-:Y:S02]  /*107cd0*/  ISETP.GE.AND P0, PT, R12, UR11, PT ;  /* 0x0000000b0c007c0c */ /* 0x000fe4000bf06270 */
[----:B------:R-:W-:Y:S02]  /*107ce0*/  LOP3.LUT R9, R15, 0xffff, RZ, 0xc0, !PT ;  /* 0x0000ffff0f097812 */ /* 0x000fe400078ec0ff */
[----:B------:R-:W-:Y:S02]  /*107cf0*/  PRMT R10, R13, 0x3340, R10 ;  /* 0x000033400d0a7816 */ /* 0x000fe4000000000a */
[----:B------:R-:W-:Y:S02]  /*107d00*/  LOP3.LUT R52, R52, 0xffffffef, RZ, 0xc0, !PT ;  /* 0xffffffef34347812 */ /* 0x000fe400078ec0ff */
[----:B0-----:R-:W-:-:S02]  /*107d10*/  ISETP.LT.AND P1, PT, R37, UR4, !P0 ;  /* 0x0000000425007c0c */ /* 0x001fc4000c721270 */
[----:B------:R-:W-:Y:S02]  /*107d20*/  ISETP.LT.AND P0, PT, R48, UR32, !P0 ;  /* 0x0000002030007c0c */ /* 0x000fe4000c701270 */
[----:B------:R-:W-:Y:S01]  /*107d30*/  PRMT R8, R9, 0x3340, R8 ;  /* 0x0000334009087816 */ /* 0x000fe20000000008 */
[----:B------:R-:W-:Y:S04]  /*107d40*/  STL [R1+0x46c], R10 ;  /* 0x00046c0a01007387 */ /* 0x000fe80000100800 */
[----:B------:R-:W4:Y:S04]  /*107d50*/  LDL.LU R43, [R1+0x464] ;  /* 0x00046400012b7983 */ /* 0x000f280000300800 */
[----:B------:R-:W4:Y:S01]  /*107d60*/  LDL.LU R20, [R1+0xac0] ;  /* 0x000ac00001147983 */ /* 0x000f220000300800 */
[----:B------:R-:W0:Y:S03]  /*107d70*/  LDCU UR11, c[0x0][0x398] ;  /* 0x00007300ff0b77ac */ /* 0x000e260008000800 */
[----:B------:R0:W-:Y:S04]  /*107d80*/  STL [R1+0x4ac], R8 ;  /* 0x0004ac0801007387 */ /* 0x0001e80000100800 */
[----:B------:R-:W2:Y:S01]  /*107d90*/  LDL.LU R47, [R1+0x460] ;  /* 0x00046000012f7983 */ /* 0x000ea20000300800 */
[----:B------:R-:W1:Y:S01]  /*107da0*/  LDCU UR4, c[0x0][0x398] ;  /* 0x00007300ff0477ac */ /* 0x000e620008000800 */
[----:B------:R-:W-:-:S02]  /*107db0*/  PRMT R12, R39, 0x5410, R55 ;  /* 0x00005410270c7816 */ /* 0x000fc40000000037 */
[----:B------:R-:W-:Y:S02]  /*107dc0*/  PRMT R13, R38, 0x5410, R31 ;  /* 0x00005410260d7816 */ /* 0x000fe4000000001f */
[----:B------:R-:W-:Y:S02]  /*107dd0*/  PRMT R15, R2, 0x5410, R29 ;  /* 0x00005410020f7816 */ /* 0x000fe4000000001d */
[----:B------:R-:W-:Y:S01]  /*107de0*/  @P1 LOP3.LUT R52, R52, 0x10, RZ, 0xfc, !PT ;  /* 0x0000001034341812 */ /* 0x000fe200078efcff */
[----:B------:R-:W1:Y:S03]  /*107df0*/  LDCU UR32, c[0x0][0x398] ;  /* 0x00007300ff2077ac */ /* 0x000e660008000800 */
[----:B------:R-:W-:Y:S01]  /*107e00*/  LOP3.LUT R52, R52, 0xfffffff7, RZ, 0xc0, !PT ;  /* 0xfffffff734347812 */ /* 0x000fe200078ec0ff */
[----:B0-----:R-:W-:-:S03]  /*107e10*/  VIADD R8, R61, 0x5d ;  /* 0x0000005d3d087836 */ /* 0x001fc60000000000 */
[----:B------:R-:W-:Y:S02]  /*107e20*/  @P0 LOP3.LUT R52, R52, 0x8, RZ, 0xfc, !PT ;  /* 0x0000000834340812 */ /* 0x000fe400078efcff */
[----:B------:R-:W-:Y:S01]  /*107e30*/  ISETP.GE.AND P0, PT, R8, UR19, PT ;  /* 0x0000001308007c0c */ /* 0x000fe2000bf06270 */
[----:B------:R-:W0:Y:S03]  /*107e40*/  LDCU UR19, c[0x0][0x398] ;  /* 0x00007300ff1377ac */ /* 0x000e260008000800 */
[----:B------:R-:W-:Y:S02]  /*107e50*/  ISETP.LT.AND P1, PT, R37, UR20, !P0 ;  /* 0x0000001425007c0c */ /* 0x000fe4000c721270 */
[----:B------:R-:W-:Y:S02]  /*107e60*/  ISETP.LT.AND P0, PT, R48, UR33, !P0 ;  /* 0x0000002130007c0c */ /* 0x000fe4000c701270 */
[----:B------:R-:W-:Y:S01]  /*107e70*/  LOP3.LUT R52, R52, 0xfffffffb, RZ, 0xc0, !PT ;  /* 0xfffffffb34347812 */ /* 0x000fe200078ec0ff */
[----:B------:R-:W-:Y:S01]  /*107e80*/  VIADD R10, R61, 0x22 ;  /* 0x000000223d0a7836 */ /* 0x000fe20000000000 */
[----:B------:R-:W0:Y:S07]  /*107e90*/  LDCU UR33, c[0x0][0x398] ;  /* 0x00007300ff2177ac */ /* 0x000e2e0008000800 */
[----:B------:R-:W-:-:S04]  /*107ea0*/  @P1 LOP3.LUT R52, R52, 0x4, RZ, 0xfc, !PT ;  /* 0x0000000434341812 */ /* 0x000fc800078efcff */
[----:B------:R-:W-:-:S04]  /*107eb0*/  LOP3.LUT R52, R52, 0xfffffffd, RZ, 0xc0, !PT ;  /* 0xfffffffd34347812 */ /* 0x000fc800078ec0ff */
[----:B------:R-:W-:-:S04]  /*107ec0*/  @P0 LOP3.LUT R52, R52, 0x2, RZ, 0xfc, !PT ;  /* 0x0000000234340812 */ /* 0x000fc800078efcff */
[----:B------:R-:W-:Y:S02]  /*107ed0*/  LOP3.LUT R52, R52, 0xfffffffe, RZ, 0xc0, !PT ;  /* 0xfffffffe34347812 */ /* 0x000fe400078ec0ff */
[----:B---3--:R-:W-:Y:S02]  /*107ee0*/  PRMT R8, R41, 0x5410, R46 ;  /* 0x0000541029087816 */ /* 0x008fe4000000002e */
[----:B------:R-:W2:Y:S04]  /*107ef0*/  LDL.LU R46, [R1+0xac4] ;  /* 0x000ac400012e7983 */ /* 0x000ea80000300800 */
[----:B------:R5:W-:Y:S02]  /*107f00*/  STL [R1+0x3d8], R8 ;  /* 0x0003d80801007387 */ /* 0x000be40000100800 */
[----:B-----5:R-:W-:-:S02]  /*107f10*/  PRMT R8, R53, 0x5410, R18 ;  /* 0x0000541035087816 */ /* 0x020fc40000000012 */
[----:B------:R-:W3:Y:S04]  /*107f20*/  LDL.LU R53, [R1+0x465c] ;  /* 0x00465c0001357983 */ /* 0x000ee80000300800 */
[----:B------:R-:W5:Y:S04]  /*107f30*/  LDL.LU R41, [R1+0x3b0] ;  /* 0x0003b00001297983 */ /* 0x000f680000300800 */
[----:B------:R-:W5:Y:S04]  /*107f40*/  LDL.LU R18, [R1+0xab4] ;  /* 0x000ab40001127983 */ /* 0x000f680000300800 */
[----:B------:R0:W-:Y:S02]  /*107f50*/  STL [R1+0x340], R8 ;  /* 0x0003400801007387 */ /* 0x0001e40000100800 */
[----:B0-----:R-:W-:-:S05]  /*107f60*/  VIADD R8, R61, 0x5c ;  /* 0x0000005c3d087836 */ /* 0x001fca0000000000 */
[----:B------:R-:W-:Y:S02]  /*107f70*/  ISETP.GE.AND P0, PT, R8, UR17, PT ;  /* 0x0000001108007c0c */ /* 0x000fe4000bf06270 */
[----:B------:R-:W-:Y:S01]  /*107f80*/  PRMT R8, R19, 0x5410, R17 ;  /* 0x0000541013087816 */ /* 0x000fe20000000011 */
[----:B------:R-:W0:Y:S01]  /*107f90*/  LDCU.64 UR16, c[0x0][0x398] ;  /* 0x00007300ff1077ac */ /* 0x000e220008000a00 */
[----:B------:R-:W-:-:S13]  /*107fa0*/  ISETP.LT.AND P1, PT, R37, UR28, !P0 ;  /* 0x0000001c25007c0c */ /* 0x000fda000c721270 */
[----:B------:R-:W-:-:S05]  /*107fb0*/  @P1 LOP3.LUT R52, R52, 0x1, RZ, 0xfc, !PT ;  /* 0x0000000134341812 */ /* 0x000fca00078efcff */
[----:B------:R-:W-:Y:S04]  /*107fc0*/  STL [R1+0x4594], R52 ;  /* 0x0045943401007387 */ /* 0x000fe80000100800 */
[----:B------:R-:W5:Y:S04]  /*107fd0*/  LDL.LU R17, [R1+0x3b4] ;  /* 0x0003b40001117983 */ /* 0x000f680000300800 */
[----:B------:R-:W5:Y:S04]  /*107fe0*/  LDL.LU R19, [R1+0xab8] ;  /* 0x000ab80001137983 */ /* 0x000f680000300800 */
[----:B------:R4:W-:Y:S01]  /*107ff0*/  STL [R1+0x344], R8 ;  /* 0x0003440801007387 */ /* 0x0009e20000100800 */
[----:B------:R-:W-:Y:S01]  /*108000*/  ISETP.LT.AND P0, PT, R48, UR35, !P0 ;  /* 0x0000002330007c0c */ /* 0x000fe2000c701270 */
[----:B------:R-:W-:Y:S01]  /*108010*/  VIADD R11, R61, 0x21 ;  /* 0x000000213d0b7836 */ /* 0x000fe20000000000 */
[----:B------:R-:W0:Y:S01]  /*108020*/  LDCU UR35, c[0x0][0x398] ;  /* 0x00007300ff2377ac */ /* 0x000e220008000800 */
[----:B----4-:R-:W-:-:S02]  /*108030*/  PRMT R8, R20, 0x5410, R43 ;  /* 0x0000541014087816 */ /* 0x010fc4000000002b */
[----:B------:R-:W4:Y:S04]  /*108040*/  LDL.LU R43, [R1+0x398] ;  /* 0x00039800012b7983 */ /* 0x000f280000300800 */
[----:B------:R-:W4:Y:S04]  /*108050*/  LDL.LU R20, [R1+0xab0] ;  /* 0x000ab00001147983 */ /* 0x000f280000300800 */
[----:B------:R0:W-:Y:S02]  /*108060*/  STL [R1+0x348], R8 ;  /* 0x0003480801007387 */ /* 0x0001e40000100800 */
[----:B0-----:R-:W-:Y:S01]  /*108070*/  VIADD R8, R61, 0x5b ;  /* 0x0000005b3d087836 */ /* 0x001fe20000000000 */
[----:B---3--:R-:W-:-:S04]  /*108080*/  LOP3.LUT R53, R53, 0x7fffffff, RZ, 0xc0, !PT ;  /* 0x7fffffff35357812 */ /* 0x008fc800078ec0ff */
[----:B------:R-:W-:Y:S02]  /*108090*/  @P0 LOP3.LUT R53, R53, 0x80000000, RZ, 0xfc, !PT ;  /* 0x8000000035350812 */ /* 0x000fe400078efcff */
[----:B------:R-:W-:Y:S02]  /*1080a0*/  ISETP.GE.AND P0, PT, R8, UR9, PT ;  /* 0x0000000908007c0c */ /* 0x000fe4000bf06270 */
[----:B--2---:R-:W-:Y:S01]  /*1080b0*/  PRMT R8, R46, 0x5410, R47 ;  /* 0x000054102e087816 */ /* 0x004fe2000000002f */
[----:B------:R-:W0:Y:S01]  /*1080c0*/  LDCU UR9, c[0x0][0x398] ;  /* 0x00007300ff0977ac */ /* 0x000e220008000800 */
[----:B------:R-:W2:Y:S01]  /*1080d0*/  LDL.LU R47, [R1+0x394] ;  /* 0x00039400012f7983 */ /* 0x000ea20000300800 */
[----:B------:R-:W-:-:S03]  /*1080e0*/  ISETP.LT.AND P1, PT, R37, UR26, !P0 ;  /* 0x0000001a25007c0c */ /* 0x000fc6000c721270 */
[----:B------:R-:W2:Y:S01]  /*1080f0*/  LDL.LU R46, [R1+0xabc] ;  /* 0x000abc00012e7983 */ /* 0x000ea20000300800 */
[----:B------:R-:W-:Y:S02]  /*108100*/  ISETP.LT.AND P0, PT, R48, UR39, !P0 ;  /* 0x0000002730007c0c */ /* 0x000fe4000c701270 */
[----:B------:R-:W-:Y:S01]  /*108110*/  LOP3.LUT R53, R53, 0xbfffffff, RZ, 0xc0, !PT ;  /* 0xbfffffff35357812 */ /* 0x000fe200078ec0ff */
[----:B------:R5:W-:Y:S04]  /*108120*/  STL [R1+0x34c], R8 ;  /* 0x00034c0801007387 */ /* 0x000be80000100800 */
[----:B------:R-:W3:Y:S04]  /*108130*/  LDL.LU R50, [R1+0x390] ;  /* 0x0003900001327983 */ /* 0x000ee80000300800 */
[----:B------:R-:W3:Y:S01]  /*108140*/  LDL.LU R49, [R1+0xaa8] ;  /* 0x000aa80001317983 */ /* 0x000ee20000300800 */
[----:B------:R-:W-:-:S02]  /*108150*/  VIADD R29, R61, 0x20 ;  /* 0x000000203d1d7836 */ /* 0x000fc40000000000 */
[C---:B------:R-:W-:Y:S02]  /*108160*/  VIADD R31, R61.reuse, 0x1e ;  /* 0x0000001e3d1f7836 */ /* 0x040fe40000000000 */
[C---:B------:R-:W-:Y:S02]  /*108170*/  VIADD R55, R61.reuse, 0x1d ;  /* 0x0000001d3d377836 */ /* 0x040fe40000000000 */
[C---:B------:R-:W-:Y:S02]  /*108180*/  VIADD R38, R61.reuse, 0x9 ;  /* 0x000000093d267836 */ /* 0x040fe40000000000 */
[C---:B------:R-:W-:Y:S02]  /*108190*/  VIADD R44, R61.reuse, 0xc ;  /* 0x0000000c3d2c7836 */ /* 0x040fe40000000000 */
[C---:B------:R-:W-:Y:S02]  /*1081a0*/  VIADD R2, R61.reuse, 0xd ;  /* 0x0000000d3d027836 */ /* 0x040fe40000000000 */
[----:B------:R-:W-:Y:S01]  /*1081b0*/  VIADD R39, R61, 0xe ;  /* 0x0000000e3d277836 */ /* 0x000fe20000000000 */
[----:B-----5:R-:W-:-:S02]  /*1081c0*/  PRMT R8, R18, 0x5410, R41 ;  /* 0x0000541012087816 */ /* 0x020fc40000000029 */
[----:B------:R-:W-:Y:S01]  /*1081d0*/  @P1 LOP3.LUT R53, R53, 0x40000000, RZ, 0xfc, !PT ;  /* 0x4000000035351812 */ /* 0x000fe200078efcff */
[C---:B------:R-:W-:Y:S02]  /*1081e0*/  VIADD R40, R61.reuse, 0x159 ;  /* 0x000001593d287836 */ /* 0x040fe40000000000 */
[----:B------:R-:W-:Y:S01]  /*1081f0*/  VIADD R42, R61, 0x15a ;  /* 0x0000015a3d2a7836 */ /* 0x000fe20000000000 */
[----:B------:R-:W5:Y:S01]  /*108200*/  LDCU UR39, c[0x0][0x398] ;  /* 0x00007300ff2777ac */ /* 0x000f620008000800 */
[----:B------:R0:W-:Y:S01]  /*108210*/  STL [R1+0x3b0], R8 ;  /* 0x0003b00801007387 */ /* 0x0001e20000100800 */
[----:B------:R-:W-:-:S03]  /*108220*/  LOP3.LUT R53, R53, 0xdfffffff, RZ, 0xc0, !PT ;  /* 0xdfffffff35357812 */ /* 0x000fc600078ec0ff */
[----:B------:R-:W5:Y:S04]  /*108230*/  LDL.LU R41, [R1+0x378] ;  /* 0x0003780001297983 */ /* 0x000f680000300800 */
[----:B------:R-:W5:Y:S01]  /*108240*/  LDL.LU R18, [R1+0xaa4] ;  /* 0x000aa40001127983 */ /* 0x000f620000300800 */
[----:B------:R-:W-:Y:S01]  /*108250*/  @P0 LOP3.LUT R53, R53, 0x20000000, RZ, 0xfc, !PT ;  /* 0x2000000035350812 */ /* 0x000fe200078efcff */
[----:B0-----:R-:W-:-:S05]  /*108260*/  VIADD R8, R61, 0x5a ;  /* 0x0000005a3d087836 */ /* 0x001fca0000000000 */
[----:B------:R-:W-:Y:S02]  /*108270*/  ISETP.GE.AND P0, PT, R8, UR7, PT ;  /* 0x0000000708007c0c */ /* 0x000fe4000bf06270 */
[----:B------:R-:W-:Y:S02]  /*108280*/  PRMT R8, R19, 0x5410, R17 ;  /* 0x0000541013087816 */ /* 0x000fe40000000011 */
[----:B------:R-:W-:Y:S01]  /*108290*/  LOP3.LUT R53, R53, 0xefffffff, RZ, 0xc0, !PT ;  /* 0xefffffff35357812 */ /* 0x000fe200078ec0ff */
[----:B------:R-:W5:Y:S04]  /*1082a0*/  LDL.LU R17, [R1+0x374] ;  /* 0x0003740001117983 */ /* 0x000f680000300800 */
[----:B------:R-:W5:Y:S01]  /*1082b0*/  LDL.LU R19, [R1+0xaa0] ;  /* 0x000aa00001137983 */ /* 0x000f620000300800 */
[----:B------:R-:W-:-:S02]  /*1082c0*/  ISETP.LT.AND P1, PT, R37, UR16, !P0 ;  /* 0x0000001025007c0c */ /* 0x000fc4000c721270 */
[----:B------:R-:W-:Y:S01]  /*1082d0*/  ISETP.LT.AND P0, PT, R48, UR44, !P0 ;  /* 0x0000002c30007c0c */ /* 0x000fe2000c701270 */
[----:B------:R4:W-:Y:S01]  /*1082e0*/  STL [R1+0x3b4], R8 ;  /* 0x0003b40801007387 */ /* 0x0009e20000100800 */
[----:B------:R-:W0:Y:S01]  /*1082f0*/  LDCU UR7, c[0x0][0x398] ;  /* 0x00007300ff0777ac */ /* 0x000e220008000800 */
[----:B------:R-:W0:Y:S01]  /*108300*/  LDCU UR44, c[0x0][0x398] ;  /* 0x00007300ff2c77ac */ /* 0x000e220008000800 */
[----:B----4-:R-:W-:-:S07]  /*108310*/  PRMT R8, R20, 0x5410, R43 ;  /* 0x0000541014087816 */ /* 0x010fce000000002b */
[----:B------:R-:W-:Y:S01]  /*108320*/  @P1 LOP3.LUT R53, R53, 0x10000000, RZ, 0xfc, !PT ;  /* 0x1000000035351812 */ /* 0x000fe200078efcff */
[----:B------:R-:W4:Y:S04]  /*108330*/  LDL.LU R43, [R1+0x370] ;  /* 0x00037000012b7983 */ /* 0x000f280000300800 */
[----:B------:R-:W4:Y:S04]  /*108340*/  LDL.LU R20, [R1+0xaac] ;  /* 0x000aac0001147983 */ /* 0x000f280000300800 */
[----:B------:R0:W-:Y:S01]  /*108350*/  STL [R1+0x3b8], R8 ;  /* 0x0003b80801007387 */ /* 0x0001e20000100800 */
[----:B------:R-:W-:-:S04]  /*108360*/  LOP3.LUT R53, R53, 0xf7ffffff, RZ, 0xc0, !PT ;  /* 0xf7ffffff35357812 */ /* 0x000fc800078ec0ff */
[----:B------:R-:W-:Y:S01]  /*108370*/  @P0 LOP3.LUT R53, R53, 0x8000000, RZ, 0xfc, !PT ;  /* 0x0800000035350812 */ /* 0x000fe200078efcff */
[----:B0-----:R-:W-:-:S05]  /*108380*/  VIADD R8, R61, 0x59 ;  /* 0x000000593d087836 */ /* 0x001fca0000000000 */
[----:B------:R-:W-:Y:S02]  /*108390*/  ISETP.GE.AND P0, PT, R8, UR15, PT ;  /* 0x0000000f08007c0c */ /* 0x000fe4000bf06270 */
[----:B------:R-:W-:Y:S01]  /*1083a0*/  LOP3.LUT R53, R53, 0xfbffffff, RZ, 0xc0, !PT ;  /* 0xfbffffff35357812 */ /* 0x000fe200078ec0ff */
[----:B------:R-:W0:Y:S01]  /*1083b0*/  LDCU.64 UR14, c[0x0][0x398] ;  /* 0x00007300ff0e77ac */ /* 0x000e220008000a00 */
[----:B------:R-:W-:Y:S02]  /*1083c0*/  ISETP.LT.AND P1, PT, R37, UR24, !P0 ;  /* 0x0000001825007c0c */ /* 0x000fe4000c721270 */
[----:B------:R-:W-:Y:S01]  /*1083d0*/  ISETP.LT.AND P0, PT, R48, UR52, !P0 ;  /* 0x0000003430007c0c */ /* 0x000fe2000c701270 */
[----:B------:R-:W0:Y:S10]  /*1083e0*/  LDCU UR52, c[0x0][0x398] ;  /* 0x00007300ff3477ac */ /* 0x000e340008000800 */
[----:B------:R-:W-:-:S04]  /*1083f0*/  @P1 LOP3.LUT R53, R53, 0x4000000, RZ, 0xfc, !PT ;  /* 0x0400000035351812 */ /* 0x000fc800078efcff */
[----:B------:R-:W-:-:S04]  /*108400*/  LOP3.LUT R53, R53, 0xfdffffff, RZ, 0xc0, !PT ;  /* 0xfdffffff35357812 */ /* 0x000fc800078ec0ff */
[----:B------:R-:W-:Y:S02]  /*108410*/  @P0 LOP3.LUT R53, R53, 0x2000000, RZ, 0xfc, !PT ;  /* 0x0200000035350812 */ /* 0x000fe400078efcff */
[----:B--2---:R-:W-:Y:S02]  /*108420*/  PRMT R8, R46, 0x5410, R47 ;  /* 0x000054102e087816 */ /* 0x004fe4000000002f */
[----:B------:R-:W2:Y:S04]  /*108430*/  LDL.LU R47, [R1+0x184] ;  /* 0x00018400012f7983 */ /* 0x000ea80000300800 */
[----:B------:R-:W2:Y:S04]  /*108440*/  LDL.LU R46, [R1+0xa94] ;  /* 0x000a9400012e7983 */ /* 0x000ea80000300800 */
[----:B------:R0:W-:Y:S01]  /*108450*/  STL [R1+0x320], R8 ;  /* 0x0003200801007387 */ /* 0x0001e20000100800 */
[----:B---3--:R-:W-:Y:S01]  /*108460*/  PRMT R9, R49, 0x5410, R50 ;  /* 0x0000541031097816 */ /* 0x008fe20000000032 */
[----:B0-----:R-:W-:-:S04]  /*108470*/  VIADD R8, R61, 0x58 ;  /* 0x000000583d087836 */ /* 0x001fc80000000000 */
[----:B------:R-:W-:Y:S01]  /*108480*/  STL [R1+0x324], R9 ;  /* 0x0003240901007387 */ /* 0x000fe20000100800 */
[----:B------:R-:W-:Y:S02]  /*108490*/  ISETP.GE.AND P0, PT, R8, UR5, PT ;  /* 0x0000000508007c0c */ /* 0x000fe4000bf06270 */
[----:B------:R-:W-:Y:S02]  /*1084a0*/  LOP3.LUT R53, R53, 0xfeffffff, RZ, 0xc0, !PT ;  /* 0xfeffffff35357812 */ /* 0x000fe400078ec0ff */
[----:B-----5:R-:W-:Y:S01]  /*1084b0*/  PRMT R8, R18, 0x5410, R41 ;  /* 0x0000541012087816 */ /* 0x020fe20000000029 */
[----:B------:R-:W0:Y:S01]  /*1084c0*/  LDCU UR5, c[0x0][0x398] ;  /* 0x00007300ff0577ac */ /* 0x000e220008000800 */
[----:B------:R-:W3:Y:S04]  /*1084d0*/  LDL.LU R41, [R1+0x180] ;  /* 0x0001800001297983 */ /* 0x000ee80000300800 */
[----:B------:R-:W3:Y:S04]  /*1084e0*/  LDL.LU R18, [R1+0xa90] ;  /* 0x000a900001127983 */ /* 0x000ee80000300800 */
[----:B------:R5:W-:Y:S02]  /*1084f0*/  STL [R1+0x328], R8 ;  /* 0x0003280801007387 */ /* 0x000be40000100800 */
[----:B-----5:R-:W-:-:S02]  /*108500*/  PRMT R8, R19, 0x5410, R17 ;  /* 0x0000541013087816 */ /* 0x020fc40000000011 */
[----:B------:R-:W5:Y:S04]  /*108510*/  LDL.LU R17, [R1+0x17c] ;  /* 0x00017c0001117983 */ /* 0x000f680000300800 */
[----:B------:R-:W5:Y:S01]  /*108520*/  LDL.LU R19, [R1+0xa98] ;  /* 0x000a980001137983 */ /* 0x000f620000300800 */
[----:B------:R-:W-:Y:S02]  /*108530*/  ISETP.LT.AND P1, PT, R37, UR14, !P0 ;  /* 0x0000000e25007c0c */ /* 0x000fe4000c721270 */
[----:B------:R-:W-:Y:S01]  /*108540*/  ISETP.LT.AND P0, PT, R48, UR66, !P0 ;  /* 0x0000004230007c0c */ /* 0x000fe2000c701270 */
[----:B------:R0:W-:Y:S01]  /*108550*/  STL [R1+0x32c], R8 ;  /* 0x00032c0801007387 */ /* 0x0001e20000100800 */
[----:B------:R-:W1:Y:S09]  /*108560*/  LDCU UR66, c[0x0][0x398] ;  /* 0x00007300ff4277ac */ /* 0x000e720008000800 */
[----:B------:R-:W-:Y:S01]  /*108570*/  @P1 LOP3.LUT R53, R53, 0x1000000, RZ, 0xfc, !PT ;  /* 0x0100000035351812 */ /* 0x000fe200078efcff */
[----:B0-----:R-:W-:-:S03]  /*108580*/  VIADD R8, R61, 0x57 ;  /* 0x000000573d087836 */ /* 0x001fc60000000000 */
[----:B------:R-:W-:-:S04]  /*108590*/  LOP3.LUT R53, R53, 0xff7fffff, RZ, 0xc0, !PT ;  /* 0xff7fffff35357812 */ /* 0x000fc800078ec0ff */
[----:B------:R-:W-:Y:S02]  /*1085a0*/  @P0 LOP3.LUT R53, R53, 0x800000, RZ, 0xfc, !PT ;  /* 0x0080000035350812 */ /* 0x000fe400078efcff */
[----:B------:R-:W-:Y:S02]  /*1085b0*/  ISETP.GE.AND P0, PT, R8, UR21, PT ;  /* 0x0000001508007c0c */ /* 0x000fe4000bf06270 */
[----:B----4-:R-:W-:Y:S01]  /*1085c0*/  PRMT R8, R20, 0x5410, R43 ;  /* 0x0000541014087816 */ /* 0x010fe2000000002b */
[----:B------:R-:W0:Y:S01]  /*1085d0*/  LDCU.64 UR20, c[0x0][0x398] ;  /* 0x00007300ff1477ac */ /* 0x000e220008000a00 */
[----:B------:R-:W4:Y:S04]  /*1085e0*/  LDL.LU R43, [R1+0x178] ;  /* 0x00017800012b7983 */ /* 0x000f280000300800 */
[----:B------:R-:W4:Y:S01]  /*1085f0*/  LDL.LU R20, [R1+0xa9c] ;  /* 0x000a9c0001147983 */ /* 0x000f220000300800 */
[----:B------:R-:W-:-:S02]  /*108600*/  ISETP.LT.AND P1, PT, R37, UR22, !P0 ;  /* 0x0000001625007c0c */ /* 0x000fc4000c721270 */
[----:B------:R-:W-:Y:S02]  /*108610*/  ISETP.LT.AND P0, PT, R48, UR70, !P0 ;  /* 0x0000004630007c0c */ /* 0x000fe4000c701270 */
[----:B------:R-:W-:Y:S01]  /*108620*/  LOP3.LUT R53, R53, 0xffbfffff, RZ, 0xc0, !PT ;  /* 0xffbfffff35357812 */ /* 0x000fe200078ec0ff */
[----:B------:R2:W-:Y:S04]  /*108630*/  STL [R1+0x390], R8 ;  /* 0x0003900801007387 */ /* 0x0005e80000100800 */
[----:B------:R-:W4:Y:S04]  /*108640*/  LDL.LU R50, [R1+0x174] ;  /* 0x0001740001327983 */ /* 0x000f280000300800 */
[----:B------:R-:W4:Y:S01]  /*108650*/  LDL.LU R49, [R1+0xa80] ;  /* 0x000a800001317983 */ /* 0x000f220000300800 */
[----:B------:R-:W0:Y:S01]  /*108660*/  LDCU UR70, c[0x0][0x398] ;  /* 0x00007300ff4677ac */ /* 0x000e220008000800 */
[----:B------:R-:W-:-:S04]  /*108670*/  @P1 LOP3.LUT R53, R53, 0x400000, RZ, 0xfc, !PT ;  /* 0x0040000035351812 */ /* 0x000fc800078efcff */
[----:B------:R-:W-:-:S04]  /*108680*/  LOP3.LUT R53, R53, 0xffdfffff, RZ, 0xc0, !PT ;  /* 0xffdfffff35357812 */ /* 0x000fc800078ec0ff */
[----:B------:R-:W-:Y:S02]  /*108690*/  @P0 LOP3.LUT R53, R53, 0x200000, RZ, 0xfc, !PT ;  /* 0x0020000035350812 */ /* 0x000fe400078efcff */
[----:B--2---:R-:W-:-:S05]  /*1086a0*/  PRMT R8, R46, 0x5410, R47 ;  /* 0x000054102e087816 */ /* 0x004fca000000002f */
[----:B------:R2:W-:Y:S02]  /*1086b0*/  STL [R1+0x394], R8 ;  /* 0x0003940801007387 */ /* 0x0005e40000100800 */
[----:B--2---:R-:W-:-:S05]  /*1086c0*/  VIADD R8, R61, 0x56 ;  /* 0x000000563d087836 */ /* 0x004fca0000000000 */
[----:B------:R-:W-:Y:S02]  /*1086d0*/  ISETP.GE.AND P0, PT, R8, UR29, PT ;  /* 0x0000001d08007c0c */ /* 0x000fe4000bf06270 */
[----:B---3--:R-:W-:Y:S02]  /*1086e0*/  PRMT R8, R18, 0x5410, R41 ;  /* 0x0000541012087816 */ /* 0x008fe40000000029 */
[----:B------:R-:W-:Y:S01]  /*1086f0*/  LOP3.LUT R53, R53, 0xffefffff, RZ, 0xc0, !PT ;  /* 0xffefffff35357812 */ /* 0x000fe200078ec0ff */
[----:B------:R-:W2:Y:S04]  /*108700*/  LDL.LU R41, [R1+0x170] ;  /* 0x0001700001297983 */ /* 0x000ea80000300800 */
[----:B------:R-:W2:Y:S04]  /*108710*/  LDL.LU R18, [R1+0xa84] ;  /* 0x000a840001127983 */ /* 0x000ea80000300800 */
[----:B------:R5:W-:Y:S01]  /*108720*/  STL [R1+0x398], R8 ;  /* 0x0003980801007387 */ /* 0x000be20000100800 */
[----:B------:R-:W3:Y:S01]  /*108730*/  LDCU.64 UR28, c[0x0][0x398] ;  /* 0x00007300ff1c77ac */ /* 0x000ee20008000a00 */
[----:B-----5:R-:W-:-:S02]  /*108740*/  PRMT R8, R19, 0x5410, R17 ;  /* 0x0000541013087816 */ /* 0x020fc40000000011 */
[----:B------:R-:W5:Y:S04]  /*108750*/  LDL.LU R17, [R1+0x16c] ;  /* 0x00016c0001117983 */ /* 0x000f680000300800 */
[----:B------:R-:W5:Y:S01]  /*108760*/  LDL.LU R19, [R1+0xa88] ;  /* 0x000a880001137983 */ /* 0x000f620000300800 */
[----:B0-----:R-:W-:Y:S02]  /*108770*/  ISETP.LT.AND P1, PT, R37, UR20, !P0 ;  /* 0x0000001425007c0c */ /* 0x001fe4000c721270 */
[----:B------:R-:W-:Y:S01]  /*108780*/  ISETP.LT.AND P0, PT, R48, UR38, !P0 ;  /* 0x0000002630007c0c */ /* 0x000fe2000c701270 */
[----:B------:R0:W-:Y:S01]  /*108790*/  STL [R1+0x310], R8 ;  /* 0x0003100801007387 */ /* 0x0001e20000100800 */
[----:B------:R-:W1:Y:S03]  /*1087a0*/  LDCU UR38, c[0x0][0x398] ;  /* 0x00007300ff2677ac */ /* 0x000e660008000800 */
[----:B------:R-:W5:Y:S04]  /*1087b0*/  LDL.LU R47, [R1+0x168] ;  /* 0x00016800012f7983 */ /* 0x000f680000300800 */
[----:B------:R-:W5:Y:S02]  /*1087c0*/  LDL.LU R46, [R1+0xa8c] ;  /* 0x000a8c00012e7983 */ /* 0x000f640000300800 */
[----:B------:R-:W-:Y:S01]  /*1087d0*/  @P1 LOP3.LUT R53, R53, 0x100000, RZ, 0xfc, !PT ;  /* 0x0010000035351812 */ /* 0x000fe200078efcff */
[----:B0-----:R-:W-:-:S03]  /*1087e0*/  VIADD R8, R61, 0x55 ;  /* 0x000000553d087836 */ /* 0x001fc60000000000 */
[----:B------:R-:W-:-:S04]  /*1087f0*/  LOP3.LUT R53, R53, 0xfff7ffff, RZ, 0xc0, !PT ;  /* 0xfff7ffff35357812 */ /* 0x000fc800078ec0ff */
[----:B------:R-:W-:Y:S02]  /*108800*/  @P0 LOP3.LUT R53, R53, 0x80000, RZ, 0xfc, !PT ;  /* 0x0008000035350812 */ /* 0x000fe400078efcff */
[----:B------:R-:W-:Y:S02]  /*108810*/  ISETP.GE.AND P0, PT, R8, UR27, PT ;  /* 0x0000001b08007c0c */ /* 0x000fe4000bf06270 */
[----:B----4-:R-:W-:Y:S01]  /*108820*/  PRMT R8, R20, 0x5410, R43 ;  /* 0x0000541014087816 */ /* 0x010fe2000000002b */
[----:B------:R-:W0:Y:S04]  /*108830*/  LDCU.64 UR26, c[0x0][0x398] ;  /* 0x00007300ff1a77ac */ /* 0x000e280008000a00 */
[----:B------:R4:W-:Y:S04]  /*108840*/  STL [R1+0x314], R8 ;  /* 0x0003140801007387 */ /* 0x0009e80000100800 */
[----:B------:R-:W5:Y:S04]  /*108850*/  LDL.LU R43, [R1+0x164] ;  /* 0x00016400012b7983 */ /* 0x000f680000300800 */
[----:B------:R-:W5:Y:S01]  /*108860*/  LDL.LU R20, [R1+0xa70] ;  /* 0x000a700001147983 */ /* 0x000f620000300800 */
[----:B---3--:R-:W-:-:S02]  /*108870*/  ISETP.LT.AND P1, PT, R37, UR28, !P0 ;  /* 0x0000001c25007c0c */ /* 0x008fc4000c721270 */
[----:B-1----:R-:W-:Y:S02]  /*108880*/  ISETP.LT.AND P0, PT, R48, UR38, !P0 ;  /* 0x0000002630007c0c */ /* 0x002fe4000c701270 */
[----:B------:R-:W-:Y:S02]  /*108890*/  LOP3.LUT R53, R53, 0xfffbffff, RZ, 0xc0, !PT ;  /* 0xfffbffff35357812 */ /* 0x000fe400078ec0ff */
[----:B------:R-:W-:Y:S01]  /*1088a0*/  PRMT R9, R49, 0x5410, R50 ;  /* 0x0000541031097816 */ /* 0x000fe20000000032 */
[----:B------:R-:W1:Y:S01]  /*1088b0*/  LDCU UR38, c[0x0][0x398] ;  /* 0x00007300ff2677ac */ /* 0x000e620008000800 */
[----:B----4-:R-:W-:-:S05]  /*1088c0*/  VIADD R8, R61, 0x54 ;  /* 0x000000543d087836 */ /* 0x010fca0000000000 */
[----:B------:R-:W-:-:S04]  /*1088d0*/  @P1 LOP3.LUT R53, R53, 0x40000, RZ, 0xfc, !PT ;  /* 0x0004000035351812 */ /* 0x000fc800078efcff */
[----:B------:R-:W-:Y:S01]  /*1088e0*/  LOP3.LUT R53, R53, 0xfffdffff, RZ, 0xc0, !PT ;  /* 0xfffdffff35357812 */ /* 0x000fe200078ec0ff */
[----:B------:R-:W-:Y:S03]  /*1088f0*/  STL [R1+0x318], R9 ;  /* 0x0003180901007387 */ /* 0x000fe60000100800 */
[----:B------:R-:W-:Y:S02]  /*108900*/  @P0 LOP3.LUT R53, R53, 0x20000, RZ, 0xfc, !PT ;  /* 0x0002000035350812 */ /* 0x000fe400078efcff */
[----:B------:R-:W-:Y:S01]  /*108910*/  ISETP.GE.AND P0, PT, R8, UR17, PT ;  /* 0x0000001108007c0c */ /* 0x000fe2000bf06270 */
[----:B------:R-:W3:Y:S01]  /*108920*/  LDCU.64 UR16, c[0x0][0x398] ;  /* 0x00007300ff1077ac */ /* 0x000ee20008000a00 */
[----:B--2---:R-:W-:Y:S02]  /*108930*/  PRMT R8, R18, 0x5410, R41 ;  /* 0x0000541012087816 */ /* 0x004fe40000000029 */
[----:B------:R-:W2:Y:S04]  /*108940*/  LDL.LU R41, [R1+0x160] ;  /* 0x0001600001297983 */ /* 0x000ea80000300800 */
[----:B------:R-:W2:Y:S04]  /*108950*/  LDL.LU R18, [R1+0xa7c] ;  /* 0x000a7c0001127983 */ /* 0x000ea80000300800 */
[----:B------:R5:W-:Y:S02]  /*108960*/  STL [R1+0x31c], R8 ;  /* 0x00031c0801007387 */ /* 0x000be40000100800 */
[----:B-----5:R-:W-:-:S02]  /*108970*/  PRMT R8, R19, 0x5410, R17 ;  /* 0x0000541013087816 */ /* 0x020fc40000000011 */
[----:B------:R-:W4:Y:S04]  /*108980*/  LDL.LU R17, [R1+0x15c] ;  /* 0x00015c0001117983 */ /* 0x000f280000300800 */
[----:B------:R-:W4:Y:S01]  /*108990*/  LDL.LU R19, [R1+0xa78] ;  /* 0x000a780001137983 */ /* 0x000f220000300800 */
[----:B0-----:R-:W-:Y:S02]  /*1089a0*/  ISETP.LT.AND P1, PT, R37, UR26, !P0 ;  /* 0x0000001a25007c0c */ /* 0x001fe4000c721270 */
[----:B-1----:R-:W-:Y:S02]  /*1089b0*/  ISETP.LT.AND P0, PT, R48, UR38, !P0 ;  /* 0x0000002630007c0c */ /* 0x002fe4000c701270 */
[----:B------:R-:W-:Y:S01]  /*1089c0*/  LOP3.LUT R53, R53, 0xfffeffff, RZ, 0xc0, !PT ;  /* 0xfffeffff35357812 */ /* 0x000fe200078ec0ff */
[----:B------:R0:W-:Y:S01]  /*1089d0*/  STL [R1+0x370], R8 ;  /* 0x0003700801007387 */ /* 0x0001e20000100800 */
[----:B------:R-:W1:Y:S07]  /*1089e0*/  LDCU UR38, c[0x0][0x398] ;  /* 0x00007300ff2677ac */ /* 0x000e6e0008000800 */
[----:B------:R-:W-:Y:S01]  /*1089f0*/  @P1 LOP3.LUT R53, R53, 0x10000, RZ, 0xfc, !PT ;  /* 0x0001000035351812 */ /* 0x000fe200078efcff */
[----:B0-----:R-:W-:-:S03]  /*108a00*/  VIADD R8, R61, 0x53 ;  /* 0x000000533d087836 */ /* 0x001fc60000000000 */
[----:B------:R-:W-:-:S04]  /*108a10*/  LOP3.LUT R53, R53, 0xffff7fff, RZ, 0xc0, !PT ;  /* 0xffff7fff35357812 */ /* 0x000fc800078ec0ff */
[----:B------:R-:W-:Y:S02]  /*108a20*/  @P0 LOP3.LUT R53, R53, 0x8000, RZ, 0xfc, !PT ;  /* 0x0000800035350812 */ /* 0x000fe400078efcff */
[----:B------:R-:W-:Y:S02]  /*108a30*/  ISETP.GE.AND P0, PT, R8, UR25, PT ;  /* 0x0000001908007c0c */ /* 0x000fe4000bf06270 */
[----:B------:R-:W-:Y:S01]  /*108a40*/  PRMT R8, R46, 0x5410, R47 ;  /* 0x000054102e087816 */ /* 0x000fe2000000002f */
[----:B------:R-:W0:Y:S04]  /*108a50*/  LDCU.64 UR24, c[0x0][0x398] ;  /* 0x00007300ff1877ac */ /* 0x000e280008000a00 */
[----:B------:R5:W-:Y:S04]  /*108a60*/  STL [R1+0x374], R8 ;  /* 0x0003740801007387 */ /* 0x000be80000100800 */
[----:B------:R-:W4:Y:S01]  /*108a70*/  LDL.LU R49, [R1+0x158] ;  /* 0x0001580001317983 */ /* 0x000f220000300800 */
[----:B---3--:R-:W-:-:S02]  /*108a80*/  ISETP.LT.AND P1, PT, R37, UR16, !P0 ;  /* 0x0000001025007c0c */ /* 0x008fc4000c721270 */
[----:B-----5:R-:W-:Y:S02]  /*108a90*/  PRMT R8, R20, 0x5410, R43 ;  /* 0x0000541014087816 */ /* 0x020fe4000000002b */
[----:B------:R-:W3:Y:S04]  /*108aa0*/  LDL.LU R20, [R1+0xa74] ;  /* 0x000a740001147983 */ /* 0x000ee80000300800 */
[----:B------:R5:W-:Y:S04]  /*108ab0*/  STL [R1+0x378], R8 ;  /* 0x0003780801007387 */ /* 0x000be80000100800 */
[----:B------:R-:W3:Y:S04]  /*108ac0*/  LDL.LU R47, [R1+0x154] ;  /* 0x00015400012f7983 */ /* 0x000ee80000300800 */
[----:B------:R-:W3:Y:S01]  /*108ad0*/  LDL.LU R46, [R1+0xa60] ;  /* 0x000a6000012e7983 */ /* 0x000ee20000300800 */
[----:B-1----:R-:W-:-:S02]  /*108ae0*/  ISETP.LT.AND P0, PT, R48, UR38, !P0 ;  /* 0x0000002630007c0c */ /* 0x002fc4000c701270 */
[----:B------:R-:W-:Y:S01]  /*108af0*/  LOP3.LUT R53, R53, 0xffffbfff, RZ, 0xc0, !PT ;  /* 0xffffbfff35357812 */ /* 0x000fe200078ec0ff */
[----:B------:R-:W3:Y:S01]  /*108b00*/  LDL.LU R43, [R1+0x150] ;  /* 0x00015000012b7983 */ /* 0x000ee20000300800 */
[----:B------:R-:W1:Y:S02]  /*108b10*/  LDCU UR38, c[0x0][0x398] ;  /* 0x00007300ff2677ac */ /* 0x000e640008000800 */
[----:B------:R-:W-:Y:S01]  /*108b20*/  @P1 LOP3.LUT R53, R53, 0x4000, RZ, 0xfc, !PT ;  /* 0x0000400035351812 */ /* 0x000fe200078efcff */
[----:B-----5:R-:W-:-:S03]  /*108b30*/  VIADD R8, R61, 0x52 ;  /* 0x000000523d087836 */ /* 0x020fc60000000000 */
[----:B------:R-:W-:-:S04]  /*108b40*/  LOP3.LUT R53, R53, 0xffffdfff, RZ, 0xc0, !PT ;  /* 0xffffdfff35357812 */ /* 0x000fc800078ec0ff */
[----:B------:R-:W-:Y:S02]  /*108b50*/  @P0 LOP3.LUT R53, R53, 0x2000, RZ, 0xfc, !PT ;  /* 0x0000200035350812 */ /* 0x000fe400078efcff */
[----:B------:R-:W-:Y:S01]  /*108b60*/  ISETP.GE.AND P0, PT, R8, UR15, PT ;  /* 0x0000000f08007c0c */ /* 0x000fe2000bf06270 */
[----:B------:R-:W5:Y:S01]  /*108b70*/  LDCU.64 UR14, c[0x0][0x398] ;  /* 0x00007300ff0e77ac */ /* 0x000f620008000a00 */
[----:B--2---:R-:W-:Y:S02]  /*108b80*/  PRMT R8, R18, 0x5410, R41 ;  /* 0x0000541012087816 */ /* 0x004fe40000000029 */
[----:B------:R-:W2:Y:S04]  /*108b90*/  LDL.LU R41, [R1+0xa6c] ;  /* 0x000a6c0001297983 */ /* 0x000ea80000300800 */
[----:B------:R4:W-:Y:S04]  /*108ba0*/  STL [R1+0x300], R8 ;  /* 0x0003000801007387 */ /* 0x0009e80000100800 */
[----:B------:R-:W2:Y:S01]  /*108bb0*/  LDL.LU R18, [R1+0x14c] ;  /* 0x00014c0001127983 */ /* 0x000ea20000300800 */
[----:B----4-:R-:W-:-:S03]  /*108bc0*/  PRMT R8, R19, 0x5410, R17 ;  /* 0x0000541013087816 */ /* 0x010fc60000000011 */
[----:B------:R-:W4:Y:S04]  /*108bd0*/  LDL.LU R17, [R1+0xa68] ;  /* 0x000a680001117983 */ /* 0x000f280000300800 */
[----:B------:R1:W-:Y:S04]  /*108be0*/  STL [R1+0x304], R8 ;  /* 0x0003040801007387 */ /* 0x0003e80000100800 */
[----:B------:R-:W4:Y:S04]  /*108bf0*/  LDL.LU R50, [R1+0x148] ;  /* 0x0001480001327983 */ /* 0x000f280000300800 */
[----:B------:R-:W4:Y:S01]  /*108c00*/  LDL.LU R19, [R1+0xa64] ;  /* 0x000a640001137983 */ /* 0x000f220000300800 */
[----:B0-----:R-:W-:-:S02]  /*108c10*/  ISETP.LT.AND P1, PT, R37, UR24, !P0 ;  /* 0x0000001825007c0c */ /* 0x001fc4000c721270 */
[----:B-1----:R-:W-:Y:S02]  /*108c20*/  ISETP.LT.AND P0, PT, R48, UR38, !P0 ;  /* 0x0000002630007c0c */ /* 0x002fe4000c701270 */
        /* <DEDUP_REMOVED lines=8> */
[----:B-----5:R-:W-:Y:S02]  /*108cb0*/  ISETP.LT.AND P1, PT, R37, UR14, !P0 ;  /* 0x0000000e25007c0c */ /* 0x020fe4000c721270 */
[----:B0-----:R-:W-:Y:S02]  /*108cc0*/  ISETP.LT.AND P0, PT, R48, UR38, !P0 ;  /* 0x0000002630007c0c */ /* 0x001fe4000c701270 */
[----:B------:R-:W-:Y:S01]  /*108cd0*/  LOP3.LUT R53, R53, 0xfffffbff, RZ, 0xc0, !PT ;  /* 0xfffffbff35357812 */ /* 0x000fe200078ec0ff */
[----:B------:R-:W0:Y:S01]  /*108ce0*/  LDCU UR38, c[0x0][0x398] ;  /* 0x00007300ff2677ac */ /* 0x000e220008000800 */
[----:B---3--:R-:W-:-:S02]  /*108cf0*/  PRMT R8, R20, 0x5410, R49 ;  /* 0x0000541014087816 */ /* 0x008fc40000000031 */
[----:B------:R-:W3:Y:S04]  /*108d00*/  LDL.LU R49, [R1+0x144] ;  /* 0x0001440001317983 */ /* 0x000ee80000300800 */
[----:B------:R-:W3:Y:S04]  /*108d10*/  LDL.LU R20, [R1+0xa58] ;  /* 0x000a580001147983 */ /* 0x000ee80000300800 */
[----:B------:R5:W-:Y:S01]  /*108d20*/  STL [R1+0x308], R8 ;  /* 0x0003080801007387 */ /* 0x000be20000100800 */
[----:B------:R-:W-:Y:S02]  /*108d30*/  @P1 LOP3.LUT R53, R53, 0x400, RZ, 0xfc, !PT ;  /* 0x0000040035351812 */ /* 0x000fe400078efcff */
[----:B-----5:R-:W-:-:S02]  /*108d40*/  PRMT R8, R46, 0x5410, R47 ;  /* 0x000054102e087816 */ /* 0x020fc4000000002f */
[----:B------:R-:W5:Y:S04]  /*108d50*/  LDL.LU R47, [R1+0x140] ;  /* 0x00014000012f7983 */ /* 0x000f680000300800 */
[----:B------:R-:W5:Y:S04]  /*108d60*/  LDL.LU R46, [R1+0xa5c] ;  /* 0x000a5c00012e7983 */ /* 0x000f680000300800 */
[----:B------:R0:W-:Y:S01]  /*108d70*/  STL [R1+0x30c], R8 ;  /* 0x00030c0801007387 */ /* 0x0001e20000100800 */
[----:B------:R-:W-:-:S04]  /*108d80*/  LOP3.LUT R53, R53, 0xfffffdff, RZ, 0xc0, !PT ;  /* 0xfffffdff35357812 */ /* 0x000fc800078ec0ff */
[----:B------:R-:W-:Y:S01]  /*108d90*/  @P0 LOP3.LUT R53, R53, 0x200, RZ, 0xfc, !PT ;  /* 0x0000020035350812 */ /* 0x000fe200078efcff */
[----:B0-----:R-:W-:-:S05]  /*108da0*/  VIADD R8, R61, 0x50 ;  /* 0x000000503d087836 */ /* 0x001fca0000000000 */
[----:B------:R-:W-:Y:S02]  /*108db0*/  ISETP.GE.AND P0, PT, R8, UR21, PT ;  /* 0x0000001508007c0c */ /* 0x000fe4000bf06270 */
[----:B------:R-:W-:Y:S01]  /*108dc0*/  LOP3.LUT R53, R53, 0xfffffeff, RZ, 0xc0, !PT ;  /* 0xfffffeff35357812 */ /* 0x000fe200078ec0ff */
[----:B------:R-:W0:Y:S01]  /*108dd0*/  LDCU.64 UR20, c[0x0][0x398] ;  /* 0x00007300ff1477ac */ /* 0x000e220008000a00 */
[----:B-1----:R-:W-:Y:S02]  /*108de0*/  ISETP.LT.AND P1, PT, R37, UR22, !P0 ;  /* 0x0000001625007c0c */ /* 0x002fe4000c721270 */
[----:B------:R-:W-:Y:S01]  /*108df0*/  ISETP.LT.AND P0, PT, R48, UR19, !P0 ;  /* 0x0000001330007c0c */ /* 0x000fe2000c701270 */
[----:B------:R-:W1:Y:S10]  /*108e00*/  LDCU UR19, c[0x0][0x398] ;  /* 0x00007300ff1377ac */ /* 0x000e740008000800 */
[----:B------:R-:W-:-:S04]  /*108e10*/  @P1 LOP3.LUT R53, R53, 0x100, RZ, 0xfc, !PT ;  /* 0x0000010035351812 */ /* 0x000fc800078efcff */
[----:B------:R-:W-:-:S04]  /*108e20*/  LOP3.LUT R53, R53, 0xffffff7f, RZ, 0xc0, !PT ;  /* 0xffffff7f35357812 */ /* 0x000fc800078ec0ff */
[----:B------:R-:W-:Y:S02]  /*108e30*/  @P0 LOP3.LUT R53, R53, 0x80, RZ, 0xfc, !PT ;  /* 0x0000008035350812 */ /* 0x000fe400078efcff */
[----:B--2---:R-:W-:Y:S02]  /*108e40*/  PRMT R8, R41, 0x5410, R43 ;  /* 0x0000541029087816 */ /* 0x004fe4000000002b */
[----:B------:R-:W2:Y:S04]  /*108e50*/  LDL.LU R43, [R1+0x13c] ;  /* 0x00013c00012b7983 */ /* 0x000ea80000300800 */
[----:B------:R-:W2:Y:S04]  /*108e60*/  LDL.LU R41, [R1+0xa50] ;  /* 0x000a500001297983 */ /* 0x000ea80000300800 */
[----:B------:R4:W-:Y:S02]  /*108e70*/  STL [R1+0x350], R8 ;  /* 0x0003500801007387 */ /* 0x0009e40000100800 */
[----:B----4-:R-:W-:-:S02]  /*108e80*/  PRMT R8, R17, 0x5410, R18 ;  /* 0x0000541011087816 */ /* 0x010fc40000000012 */
[----:B------:R-:W4:Y:S04]  /*108e90*/  LDL.LU R18, [R1+0x138] ;  /* 0x0001380001127983 */ /* 0x000f280000300800 */
[----:B------:R-:W4:Y:S04]  /*108ea0*/  LDL.LU R17, [R1+0xa54] ;  /* 0x000a540001117983 */ /* 0x000f280000300800 */
[----:B------:R0:W-:Y:S02]  /*108eb0*/  STL [R1+0x354], R8 ;  /* 0x0003540801007387 */ /* 0x0001e40000100800 */
[----:B0-----:R-:W-:-:S05]  /*108ec0*/  VIADD R8, R61, 0x4f ;  /* 0x0000004f3d087836 */ /* 0x001fca0000000000 */
[----:B------:R-:W-:Y:S02]  /*108ed0*/  ISETP.GE.AND P0, PT, R8, UR29, PT ;  /* 0x0000001d08007c0c */ /* 0x000fe4000bf06270 */
[----:B------:R-:W-:Y:S01]  /*108ee0*/  PRMT R8, R19, 0x5410, R50 ;  /* 0x0000541013087816 */ /* 0x000fe20000000032 */
[----:B------:R-:W0:Y:S01]  /*108ef0*/  LDCU.64 UR28, c[0x0][0x398] ;  /* 0x00007300ff1c77ac */ /* 0x000e220008000a00 */
[----:B------:R-:W4:Y:S01]  /*108f00*/  LDL.LU R19, [R1+0xa34] ;  /* 0x000a340001137983 */ /* 0x000f220000300800 */
[----:B------:R-:W-:Y:S02]  /*108f10*/  ISETP.LT.AND P1, PT, R37, UR20, !P0 ;  /* 0x0000001425007c0c */ /* 0x000fe4000c721270 */
[----:B-1----:R-:W-:Y:S02]  /*108f20*/  ISETP.LT.AND P0, PT, R48, UR19, !P0 ;  /* 0x0000001330007c0c */ /* 0x002fe4000c701270 */
[----:B------:R-:W-:Y:S01]  /*108f30*/  LOP3.LUT R53, R53, 0xffffffbf, RZ, 0xc0, !PT ;  /* 0xffffffbf35357812 */ /* 0x000fe200078ec0ff */
[----:B------:R3:W-:Y:S01]  /*108f40*/  STL [R1+0x358], R8 ;  /* 0x0003580801007387 */ /* 0x0007e20000100800 */
[----:B------:R-:W1:Y:S07]  /*108f50*/  LDCU UR19, c[0x0][0x398] ;  /* 0x00007300ff1377ac */ /* 0x000e6e0008000800 */
[----:B------:R-:W-:-:S02]  /*108f60*/  @P1 LOP3.LUT R53, R53, 0x40, RZ, 0xfc, !PT ;  /* 0x0000004035351812 */ /* 0x000fc400078efcff */
[----:B---3--:R-:W-:Y:S02]  /*108f70*/  PRMT R8, R20, 0x5410, R49 ;  /* 0x0000541014087816 */ /* 0x008fe40000000031 */
[----:B------:R-:W3:Y:S04]  /*108f80*/  LDL.LU R20, [R1+0x124] ;  /* 0x0001240001147983 */ /* 0x000ee80000300800 */
[----:B------:R0:W-:Y:S01]  /*108f90*/  STL [R1+0x40], R8 ;  /* 0x0000400801007387 */ /* 0x0001e20000100800 */
[----:B------:R-:W-:-:S04]  /*108fa0*/  LOP3.LUT R53, R53, 0xffffffdf, RZ, 0xc0, !PT ;  /* 0xffffffdf35357812 */ /* 0x000fc800078ec0ff */
[----:B------:R-:W-:Y:S01]  /*108fb0*/  @P0 LOP3.LUT R53, R53, 0x20, RZ, 0xfc, !PT ;  /* 0x0000002035350812 */ /* 0x000fe200078efcff */
[----:B0-----:R-:W-:-:S05]  /*108fc0*/  VIADD R8, R61, 0x4e ;  /* 0x0000004e3d087836 */ /* 0x001fca0000000000 */
[----:B------:R-:W-:Y:S02]  /*108fd0*/  ISETP.GE.AND P0, PT, R8, UR27, PT ;  /* 0x0000001b08007c0c */ /* 0x000fe4000bf06270 */
[----:B-----5:R-:W-:Y:S02]  /*108fe0*/  PRMT R8, R46, 0x5410, R47 ;  /* 0x000054102e087816 */ /* 0x020fe4000000002f */
[----:B------:R-:W-:Y:S01]  /*108ff0*/  LOP3.LUT R53, R53, 0xffffffef, RZ, 0xc0, !PT ;  /* 0xffffffef35357812 */ /* 0x000fe200078ec0ff */
[----:B------:R-:W0:Y:S01]  /*109000*/  LDCU.64 UR26, c[0x0][0x398] ;  /* 0x00007300ff1a77ac */ /* 0x000e220008000a00 */
[----:B------:R-:W-:Y:S02]  /*109010*/  ISETP.LT.AND P1, PT, R37, UR28, !P0 ;  /* 0x0000001c25007c0c */ /* 0x000fe4000c721270 */
[----:B-1----:R-:W-:Y:S01]  /*109020*/  ISETP.LT.AND P0, PT, R48, UR19, !P0 ;  /* 0x0000001330007c0c */ /* 0x002fe2000c701270 */
[----:B------:R2:W-:Y:S04]  /*109030*/  STL [R1+0x44], R8 ;  /* 0x0000440801007387 */ /* 0x0005e80000100800 */
[----:B------:R-:W5:Y:S04]  /*109040*/  LDL.LU R47, [R1+0x11c] ;  /* 0x00011c00012f7983 */ /* 0x000f680000300800 */
[----:B------:R-:W5:Y:S01]  /*109050*/  LDL.LU R46, [R1+0xa30] ;  /* 0x000a3000012e7983 */ /* 0x000f620000300800 */
[----:B------:R-:W1:Y:S01]  /*109060*/  LDCU UR19, c[0x0][0x398] ;  /* 0x00007300ff1377ac */ /* 0x000e620008000800 */
[----:B------:R-:W-:-:S04]  /*109070*/  @P1 LOP3.LUT R53, R53, 0x10, RZ, 0xfc, !PT ;  /* 0x0000001035351812 */ /* 0x000fc800078efcff */
[----:B------:R-:W-:-:S04]  /*109080*/  LOP3.LUT R53, R53, 0xfffffff7, RZ, 0xc0, !PT ;  /* 0xfffffff735357812 */ /* 0x000fc800078ec0ff */
[----:B------:R-:W-:Y:S02]  /*109090*/  @P0 LOP3.LUT R53, R53, 0x8, RZ, 0xfc, !PT ;  /* 0x0000000835350812 */ /* 0x000fe400078efcff */
[----:B--2---:R-:W-:-:S05]  /*1090a0*/  PRMT R8, R41, 0x5410, R43 ;  /* 0x0000541029087816 */ /* 0x004fca000000002b */
[----:B------:R2:W-:Y:S04]  /*1090b0*/  STL [R1+0x48], R8 ;  /* 0x0000480801007387 */ /* 0x0005e80000100800 */
[----:B------:R-:W3:Y:S01]  /*1090c0*/  LDL.LU R43, [R1+0x118] ;  /* 0x00011800012b7983 */ /* 0x000ee20000300800 */
[----:B--2---:R-:W-:-:S05]  /*1090d0*/  VIADD R8, R61, 0x4d ;  /* 0x0000004d3d087836 */ /* 0x004fca0000000000 */
[----:B------:R-:W-:Y:S02]  /*1090e0*/  ISETP.GE.AND P0, PT, R8, UR17, PT ;  /* 0x0000001108007c0c */ /* 0x000fe4000bf06270 */
[----:B----4-:R-:W-:Y:S02]  /*1090f0*/  PRMT R8, R17, 0x5410, R18 ;  /* 0x0000541011087816 */ /* 0x010fe40000000012 */
[----:B------:R-:W-:Y:S01]  /*109100*/  LOP3.LUT R53, R53, 0xfffffffb, RZ, 0xc0, !PT ;  /* 0xfffffffb35357812 */ /* 0x000fe200078ec0ff */
[----:B------:R-:W2:Y:S04]  /*109110*/  LDL.LU R18, [R1+0xa3c] ;  /* 0x000a3c0001127983 */ /* 0x000ea80000300800 */
[----:B------:R4:W-:Y:S01]  /*109120*/  STL [R1+0x4c], R8 ;  /* 0x00004c0801007387 */ /* 0x0009e20000100800 */
[----:B------:R-:W1:Y:S01]  /*109130*/  LDCU.64 UR16, c[0x0][0x398] ;  /* 0x00007300ff1077ac */ /* 0x000e620008000a00 */
[----:B----4-:R-:W-:-:S02]  /*109140*/  PRMT R8, R19, 0x5410, R54 ;  /* 0x0000541013087816 */ /* 0x010fc40000000036 */
[----:B------:R-:W3:Y:S01]  /*109150*/  LDL.LU R54, [R1+0x4658] ;  /* 0x0046580001367983 */ /* 0x000ee20000300800 */
[----:B0-----:R-:W-:Y:S02]  /*109160*/  ISETP.LT.AND P1, PT, R37, UR26, !P0 ;  /* 0x0000001a25007c0c */ /* 0x001fe4000c721270 */
[----:B-1----:R-:W-:Y:S01]  /*109170*/  ISETP.LT.AND P0, PT, R48, UR19, !P0 ;  /* 0x0000001330007c0c */ /* 0x002fe2000c701270 */
[----:B------:R-:W4:Y:S04]  /*109180*/  LDL.LU R50, [R1+0x114] ;  /* 0x0001140001327983 */ /* 0x000f280000300800 */
[----:B------:R-:W4:Y:S04]  /*109190*/  LDL.LU R49, [R1+0xa24] ;  /* 0x000a240001317983 */ /* 0x000f280000300800 */
[----:B------:R0:W-:Y:S01]  /*1091a0*/  STL [R1+0x330], R8 ;  /* 0x0003300801007387 */ /* 0x0001e20000100800 */
[----:B------:R-:W1:Y:S01]  /*1091b0*/  LDCU UR19, c[0x0][0x398] ;  /* 0x00007300ff1377ac */ /* 0x000e620008000800 */
[----:B------:R-:W-:Y:S01]  /*1091c0*/  @P1 LOP3.LUT R53, R53, 0x4, RZ, 0xfc, !PT ;  /* 0x0000000435351812 */ /* 0x000fe200078efcff */
[----:B0-----:R-:W-:-:S03]  /*1091d0*/  VIADD R8, R61, 0x4c ;  /* 0x0000004c3d087836 */ /* 0x001fc60000000000 */
[----:B------:R-:W-:-:S04]  /*1091e0*/  LOP3.LUT R53, R53, 0xfffffffd, RZ, 0xc0, !PT ;  /* 0xfffffffd35357812 */ /* 0x000fc800078ec0ff */
[----:B------:R-:W-:Y:S02]  /*1091f0*/  @P0 LOP3.LUT R53, R53, 0x2, RZ, 0xfc, !PT ;  /* 0x0000000235350812 */ /* 0x000fe400078efcff */
[----:B------:R-:W-:Y:S01]  /*109200*/  ISETP.GE.AND P0, PT, R8, UR25, PT ;  /* 0x0000001908007c0c */ /* 0x000fe2000bf06270 */
[----:B------:R-:W0:Y:S01]  /*109210*/  LDCU.64 UR24, c[0x0][0x398] ;  /* 0x00007300ff1877ac */ /* 0x000e220008000a00 */
[----:B---3--:R-:W-:Y:S02]  /*109220*/  PRMT R8, R54, 0x5410, R20 ;  /* 0x0000541036087816 */ /* 0x008fe40000000014 */
[----:B------:R-:W3:Y:S04]  /*109230*/  LDL.LU R54, [R1+0x4654] ;  /* 0x0046540001367983 */ /* 0x000ee80000300800 */
[----:B------:R-:W2:Y:S04]  /*109240*/  LDL.LU R41, [R1+0x110] ;  /* 0x0001100001297983 */ /* 0x000ea80000300800 */
[----:B------:R-:W2:Y:S01]  /*109250*/  LDL.LU R20, [R1+0xa28] ;  /* 0x000a280001147983 */ /* 0x000ea20000300800 */
[----:B------:R-:W-:-:S02]  /*109260*/  ISETP.LT.AND P1, PT, R37, UR16, !P0 ;  /* 0x0000001025007c0c */ /* 0x000fc4000c721270 */
[----:B------:R-:W-:Y:S02]  /*109270*/  LOP3.LUT R53, R53, 0xfffffffe, RZ, 0xc0, !PT ;  /* 0xfffffffe35357812 */ /* 0x000fe400078ec0ff */
[----:B-1----:R-:W-:Y:S01]  /*109280*/  ISETP.LT.AND P0, PT, R48, UR19, !P0 ;  /* 0x0000001330007c0c */ /* 0x002fe2000c701270 */
[----:B------:R5:W-:Y:S04]  /*109290*/  STL [R1+0x334], R8 ;  /* 0x0003340801007387 */ /* 0x000be80000100800 */
[----:B------:R-:W4:Y:S04]  /*1092a0*/  LDL.LU R17, [R1+0x10c] ;  /* 0x00010c0001117983 */ /* 0x000f280000300800 */
[----:B------:R-:W4:Y:S01]  /*1092b0*/  LDL.LU R19, [R1+0xa20] ;  /* 0x000a200001137983 */ /* 0x000f220000300800 */
[----:B------:R-:W1:Y:S01]  /*1092c0*/  LDCU UR19, c[0x0][0x398] ;  /* 0x00007300ff1377ac */ /* 0x000e620008000800 */
[----:B------:R-:W-:-:S02]  /*1092d0*/  @P1 LOP3.LUT R53, R53, 0x1, RZ, 0xfc, !PT ;  /* 0x0000000135351812 */ /* 0x000fc400078efcff */
[----:B-----5:R-:W-:-:S03]  /*1092e0*/  PRMT R8, R46, 0x5410, R47 ;  /* 0x000054102e087816 */ /* 0x020fc6000000002f */
[----:B------:R-:W-:Y:S04]  /*1092f0*/  STL [R1+0x4598], R53 ;  /* 0x0045983501007387 */ /* 0x000fe80000100800 */
[----:B------:R-:W5:Y:S04]  /*109300*/  LDL.LU R47, [R1+0x108] ;  /* 0x00010800012f7983 */ /* 0x000f680000300800 */
[----:B------:R-:W5:Y:S04]  /*109310*/  LDL.LU R46, [R1+0xa2c] ;  /* 0x000a2c00012e7983 */ /* 0x000f680000300800 */
[----:B------:R0:W-:Y:S02]  /*109320*/  STL [R1+0x338], R8 ;  /* 0x0003380801007387 */ /* 0x0001e40000100800 */
[----:B0-----:R-:W-:Y:S01]  /*109330*/  VIADD R8, R61, 0x4b ;  /* 0x0000004b3d087836 */ /* 0x001fe20000000000 */
[----:B---3--:R-:W-:-:S04]  /*109340*/  LOP3.LUT R54, R54, 0x7fffffff, RZ, 0xc0, !PT ;  /* 0x7fffffff36367812 */ /* 0x008fc800078ec0ff */
[----:B------:R-:W-:Y:S02]  /*109350*/  @P0 LOP3.LUT R54, R54, 0x80000000, RZ, 0xfc, !PT ;  /* 0x8000000036360812 */ /* 0x000fe400078efcff */
[----:B------:R-:W-:Y:S02]  /*109360*/  ISETP.GE.AND P0, PT, R8, UR15, PT ;  /* 0x0000000f08007c0c */ /* 0x000fe4000bf06270 */
[----:B--2---:R-:W-:Y:S01]  /*109370*/  PRMT R8, R18, 0x5410, R43 ;  /* 0x0000541012087816 */ /* 0x004fe2000000002b */
[----:B------:R-:W0:Y:S01]  /*109380*/  LDCU.64 UR14, c[0x0][0x398] ;  /* 0x00007300ff0e77ac */ /* 0x000e220008000a00 */
[----:B------:R-:W2:Y:S01]  /*109390*/  LDL.LU R43, [R1+0x104] ;  /* 0x00010400012b7983 */ /* 0x000ea20000300800 */
[----:B------:R-:W-:Y:S02]  /*1093a0*/  ISETP.LT.AND P1, PT, R37, UR24, !P0 ;  /* 0x0000001825007c0c */ /* 0x000fe4000c721270 */
[----:B-1----:R-:W-:Y:S01]  /*1093b0*/  ISETP.LT.AND P0, PT, R48, UR19, !P0 ;  /* 0x0000001330007c0c */ /* 0x002fe2000c701270 */
[----:B------:R-:W2:Y:S01]  /*1093c0*/  LDL.LU R18, [R1+0xa00] ;  /* 0x000a000001127983 */ /* 0x000ea20000300800 */
[----:B------:R-:W-:-:S03]  /*1093d0*/  LOP3.LUT R54, R54, 0xbfffffff, RZ, 0xc0, !PT ;  /* 0xbfffffff36367812 */ /* 0x000fc600078ec0ff */
[----:B------:R4:W-:Y:S01]  /*1093e0*/  STL [R1+0x20], R8 ;  /* 0x0000200801007387 */ /* 0x0009e20000100800 */
[----:B------:R-:W1:Y:S01]  /*1093f0*/  LDCU UR19, c[0x0][0x398] ;  /* 0x00007300ff1377ac */ /* 0x000e620008000800 */
[----:B----4-:R-:W-:-:S04]  /*109400*/  PRMT R8, R49, 0x5410, R50 ;  /* 0x0000541031087816 */ /* 0x010fc80000000032 */
[----:B------:R-:W-:Y:S01]  /*109410*/  @P1 LOP3.LUT R54, R54, 0x40000000, RZ, 0xfc, !PT ;  /* 0x4000000036361812 */ /* 0x000fe200078efcff */
[----:B------:R3:W-:Y:S03]  /*109420*/  STL [R1+0x24], R8 ;  /* 0x0000240801007387 */ /* 0x0007e60000100800 */
[----:B------:R-:W-:-:S04]  /*109430*/  LOP3.LUT R54, R54, 0xdfffffff, RZ, 0xc0, !PT ;  /* 0xdfffffff36367812 */ /* 0x000fc800078ec0ff */
[----:B------:R-:W-:Y:S01]  /*109440*/  @P0 LOP3.LUT R54, R54, 0x20000000, RZ, 0xfc, !PT ;  /* 0x2000000036360812 */ /* 0x000fe200078efcff */
[----:B---3--:R-:W-:-:S05]  /*109450*/  VIADD R8, R61, 0x4a ;  /* 0x0000004a3d087836 */ /* 0x008fca0000000000 */
[----:B------:R-:W-:Y:S02]  /*109460*/  ISETP.GE.AND P0, PT, R8, UR23, PT ;  /* 0x0000001708007c0c */ /* 0x000fe4000bf06270 */
[----:B------:R-:W-:Y:S01]  /*109470*/  PRMT R8, R20, 0x5410, R41 ;  /* 0x0000541014087816 */ /* 0x000fe20000000029 */
[----:B------:R-:W3:Y:S01]  /*109480*/  LDCU.64 UR22, c[0x0][0x398] ;  /* 0x00007300ff1677ac */ /* 0x000ee20008000a00 */
[----:B------:R-:W4:Y:S04]  /*109490*/  LDL.LU R41, [R1+0x100] ;  /* 0x0001000001297983 */ /* 0x000f280000300800 */
[----:B------:R-:W4:Y:S01]  /*1094a0*/  LDL.LU R20, [R1+0xa04] ;  /* 0x000a040001147983 */ /* 0x000f220000300800 */
[----:B0-----:R-:W-:Y:S02]  /*1094b0*/  ISETP.LT.AND P1, PT, R37, UR14, !P0 ;  /* 0x0000000e25007c0c */ /* 0x001fe4000c721270 */
[----:B-1----:R-:W-:Y:S01]  /*1094c0*/  ISETP.LT.AND P0, PT, R48, UR19, !P0 ;  /* 0x0000001330007c0c */ /* 0x002fe2000c701270 */
[----:B------:R0:W-:Y:S01]  /*1094d0*/  STL [R1+0x28], R8 ;  /* 0x0000280801007387 */ /* 0x0001e20000100800 */
[----:B------:R-:W-:Y:S01]  /*1094e0*/  LOP3.LUT R54, R54, 0xefffffff, RZ, 0xc0, !PT ;  /* 0xefffffff36367812 */ /* 0x000fe200078ec0ff */
[----:B------:R-:W1:Y:S01]  /*1094f0*/  LDCU UR19, c[0x0][0x398] ;  /* 0x00007300ff1377ac */ /* 0x000e620008000800 */
[----:B0-----:R-:W-:-:S02]  /*109500*/  PRMT R8, R19, 0x5410, R17 ;  /* 0x0000541013087816 */ /* 0x001fc40000000011 */
[----:B------:R-:W4:Y:S04]  /*109510*/  LDL.LU R17, [R1] ;  /* 0x0000000001117983 */ /* 0x000f280000300800 */
[----:B------:R-:W4:Y:S01]  /*109520*/  LDL.LU R19, [R1+0xa0c] ;  /* 0x000a0c0001137983 */ /* 0x000f220000300800 */
[----:B------:R-:W-:-:S03]  /*109530*/  @P1 LOP3.LUT R54, R54, 0x10000000, RZ, 0xfc, !PT ;  /* 0x1000000036361812 */ /* 0x000fc600078efcff */
[----:B------:R0:W-:Y:S01]  /*109540*/  STL [R1+0x2c], R8 ;  /* 0x00002c0801007387 */ /* 0x0001e20000100800 */
[----:B------:R-:W-:Y:S01]  /*109550*/  LOP3.LUT R54, R54, 0xf7ffffff, RZ, 0xc0, !PT ;  /* 0xf7ffffff36367812 */ /* 0x000fe200078ec0ff */
[----:B0-----:R-:W-:-:S03]  /*109560*/  VIADD R8, R61, 0x49 ;  /* 0x000000493d087836 */ /* 0x001fc60000000000 */
[----:B------:R-:W-:Y:S02]  /*109570*/  @P0 LOP3.LUT R54, R54, 0x8000000, RZ, 0xfc, !PT ;  /* 0x0800000036360812 */ /* 0x000fe400078efcff */
[----:B------:R-:W-:Y:S02]  /*109580*/  ISETP.GE.AND P0, PT, R8, UR21, PT ;  /* 0x0000001508007c0c */ /* 0x000fe4000bf06270 */
[----:B-----5:R-:W-:Y:S02]  /*109590*/  PRMT R8, R46, 0x5410, R47 ;  /* 0x000054102e087816 */ /* 0x020fe4000000002f */
[----:B------:R-:W-:Y:S01]  /*1095a0*/  LOP3.LUT R54, R54, 0xfbffffff, RZ, 0xc0, !PT ;  /* 0xfbffffff36367812 */ /* 0x000fe200078ec0ff */
[----:B------:R-:W0:Y:S01]  /*1095b0*/  LDCU.64 UR20, c[0x0][0x398] ;  /* 0x00007300ff1477ac */ /* 0x000e220008000a00 */
[----:B---3--:R-:W-:Y:S02]  /*1095c0*/  ISETP.LT.AND P1, PT, R37, UR22, !P0 ;  /* 0x0000001625007c0c */ /* 0x008fe4000c721270 */
[----:B-1----:R-:W-:Y:S01]  /*1095d0*/  ISETP.LT.AND P0, PT, R48, UR19, !P0 ;  /* 0x0000001330007c0c */ /* 0x002fe2000c701270 */
[----:B------:R2:W-:Y:S04]  /*1095e0*/  STL [R1+0x70], R8 ;  /* 0x0000700801007387 */ /* 0x0005e80000100800 */
[----:B------:R-:W3:Y:S04]  /*1095f0*/  LDL.LU R14, [R1+0x4] ;  /* 0x00000400010e7983 */ /* 0x000ee80000300800 */
[----:B------:R-:W3:Y:S02]  /*109600*/  LDL.LU R51, [R1+0xa08] ;  /* 0x000a080001337983 */ /* 0x000ee40000300800 */
[----:B------:R-:W-:-:S04]  /*109610*/  @P1 LOP3.LUT R54, R54, 0x4000000, RZ, 0xfc, !PT ;  /* 0x0400000036361812 */ /* 0x000fc800078efcff */
[----:B------:R-:W-:-:S04]  /*109620*/  LOP3.LUT R54, R54, 0xfdffffff, RZ, 0xc0, !PT ;  /* 0xfdffffff36367812 */ /* 0x000fc800078ec0ff */
[----:B------:R-:W-:Y:S02]  /*109630*/  @P0 LOP3.LUT R54, R54, 0x2000000, RZ, 0xfc, !PT ;  /* 0x0200000036360812 */ /* 0x000fe400078efcff */
[----:B--2---:R-:W-:-:S05]  /*109640*/  PRMT R8, R18, 0x5410, R43 ;  /* 0x0000541012087816 */ /* 0x004fca000000002b */
[----:B------:R1:W-:Y:S04]  /*109650*/  STL [R1+0x74], R8 ;  /* 0x0000740801007387 */ /* 0x0003e80000100800 */
[----:B------:R-:W2:Y:S04]  /*109660*/  LDL.LU R50, [R1+0x8] ;  /* 0x0000080001327983 */ /* 0x000ea80000300800 */
[----:B------:R-:W2:Y:S04]  /*109670*/  LDL.LU R18, [R1+0x9e4] ;  /* 0x0009e40001127983 */ /* 0x000ea80000300800 */
[----:B------:R-:W5:Y:S01]  /*109680*/  LDL.LU R49, [R1+0xc] ;  /* 0x00000c0001317983 */ /* 0x000f620000300800 */
[----:B-1----:R-:W-:-:S05]  /*109690*/  VIADD R8, R61, 0x48 ;  /* 0x000000483d087836 */ /* 0x002fca0000000000 */
[----:B------:R-:W-:Y:S01]  /*1096a0*/  ISETP.GE.AND P0, PT, R8, UR29, PT ;  /* 0x0000001d08007c0c */ /* 0x000fe2000bf06270 */
[----:B------:R-:W1:Y:S01]  /*1096b0*/  LDCU.64 UR28, c[0x0][0x398] ;  /* 0x00007300ff1c77ac */ /* 0x000e620008000a00 */
[----:B----4-:R-:W-:Y:S02]  /*1096c0*/  PRMT R8, R20, 0x5410, R41 ;  /* 0x0000541014087816 */ /* 0x010fe40000000029 */
[----:B------:R-:W5:Y:S01]  /*1096d0*/  LDL.LU R20, [R1+0x9e0] ;  /* 0x0009e00001147983 */ /* 0x000f620000300800 */
[----:B0-----:R-:W-:Y:S02]  /*1096e0*/  ISETP.LT.AND P1, PT, R37, UR20, !P0 ;  /* 0x0000001425007c0c */ /* 0x001fe4000c721270 */
[----:B------:R-:W-:Y:S02]  /*1096f0*/  ISETP.LT.AND P0, PT, R48, UR77, !P0 ;  /* 0x0000004d30007c0c */ /* 0x000fe4000c701270 */
[----:B------:R-:W-:Y:S01]  /*109700*/  LOP3.LUT R54, R54, 0xfeffffff, RZ, 0xc0, !PT ;  /* 0xfeffffff36367812 */ /* 0x000fe200078ec0ff */
[----:B------:R0:W-:Y:S04]  /*109710*/  STL [R1+0x78], R8 ;  /* 0x0000780801007387 */ /* 0x0001e80000100800 */
[----:B------:R-:W4:Y:S04]  /*109720*/  LDL.LU R47, [R1+0xfc] ;  /* 0x0000fc00012f7983 */ /* 0x000f280000300800 */
[----:B------:R-:W4:Y:S04]  /*109730*/  LDL.LU R46, [R1+0x9f0] ;  /* 0x0009f000012e7983 */ /* 0x000f280000300800 */
[----:B------:R-:W4:Y:S01]  /*109740*/  LDL.LU R43, [R1+0xf8] ;  /* 0x0000f800012b7983 */ /* 0x000f220000300800 */
[----:B------:R-:W1:Y:S01]  /*109750*/  LDCU UR77, c[0x0][0x398] ;  /* 0x00007300ff4d77ac */ /* 0x000e620008000800 */
[----:B0-----:R-:W-:-:S02]  /*109760*/  PRMT R8, R19, 0x5410, R17 ;  /* 0x0000541013087816 */ /* 0x001fc40000000011 */
[----:B------:R-:W-:Y:S01]  /*109770*/  @P1 LOP3.LUT R54, R54, 0x1000000, RZ, 0xfc, !PT ;  /* 0x0100000036361812 */ /* 0x000fe200078efcff */
[----:B------:R-:W4:Y:S04]  /*109780*/  LDL.LU R17, [R1+0x9ec] ;  /* 0x0009ec0001117983 */ /* 0x000f280000300800 */
[----:B------:R0:W-:Y:S04]  /*109790*/  STL [R1], R8 ;  /* 0x0000000801007387 */ /* 0x0001e80000100800 */
[----:B------:R-:W4:Y:S01]  /*1097a0*/  LDL.LU R41, [R1+0xf4] ;  /* 0x0000f40001297983 */ /* 0x000f220000300800 */
[----:B------:R-:W-:-:S03]  /*1097b0*/  LOP3.LUT R54, R54, 0xff7fffff, RZ, 0xc0, !PT ;  /* 0xff7fffff36367812 */ /* 0x000fc600078ec0ff */
[----:B------:R-:W4:Y:S01]  /*1097c0*/  LDL.LU R19, [R1+0x9d0] ;  /* 0x0009d00001137983 */ /* 0x000f220000300800 */
[----:B------:R-:W-:Y:S01]  /*1097d0*/  @P0 LOP3.LUT R54, R54, 0x800000, RZ, 0xfc, !PT ;  /* 0x0080000036360812 */ /* 0x000fe200078efcff */
[----:B0-----:R-:W-:-:S05]  /*1097e0*/  VIADD R8, R61, 0x47 ;  /* 0x000000473d087836 */ /* 0x001fca0000000000 */
[----:B------:R-:W-:Y:S02]  /*1097f0*/  ISETP.GE.AND P0, PT, R8, UR27, PT ;  /* 0x0000001b08007c0c */ /* 0x000fe4000bf06270 */
[----:B------:R-:W-:Y:S01]  /*109800*/  LOP3.LUT R54, R54, 0xffbfffff, RZ, 0xc0, !PT ;  /* 0xffbfffff36367812 */ /* 0x000fe200078ec0ff */
[----:B------:R-:W0:Y:S01]  /*109810*/  LDCU.64 UR26, c[0x0][0x398] ;  /* 0x00007300ff1a77ac */ /* 0x000e220008000a00 */
[----:B-1----:R-:W-:Y:S02]  /*109820*/  ISETP.LT.AND P1, PT, R37, UR28, !P0 ;  /* 0x0000001c25007c0c */ /* 0x002fe4000c721270 */
[----:B------:R-:W-:Y:S01]  /*109830*/  ISETP.LT.AND P0, PT, R48, UR76, !P0 ;  /* 0x0000004c30007c0c */ /* 0x000fe2000c701270 */
[----:B------:R-:W1:Y:S01]  /*109840*/  LDCU UR76, c[0x0][0x398] ;  /* 0x00007300ff4c77ac */ /* 0x000e620008000800 */
[----:B---3--:R-:W-:-:S05]  /*109850*/  PRMT R8, R51, 0x5410, R14 ;  /* 0x0000541033087816 */ /* 0x008fca000000000e */
[----:B------:R3:W-:Y:S04]  /*109860*/  STL [R1+0x4], R8 ;  /* 0x0000040801007387 */ /* 0x0007e80000100800 */
[----:B------:R-:W-:-:S04]  /*109870*/  @P1 LOP3.LUT R54, R54, 0x400000, RZ, 0xfc, !PT ;  /* 0x0040000036361812 */ /* 0x000fc800078efcff */
[----:B------:R-:W-:Y:S01]  /*109880*/  LOP3.LUT R54, R54, 0xffdfffff, RZ, 0xc0, !PT ;  /* 0xffdfffff36367812 */ /* 0x000fe200078ec0ff */
[----:B---3--:R-:W-:-:S03]  /*109890*/  VIADD R8, R61, 0x46 ;  /* 0x000000463d087836 */ /* 0x008fc60000000000 */
[----:B------:R-:W-:Y:S02]  /*1098a0*/  @P0 LOP3.LUT R54, R54, 0x200000, RZ, 0xfc, !PT ;  /* 0x0020000036360812 */ /* 0x000fe400078efcff */
[----:B------:R-:W-:Y:S01]  /*1098b0*/  ISETP.GE.AND P0, PT, R8, UR17, PT ;  /* 0x0000001108007c0c */ /* 0x000fe2000bf06270 */
[----:B------:R-:W3:Y:S01]  /*1098c0*/  LDCU.64 UR16, c[0x0][0x398] ;  /* 0x00007300ff1077ac */ /* 0x000ee20008000a00 */
[----:B--2---:R-:W-:Y:S02]  /*1098d0*/  PRMT R9, R18, 0x5410, R50 ;  /* 0x0000541012097816 */ /* 0x004fe40000000032 */
[----:B------:R-:W2:Y:S04]  /*1098e0*/  LDL.LU R18, [R1+0x9dc] ;  /* 0x0009dc0001127983 */ /* 0x000ea80000300800 */
[----:B------:R4:W-:Y:S01]  /*1098f0*/  STL [R1+0x8], R9 ;  /* 0x0000080901007387 */ /* 0x0009e20000100800 */
[----:B-----5:R-:W-:-:S03]  /*109900*/  PRMT R8, R20, 0x5410, R49 ;  /* 0x0000541014087816 */ /* 0x020fc60000000031 */
[----:B------:R-:W5:Y:S01]  /*109910*/  LDL.LU R20, [R1+0x9d8] ;  /* 0x0009d80001147983 */ /* 0x000f620000300800 */
[----:B0-----:R-:W-:Y:S02]  /*109920*/  ISETP.LT.AND P1, PT, R37, UR26, !P0 ;  /* 0x0000001a25007c0c */ /* 0x001fe4000c721270 */
[----:B------:R-:W-:Y:S02]  /*109930*/  ISETP.LT.AND P0, PT, R48, UR75, !P0 ;  /* 0x0000004b30007c0c */ /* 0x000fe4000c701270 */
[----:B------:R-:W-:Y:S01]  /*109940*/  LOP3.LUT R54, R54, 0xffefffff, RZ, 0xc0, !PT ;  /* 0xffefffff36367812 */ /* 0x000fe200078ec0ff */
[----:B------:R0:W-:Y:S01]  /*109950*/  STL [R1+0xc], R8 ;  /* 0x00000c0801007387 */ /* 0x0001e20000100800 */
[----:B----4-:R-:W-:Y:S02]  /*109960*/  PRMT R9, R46, 0x5410, R47 ;  /* 0x000054102e097816 */ /* 0x010fe4000000002f */
[----:B------:R-:W-:Y:S01]  /*109970*/  PRMT R14, R3, 0x5410, R30 ;  /* 0x00005410030e7816 */ /* 0x000fe2000000001e */
[----:B------:R-:W4:Y:S04]  /*109980*/  LDCU UR75, c[0x0][0x398] ;  /* 0x00007300ff4b77ac */ /* 0x000f280008000800 */
[----:B------:R-:W-:Y:S01]  /*109990*/  @P1 LOP3.LUT R54, R54, 0x100000, RZ, 0xfc, !PT ;  /* 0x0010000036361812 */ /* 0x000fe200078efcff */
[----:B0-----:R-:W-:-:S03]  /*1099a0*/  VIADD R8, R61, 0x45 ;  /* 0x000000453d087836 */ /* 0x001fc60000000000 */
[----:B------:R-:W-:Y:S01]  /*1099b0*/  LOP3.LUT R54, R54, 0xfff7ffff, RZ, 0xc0, !PT ;  /* 0xfff7ffff36367812 */ /* 0x000fe200078ec0ff */
[----:B------:R0:W-:Y:S03]  /*1099c0*/  STL [R1+0x60], R9 ;  /* 0x0000600901007387 */ /* 0x0001e60000100800 */
[----:B------:R-:W-:Y:S02]  /*1099d0*/  @P0 LOP3.LUT R54, R54, 0x80000, RZ, 0xfc, !PT ;  /* 0x0008000036360812 */ /* 0x000fe400078efcff */
[----:B------:R-:W-:Y:S02]  /*1099e0*/  ISETP.GE.AND P0, PT, R8, UR25, PT ;  /* 0x0000001908007c0c */ /* 0x000fe4000bf06270 */
[----:B------:R-:W-:Y:S01]  /*1099f0*/  PRMT R8, R17, 0x5410, R43 ;  /* 0x0000541011087816 */ /* 0x000fe2000000002b */
[----:B------:R-:W1:Y:S01]  /*109a00*/  LDCU.64 UR24, c[0x0][0x398] ;  /* 0x00007300ff1877ac */ /* 0x000e620008000a00 */
[----:B------:R-:W4:Y:S01]  /*109a10*/  LDL.LU R17, [R1+0x9d4] ;  /* 0x0009d40001117983 */ /* 0x000f220000300800 */
[----:B0-----:R-:W-:-:S03]  /*109a20*/  PRMT R9, R19, 0x5410, R41 ;  /* 0x0000541013097816 */ /* 0x001fc60000000029 */
[----:B------:R0:W-:Y:S04]  /*109a30*/  STL [R1+0x64], R8 ;  /* 0x0000640801007387 */ /* 0x0001e80000100800 */
[----:B------:R-:W4:Y:S04]  /*109a40*/  LDL.LU R19, [R1+0x9b0] ;  /* 0x0009b00001137983 */ /* 0x000f280000300800 */
[----:B------:R-:W-:Y:S04]  /*109a50*/  STL [R1+0x68], R9 ;  /* 0x0000680901007387 */ /* 0x000fe80000100800 */
[----:B------:R-:W4:Y:S04]  /*109a60*/  LDL.LU R47, [R1+0xf0] ;  /* 0x0000f000012f7983 */ /* 0x000f280000300800 */
[----:B------:R-:W4:Y:S01]  /*109a70*/  LDL.LU R46, [R1+0x9bc] ;  /* 0x0009bc00012e7983 */ /* 0x000f220000300800 */
[----:B---3--:R-:W-:-:S02]  /*109a80*/  ISETP.LT.AND P1, PT, R37, UR16, !P0 ;  /* 0x0000001025007c0c */ /* 0x008fc4000c721270 */
[----:B--2---:R-:W-:-:S05]  /*109a90*/  PRMT R32, R18, 0x5410, R32 ;  /* 0x0000541012207816 */ /* 0x004fca0000000020 */
[----:B------:R2:W-:Y:S04]  /*109aa0*/  STL [R1+0x459c], R32 ;  /* 0x00459c2001007387 */ /* 0x0005e80000100800 */
[----:B------:R-:W3:Y:S01]  /*109ab0*/  LDL.LU R43, [R1+0xec] ;  /* 0x0000ec00012b7983 */ /* 0x000ee20000300800 */
[----:B-----5:R-:W-:-:S03]  /*109ac0*/  PRMT R33, R20, 0x5410, R33 ;  /* 0x0000541014217816 */ /* 0x020fc60000000021 */
[----:B------:R-:W3:Y:S01]  /*109ad0*/  LDL.LU R20, [R1+0x9b8] ;  /* 0x0009b80001147983 */ /* 0x000ee20000300800 */
[----:B------:R-:W-:Y:S02]  /*109ae0*/  ISETP.LT.AND P0, PT, R48, UR74, !P0 ;  /* 0x0000004a30007c0c */ /* 0x000fe4000c701270 */
[----:B------:R-:W-:Y:S01]  /*109af0*/  LOP3.LUT R54, R54, 0xfffbffff, RZ, 0xc0, !PT ;  /* 0xfffbffff36367812 */ /* 0x000fe200078ec0ff */
[----:B0-----:R-:W-:Y:S01]  /*109b00*/  VIADD R8, R61, 0x44 ;  /* 0x000000443d087836 */ /* 0x001fe20000000000 */
[----:B------:R-:W5:Y:S04]  /*109b10*/  LDL.LU R41, [R1+0xe8] ;  /* 0x0000e80001297983 */ /* 0x000f680000300800 */
[----:B------:R-:W5:Y:S01]  /*109b20*/  LDL.LU R18, [R1+0x9b4] ;  /* 0x0009b40001127983 */ /* 0x000f620000300800 */
[----:B------:R-:W-:-:S02]  /*109b30*/  @P1 LOP3.LUT R54, R54, 0x40000, RZ, 0xfc, !PT ;  /* 0x0004000036361812 */ /* 0x000fc400078efcff */
[----:B----4-:R-:W-:Y:S02]  /*109b40*/  PRMT R34, R17, 0x5410, R34 ;  /* 0x0000541011227816 */ /* 0x010fe40000000022 */
[----:B------:R-:W-:Y:S02]  /*109b50*/  LOP3.LUT R54, R54, 0xfffdffff, RZ, 0xc0, !PT ;  /* 0xfffdffff36367812 */ /* 0x000fe400078ec0ff */
[----:B------:R-:W-:Y:S02]  /*109b60*/  PRMT R35, R19, 0x5410, R35 ;  /* 0x0000541013237816 */ /* 0x000fe40000000023 */
[----:B------:R-:W-:Y:S02]  /*109b70*/  @P0 LOP3.LUT R54, R54, 0x20000, RZ, 0xfc, !PT ;  /* 0x0002000036360812 */ /* 0x000fe400078efcff */
[----:B------:R-:W-:Y:S01]  /*109b80*/  ISETP.GE.AND P0, PT, R8, UR15, PT ;  /* 0x0000000f08007c0c */ /* 0x000fe2000bf06270 */
[----:B------:R-:W0:Y:S01]  /*109b90*/  LDCU.64 UR14, c[0x0][0x398] ;  /* 0x00007300ff0e77ac */ /* 0x000e220008000a00 */
[----:B------:R-:W-:-:S02]  /*109ba0*/  VIADD R30, R61, 0x1f ;  /* 0x0000001f3d1e7836 */ /* 0x000fc40000000000 */
[----:B------:R-:W-:Y:S01]  /*109bb0*/  VIADD R3, R61, 0xb ;  /* 0x0000000b3d037836 */ /* 0x000fe20000000000 */
[----:B-1----:R-:W-:Y:S02]  /*109bc0*/  ISETP.LT.AND P1, PT, R37, UR24, !P0 ;  /* 0x0000001825007c0c */ /* 0x002fe4000c721270 */
[----:B------:R-:W-:Y:S02]  /*109bd0*/  ISETP.LT.AND P0, PT, R48, UR73, !P0 ;  /* 0x0000004930007c0c */ /* 0x000fe4000c701270 */
[----:B------:R-:W-:Y:S01]  /*109be0*/  LOP3.LUT R54, R54, 0xfffeffff, RZ, 0xc0, !PT ;  /* 0xfffeffff36367812 */ /* 0x000fe200078ec0ff */
[C---:B------:R-:W-:Y:S01]  /*109bf0*/  VIADD R8, R61.reuse, 0x43 ;  /* 0x000000433d087836 */ /* 0x040fe20000000000 */
[----:B------:R-:W-:Y:S04]  /*109c00*/  STL [R1+0x45a0], R33 ;  /* 0x0045a02101007387 */ /* 0x000fe80000100800 */
[----:B------:R-:W4:Y:S01]  /*109c10*/  LDL.LU R17, [R1+0x9a0] ;  /* 0x0009a00001117983 */ /* 0x000f220000300800 */
[----:B--2---:R-:W-:Y:S01]  /*109c20*/  VIADD R32, R61, 0x11 ;  /* 0x000000113d207836 */ /* 0x004fe20000000000 */
[----:B------:R-:W1:Y:S01]  /*109c30*/  LDCU UR74, c[0x0][0x398] ;  /* 0x00007300ff4a77ac */ /* 0x000e620008000800 */
[----:B------:R-:W2:Y:S01]  /*109c40*/  LDCU UR73, c[0x0][0x398] ;  /* 0x00007300ff4977ac */ /* 0x000ea20008000800 */
        /* <DEDUP_REMOVED lines=8> */
[----:B------:R-:W-:Y:S04]  /*109cd0*/  STL [R1+0x45a4], R34 ;  /* 0x0045a42201007387 */ /* 0x000fe80000100800 */
[----:B------:R-:W2:Y:S01]  /*109ce0*/  LDL.LU R19, [R1+0x99c] ;  /* 0x00099c0001137983 */ /* 0x000ea20000300800 */
[----:B------:R-:W0:Y:S04]  /*109cf0*/  LDCU.64 UR22, c[0x0][0x398] ;  /* 0x00007300ff1677ac */ /* 0x000e280008000a00 */
[----:B------:R-:W-:Y:S01]  /*109d00*/  @P1 LOP3.LUT R54, R54, 0x4000, RZ, 0xfc, !PT ;  /* 0x0000400036361812 */ /* 0x000fe200078efcff */
[----:B------:R-:W0:Y:S03]  /*109d10*/  LDCU UR72, c[0x0][0x398] ;  /* 0x00007300ff4877ac */ /* 0x000e260008000800 */
[----:B------:R-:W-:-:S04]  /*109d20*/  LOP3.LUT R54, R54, 0xffffdfff, RZ, 0xc0, !PT ;  /* 0xffffdfff36367812 */ /* 0x000fc800078ec0ff */
[----:B------:R-:W-:Y:S02]  /*109d30*/  @P0 LOP3.LUT R54, R54, 0x2000, RZ, 0xfc, !PT ;  /* 0x0000200036360812 */ /* 0x000fe400078efcff */
[----:B------:R-:W-:Y:S02]  /*109d40*/  ISETP.GE.AND P0, PT, R8, UR21, PT ;  /* 0x0000001508007c0c */ /* 0x000fe4000bf06270 */
[----:B------:R-:W-:Y:S01]  /*109d50*/  PRMT R8, R46, 0x5410, R47 ;  /* 0x000054102e087816 */ /* 0x000fe2000000002f */
[----:B------:R-:W-:Y:S01]  /*109d60*/  STL [R1+0x45a8], R35 ;  /* 0x0045a82301007387 */ /* 0x000fe20000100800 */
[----:B---3--:R-:W-:-:S03]  /*109d70*/  PRMT R9, R20, 0x5410, R43 ;  /* 0x0000541014097816 */ /* 0x008fc6000000002b */
[----:B------:R3:W-:Y:S04]  /*109d80*/  STL [R1+0x50], R8 ;  /* 0x0000500801007387 */ /* 0x0007e80000100800 */
[----:B------:R-:W2:Y:S01]  /*109d90*/  LDL.LU R20, [R1+0x994] ;  /* 0x0009940001147983 */ /* 0x000ea20000300800 */
[----:B0-----:R-:W-:Y:S02]  /*109da0*/  ISETP.LT.AND P1, PT, R37, UR22, !P0 ;  /* 0x0000001625007c0c */ /* 0x001fe4000c721270 */
[----:B------:R-:W-:Y:S02]  /*109db0*/  ISETP.LT.AND P0, PT, R48, UR71, !P0 ;  /* 0x0000004730007c0c */ /* 0x000fe4000c701270 */
[----:B------:R-:W-:Y:S01]  /*109dc0*/  LOP3.LUT R54, R54, 0xffffefff, RZ, 0xc0, !PT ;  /* 0xffffefff36367812 */ /* 0x000fe200078ec0ff */
[----:B------:R-:W0:Y:S01]  /*109dd0*/  LDCU.64 UR20, c[0x0][0x398] ;  /* 0x00007300ff1477ac */ /* 0x000e220008000a00 */
[----:B---3--:R-:W-:Y:S01]  /*109de0*/  VIADD R8, R61, 0x41 ;  /* 0x000000413d087836 */ /* 0x008fe20000000000 */
[----:B------:R-:W-:Y:S01]  /*109df0*/  STL [R1+0x54], R9 ;  /* 0x0000540901007387 */ /* 0x000fe20000100800 */
[----:B------:R-:W3:Y:S05]  /*109e00*/  LDCU UR71, c[0x0][0x398] ;  /* 0x00007300ff4777ac */ /* 0x000eea0008000800 */
[----:B------:R-:W-:-:S04]  /*109e10*/  @P1 LOP3.LUT R54, R54, 0x1000, RZ, 0xfc, !PT ;  /* 0x0000100036361812 */ /* 0x000fc800078efcff */
[----:B------:R-:W-:-:S04]  /*109e20*/  LOP3.LUT R54, R54, 0xfffff7ff, RZ, 0xc0, !PT ;  /* 0xfffff7ff36367812 */ /* 0x000fc800078ec0ff */
[----:B------:R-:W-:Y:S02]  /*109e30*/  @P0 LOP3.LUT R54, R54, 0x800, RZ, 0xfc, !PT ;  /* 0x0000080036360812 */ /* 0x000fe400078efcff */
[----:B------:R-:W-:Y:S02]  /*109e40*/  ISETP.GE.AND P0, PT, R8, UR29, PT ;  /* 0x0000001d08007c0c */ /* 0x000fe4000bf06270 */
[----:B-----5:R-:W-:Y:S01]  /*109e50*/  PRMT R8, R18, 0x5410, R41 ;  /* 0x0000541012087816 */ /* 0x020fe20000000029 */
[----:B------:R-:W5:Y:S04]  /*109e60*/  LDCU.64 UR28, c[0x0][0x398] ;  /* 0x00007300ff1c77ac */ /* 0x000f680008000a00 */
[----:B------:R0:W-:Y:S04]  /*109e70*/  STL [R1+0x58], R8 ;  /* 0x0000580801007387 */ /* 0x0001e80000100800 */
[----:B------:R-:W3:Y:S04]  /*109e80*/  LDL.LU R49, [R1+0x990] ;  /* 0x0009900001317983 */ /* 0x000ee80000300800 */
[----:B------:R-:W5:Y:S04]  /*109e90*/  LDL.LU R47, [R1+0x30] ;  /* 0x00003000012f7983 */ /* 0x000f680000300800 */
[----:B------:R-:W5:Y:S01]  /*109ea0*/  LDL.LU R46, [R1+0x97c] ;  /* 0x00097c00012e7983 */ /* 0x000f620000300800 */
[----:B----4-:R-:W-:-:S05]  /*109eb0*/  PRMT R24, R17, 0x5410, R24 ;  /* 0x0000541011187816 */ /* 0x010fca0000000018 */
[----:B------:R4:W-:Y:S04]  /*109ec0*/  STL [R1+0x45ac], R24 ;  /* 0x0045ac1801007387 */ /* 0x0009e80000100800 */
[----:B------:R-:W4:Y:S04]  /*109ed0*/  LDL.LU R43, [R1+0x34] ;  /* 0x00003400012b7983 */ /* 0x000f280000300800 */
[----:B------:R-:W4:Y:S04]  /*109ee0*/  LDL.LU R41, [R1+0x978] ;  /* 0x0009780001297983 */ /* 0x000f280000300800 */
[----:B------:R-:W4:Y:S04]  /*109ef0*/  LDL.LU R18, [R1+0x38] ;  /* 0x0000380001127983 */ /* 0x000f280000300800 */
[----:B------:R-:W4:Y:S01]  /*109f00*/  LDL.LU R17, [R1+0x974] ;  /* 0x0009740001117983 */ /* 0x000f220000300800 */
[----:B--2---:R-:W-:-:S05]  /*109f10*/  PRMT R25, R19, 0x5410, R25 ;  /* 0x0000541013197816 */ /* 0x004fca0000000019 */
[----:B------:R-:W-:Y:S04]  /*109f20*/  STL [R1+0x45b0], R25 ;  /* 0x0045b01901007387 */ /* 0x000fe80000100800 */
[----:B------:R-:W2:Y:S01]  /*109f30*/  LDL.LU R19, [R1+0xe4] ;  /* 0x0000e40001137983 */ /* 0x000ea20000300800 */
[----:B0-----:R-:W-:Y:S02]  /*109f40*/  ISETP.LT.AND P1, PT, R37, UR20, !P0 ;  /* 0x0000001425007c0c */ /* 0x001fe4000c721270 */
[----:B------:R-:W-:Y:S02]  /*109f50*/  ISETP.LT.AND P0, PT, R48, UR69, !P0 ;  /* 0x0000004530007c0c */ /* 0x000fe4000c701270 */
[----:B------:R-:W-:Y:S02]  /*109f60*/  PRMT R26, R20, 0x5410, R26 ;  /* 0x00005410141a7816 */ /* 0x000fe4000000001a */
[----:B------:R-:W-:Y:S01]  /*109f70*/  LOP3.LUT R54, R54, 0xfffffbff, RZ, 0xc0, !PT ;  /* 0xfffffbff36367812 */ /* 0x000fe200078ec0ff */
[----:B------:R-:W2:Y:S01]  /*109f80*/  LDL.LU R20, [R1+0x988] ;  /* 0x0009880001147983 */ /* 0x000ea20000300800 */
[----:B------:R-:W-:Y:S01]  /*109f90*/  VIADD R8, R61, 0x40 ;  /* 0x000000403d087836 */ /* 0x000fe20000000000 */
[----:B---3--:R-:W-:-:S04]  /*109fa0*/  PRMT R27, R49, 0x5410, R27 ;  /* 0x00005410311b7816 */ /* 0x008fc8000000001b */
[----:B------:R-:W-:Y:S02]  /*109fb0*/  @P1 LOP3.LUT R54, R54, 0x400, RZ, 0xfc, !PT ;  /* 0x0000040036361812 */ /* 0x000fe400078efcff */
[----:B-----5:R-:W-:Y:S01]  /*109fc0*/  PRMT R9, R46, 0x5410, R47 ;  /* 0x000054102e097816 */ /* 0x020fe2000000002f */
[----:B----4-:R-:W-:Y:S01]  /*109fd0*/  VIADD R24, R61, 0x12 ;  /* 0x000000123d187836 */ /* 0x010fe20000000000 */
[----:B------:R-:W0:Y:S01]  /*109fe0*/  LDCU UR69, c[0x0][0x398] ;  /* 0x00007300ff4577ac */ /* 0x000e220008000800 */
[----:B------:R-:W-:-:S04]  /*109ff0*/  LOP3.LUT R54, R54, 0xfffffdff, RZ, 0xc0, !PT ;  /* 0xfffffdff36367812 */ /* 0x000fc800078ec0ff */
[----:B------:R-:W-:Y:S02]  /*10a000*/  @P0 LOP3.LUT R54, R54, 0x200, RZ, 0xfc, !PT ;  /* 0x0000020036360812 */ /* 0x000fe400078efcff */
[----:B------:R-:W-:Y:S01]  /*10a010*/  ISETP.GE.AND P0, PT, R8, UR27, PT ;  /* 0x0000001b08007c0c */ /* 0x000fe2000bf06270 */
[----:B------:R-:W3:Y:S03]  /*10a020*/  LDCU.64 UR26, c[0x0][0x398] ;  /* 0x00007300ff1a77ac */ /* 0x000ee60008000a00 */
[----:B------:R-:W-:Y:S02]  /*10a030*/  ISETP.LT.AND P1, PT, R37, UR28, !P0 ;  /* 0x0000001c25007c0c */ /* 0x000fe4000c721270 */
[----:B------:R-:W-:Y:S02]  /*10a040*/  ISETP.LT.AND P0, PT, R48, UR68, !P0 ;  /* 0x0000004430007c0c */ /* 0x000fe4000c701270 */
[----:B------:R-:W-:Y:S01]  /*10a050*/  LOP3.LUT R54, R54, 0xfffffeff, RZ, 0xc0, !PT ;  /* 0xfffffeff36367812 */ /* 0x000fe200078ec0ff */
[----:B------:R-:W-:Y:S01]  /*10a060*/  VIADD R8, R61, 0x3f ;  /* 0x0000003f3d087836 */ /* 0x000fe20000000000 */
[----:B------:R-:W-:Y:S01]  /*10a070*/  STL [R1+0x45b4], R26 ;  /* 0x0045b41a01007387 */ /* 0x000fe20000100800 */
[----:B------:R-:W4:Y:S06]  /*10a080*/  LDCU UR68, c[0x0][0x398] ;  /* 0x00007300ff4477ac */ /* 0x000f2c0008000800 */
[----:B------:R-:W-:-:S04]  /*10a090*/  @P1 LOP3.LUT R54, R54, 0x100, RZ, 0xfc, !PT ;  /* 0x0000010036361812 */ /* 0x000fc800078efcff */
[----:B------:R-:W-:-:S04]  /*10a0a0*/  LOP3.LUT R54, R54, 0xffffff7f, RZ, 0xc0, !PT ;  /* 0xffffff7f36367812 */ /* 0x000fc800078ec0ff */
[----:B------:R-:W-:Y:S02]  /*10a0b0*/  @P0 LOP3.LUT R54, R54, 0x80, RZ, 0xfc, !PT ;  /* 0x0000008036360812 */ /* 0x000fe400078efcff */
[----:B------:R-:W-:Y:S02]  /*10a0c0*/  ISETP.GE.AND P0, PT, R8, UR17, PT ;  /* 0x0000001108007c0c */ /* 0x000fe4000bf06270 */
[----:B------:R-:W-:Y:S02]  /*10a0d0*/  LOP3.LUT R54, R54, 0xffffffbf, RZ, 0xc0, !PT ;  /* 0xffffffbf36367812 */ /* 0x000fe400078ec0ff */
[----:B---3--:R-:W-:Y:S02]  /*10a0e0*/  ISETP.LT.AND P1, PT, R37, UR26, !P0 ;  /* 0x0000001a25007c0c */ /* 0x008fe4000c721270 */
[----:B------:R-:W-:Y:S01]  /*10a0f0*/  ISETP.LT.AND P0, PT, R48, UR67, !P0 ;  /* 0x0000004330007c0c */ /* 0x000fe2000c701270 */
[----:B------:R-:W-:Y:S01]  /*10a100*/  VIADD R8, R61, 0x3e ;  /* 0x0000003e3d087836 */ /* 0x000fe20000000000 */
[----:B------:R-:W-:Y:S01]  /*10a110*/  STL [R1+0x45b8], R27 ;  /* 0x0045b81b01007387 */ /* 0x000fe20000100800 */
[----:B------:R-:W3:Y:S08]  /*10a120*/  LDCU.64 UR16, c[0x0][0x398] ;  /* 0x00007300ff1077ac */ /* 0x000ef00008000a00 */
[----:B------:R-:W-:-:S04]  /*10a130*/  @P1 LOP3.LUT R54, R54, 0x40, RZ, 0xfc, !PT ;  /* 0x0000004036361812 */ /* 0x000fc800078efcff */
[----:B------:R-:W-:Y:S01]  /*10a140*/  LOP3.LUT R54, R54, 0xffffffdf, RZ, 0xc0, !PT ;  /* 0xffffffdf36367812 */ /* 0x000fe200078ec0ff */
[----:B------:R5:W-:Y:S04]  /*10a150*/  STL [R1+0x30], R9 ;  /* 0x0000300901007387 */ /* 0x000be80000100800 */
[----:B------:R-:W4:Y:S01]  /*10a160*/  LDL.LU R47, [R1+0x960] ;  /* 0x00096000012f7983 */ /* 0x000f220000300800 */
[----:B------:R-:W-:Y:S02]  /*10a170*/  @P0 LOP3.LUT R54, R54, 0x20, RZ, 0xfc, !PT ;  /* 0x0000002036360812 */ /* 0x000fe400078efcff */
[----:B------:R-:W-:Y:S02]  /*10a180*/  ISETP.GE.AND P0, PT, R8, UR25, PT ;  /* 0x0000001908007c0c */ /* 0x000fe4000bf06270 */
[----:B------:R-:W-:Y:S01]  /*10a190*/  PRMT R8, R41, 0x5410, R43 ;  /* 0x0000541029087816 */ /* 0x000fe2000000002b */
[----:B------:R-:W0:Y:S01]  /*10a1a0*/  LDCU.64 UR24, c[0x0][0x398] ;  /* 0x00007300ff1877ac */ /* 0x000e220008000a00 */
[----:B-----5:R-:W-:-:S03]  /*10a1b0*/  PRMT R9, R17, 0x5410, R18 ;  /* 0x0000541011097816 */ /* 0x020fc60000000012 */
[----:B------:R5:W-:Y:S04]  /*10a1c0*/  STL [R1+0x34], R8 ;  /* 0x0000340801007387 */ /* 0x000be80000100800 */
[----:B------:R-:W4:Y:S04]  /*10a1d0*/  LDL.LU R46, [R1+0x958] ;  /* 0x00095800012e7983 */ /* 0x000f280000300800 */
[----:B------:R0:W-:Y:S04]  /*10a1e0*/  STL [R1+0x38], R9 ;  /* 0x0000380901007387 */ /* 0x0001e80000100800 */
[----:B------:R-:W4:Y:S04]  /*10a1f0*/  LDL.LU R43, [R1+0x10] ;  /* 0x00001000012b7983 */ /* 0x000f280000300800 */
[----:B------:R-:W4:Y:S04]  /*10a200*/  LDL.LU R41, [R1+0x964] ;  /* 0x0009640001297983 */ /* 0x000f280000300800 */
[----:B------:R-:W0:Y:S01]  /*10a210*/  LDL.LU R18, [R1+0x1bc] ;  /* 0x0001bc0001127983 */ /* 0x000e220000300800 */
[----:B--2---:R-:W-:-:S05]  /*10a220*/  PRMT R20, R20, 0x5410, R19 ;  /* 0x0000541014147816 */ /* 0x004fca0000000013 */
[----:B------:R2:W-:Y:S04]  /*10a230*/  STL [R1+0x45bc], R20 ;  /* 0x0045bc1401007387 */ /* 0x0005e80000100800 */
[----:B------:R-:W2:Y:S01]  /*10a240*/  LDL.LU R4, [R1+0x4650] ;  /* 0x0046500001047983 */ /* 0x000ea20000300800 */
[----:B---3--:R-:W-:Y:S02]  /*10a250*/  ISETP.LT.AND P1, PT, R37, UR16, !P0 ;  /* 0x0000001025007c0c */ /* 0x008fe4000c721270 */
[----:B------:R-:W-:Y:S02]  /*10a260*/  ISETP.LT.AND P0, PT, R48, UR65, !P0 ;  /* 0x0000004130007c0c */ /* 0x000fe4000c701270 */
[----:B------:R-:W-:Y:S01]  /*10a270*/  LOP3.LUT R54, R54, 0xffffffef, RZ, 0xc0, !PT ;  /* 0xffffffef36367812 */ /* 0x000fe200078ec0ff */
[----:B-----5:R-:W-:Y:S01]  /*10a280*/  VIADD R8, R61, 0x3d ;  /* 0x0000003d3d087836 */ /* 0x020fe20000000000 */
[----:B------:R-:W3:Y:S04]  /*10a290*/  LDL.LU R17, [R1+0x18] ;  /* 0x0000180001117983 */ /* 0x000ee80000300800 */
[----:B------:R-:W3:Y:S01]  /*10a2a0*/  LDL.LU R19, [R1+0x1d0] ;  /* 0x0001d00001137983 */ /* 0x000ee20000300800 */
[----:B----4-:R-:W-:-:S02]  /*10a2b0*/  PRMT R22, R47, 0x5410, R22 ;  /* 0x000054102f167816 */ /* 0x010fc40000000016 */
[----:B------:R-:W-:Y:S02]  /*10a2c0*/  @P1 LOP3.LUT R54, R54, 0x10, RZ, 0xfc, !PT ;  /* 0x0000001036361812 */ /* 0x000fe400078efcff */
[----:B------:R-:W-:Y:S02]  /*10a2d0*/  PRMT R23, R46, 0x5410, R23 ;  /* 0x000054102e177816 */ /* 0x000fe40000000017 */
[----:B------:R-:W-:Y:S02]  /*10a2e0*/  LOP3.LUT R54, R54, 0xfffffff7, RZ, 0xc0, !PT ;  /* 0xfffffff736367812 */ /* 0x000fe400078ec0ff */
[----:B0-----:R-:W-:Y:S02]  /*10a2f0*/  PRMT R9, R18, 0x5410, R36 ;  /* 0x0000541012097816 */ /* 0x001fe40000000024 */
[----:B------:R-:W-:Y:S02]  /*10a300*/  @P0 LOP3.LUT R54, R54, 0x8, RZ, 0xfc, !PT ;  /* 0x0000000836360812 */ /* 0x000fe400078efcff */
[----:B------:R-:W-:Y:S01]  /*10a310*/  ISETP.GE.AND P0, PT, R8, UR15, PT ;  /* 0x0000000f08007c0c */ /* 0x000fe2000bf06270 */
[----:B------:R-:W0:Y:S01]  /*10a320*/  LDCU.64 UR14, c[0x0][0x398] ;  /* 0x00007300ff0e77ac */ /* 0x000e220008000a00 */
[----:B--2---:R-:W-:Y:S01]  /*10a330*/  VIADD R20, R61, 0x13 ;  /* 0x000000133d147836 */ /* 0x004fe20000000000 */
[----:B------:R-:W2:Y:S01]  /*10a340*/  LDCU UR65, c[0x0][0x398] ;  /* 0x00007300ff4177ac */ /* 0x000ea20008000800 */
[----:B------:R-:W-:-:S02]  /*10a350*/  ISETP.LT.AND P1, PT, R37, UR24, !P0 ;  /* 0x0000001825007c0c */ /* 0x000fc4000c721270 */
[----:B------:R-:W-:Y:S02]  /*10a360*/  ISETP.LT.AND P0, PT, R48, UR64, !P0 ;  /* 0x0000004030007c0c */ /* 0x000fe4000c701270 */
[----:B------:R-:W-:Y:S01]  /*10a370*/  LOP3.LUT R54, R54, 0xfffffffb, RZ, 0xc0, !PT ;  /* 0xfffffffb36367812 */ /* 0x000fe200078ec0ff */
[----:B------:R-:W-:-:S08]  /*10a380*/  VIADD R8, R61, 0x3c ;  /* 0x0000003c3d087836 */ /* 0x000fd00000000000 */
[----:B------:R-:W-:-:S04]  /*10a390*/  @P1 LOP3.LUT R54, R54, 0x4, RZ, 0xfc, !PT ;  /* 0x0000000436361812 */ /* 0x000fc800078efcff */
[----:B------:R-:W-:-:S04]  /*10a3a0*/  LOP3.LUT R54, R54, 0xfffffffd, RZ, 0xc0, !PT ;  /* 0xfffffffd36367812 */ /* 0x000fc800078ec0ff */
[----:B------:R-:W-:Y:S02]  /*10a3b0*/  @P0 LOP3.LUT R54, R54, 0x2, RZ, 0xfc, !PT ;  /* 0x0000000236360812 */ /* 0x000fe400078efcff */
[----:B------:R-:W-:Y:S01]  /*10a3c0*/  ISETP.GE.AND P0, PT, R8, UR23, PT ;  /* 0x0000001708007c0c */ /* 0x000fe2000bf06270 */
[----:B------:R-:W-:Y:S01]  /*10a3d0*/  VIADD R8, R61, 0x3b ;  /* 0x0000003b3d087836 */ /* 0x000fe20000000000 */
[----:B------:R4:W-:Y:S01]  /*10a3e0*/  STL [R1+0x45c0], R21 ;  /* 0x0045c01501007387 */ /* 0x0009e20000100800 */
[----:B------:R-:W-:Y:S02]  /*10a3f0*/  LOP3.LUT R54, R54, 0xfffffffe, RZ, 0xc0, !PT ;  /* 0xfffffffe36367812 */ /* 0x000fe400078ec0ff */
[----:B0-----:R-:W-:Y:S02]  /*10a400*/  ISETP.LT.AND P1, PT, R37, UR14, !P0 ;  /* 0x0000000e25007c0c */ /* 0x001fe4000c721270 */
[----:B------:R-:W-:Y:S01]  /*10a410*/  ISETP.LT.AND P0, PT, R48, UR60, !P0 ;  /* 0x0000003c30007c0c */ /* 0x000fe2000c701270 */
[----:B------:R-:W0:Y:S01]  /*10a420*/  LDCU.64 UR22, c[0x0][0x398] ;  /* 0x00007300ff1677ac */ /* 0x000e220008000a00 */
[----:B------:R-:W-:-:S09]  /*10a430*/  LOP3.LUT R4, R4, 0x7fffffff, RZ, 0xc0, !PT ;  /* 0x7fffffff04047812 */ /* 0x000fd200078ec0ff */
[----:B------:R-:W-:Y:S02]  /*10a440*/  @P1 LOP3.LUT R54, R54, 0x1, RZ, 0xfc, !PT ;  /* 0x0000000136361812 */ /* 0x000fe400078efcff */
[----:B------:R-:W-:Y:S01]  /*10a450*/  PRMT R18, R60, 0x5410, R5 ;  /* 0x000054103c127816 */ /* 0x000fe20000000005 */
[----:B----4-:R-:W-:Y:S01]  /*10a460*/  VIADD R21, R61, 0x14 ;  /* 0x000000143d157836 */ /* 0x010fe20000000000 */
[----:B------:R-:W-:Y:S02]  /*10a470*/  @P0 LOP3.LUT R4, R4, 0x80000000, RZ, 0xfc, !PT ;  /* 0x8000000004040812 */ /* 0x000fe400078efcff */
[----:B------:R-:W-:Y:S02]  /*10a480*/  ISETP.GE.AND P0, PT, R8, UR21, PT ;  /* 0x0000001508007c0c */ /* 0x000fe4000bf06270 */
[----:B------:R-:W-:Y:S01]  /*10a490*/  PRMT R8, R41, 0x5410, R43 ;  /* 0x0000541029087816 */ /* 0x000fe2000000002b */
[----:B------:R-:W-:Y:S04]  /*10a4a0*/  STL [R1+0x45c4], R54 ;  /* 0x0045c43601007387 */ /* 0x000fe80000100800 */
[----:B------:R-:W-:Y:S04]  /*10a4b0*/  STL [R1+0x45c8], R22 ;  /* 0x0045c81601007387 */ /* 0x000fe80000100800 */
[----:B------:R-:W-:Y:S01]  /*10a4c0*/  STL [R1+0x45cc], R23 ;  /* 0x0045cc1701007387 */ /* 0x000fe20000100800 */
[----:B------:R-:W-:-:S03]  /*10a4d0*/  LOP3.LUT R4, R4, 0xbfffffff, RZ, 0xc0, !PT ;  /* 0xbfffffff04047812 */ /* 0x000fc600078ec0ff */
[----:B------:R4:W-:Y:S04]  /*10a4e0*/  STL [R1+0x10], R8 ;  /* 0x0000100801007387 */ /* 0x0009e80000100800 */
[----:B------:R-:W5:Y:S01]  /*10a4f0*/  LDL.LU R36, [R1+0x464c] ;  /* 0x00464c0001247983 */ /* 0x000f620000300800 */
[----:B0-----:R-:W-:Y:S02]  /*10a500*/  ISETP.LT.AND P1, PT, R37, UR22, !P0 ;  /* 0x0000001625007c0c */ /* 0x001fe4000c721270 */
[----:B------:R-:W-:Y:S01]  /*10a510*/  ISETP.LT.AND P0, PT, R48, UR58, !P0 ;  /* 0x0000003a30007c0c */ /* 0x000fe2000c701270 */
[----:B------:R-:W0:Y:S01]  /*10a520*/  LDCU.64 UR20, c[0x0][0x398] ;  /* 0x00007300ff1477ac */ /* 0x000e220008000a00 */
[----:B------:R-:W0:Y:S01]  /*10a530*/  LDCU UR60, c[0x0][0x398] ;  /* 0x00007300ff3c77ac */ /* 0x000e220008000800 */
[----:B----4-:R-:W-:-:S08]  /*10a540*/  VIADD R8, R61, 0x3a ;  /* 0x0000003a3d087836 */ /* 0x010fd00000000000 */
[----:B------:R-:W-:-:S04]  /*10a550*/  @P1 LOP3.LUT R4, R4, 0x40000000, RZ, 0xfc, !PT ;  /* 0x4000000004041812 */ /* 0x000fc800078efcff */
[----:B------:R-:W-:-:S04]  /*10a560*/  LOP3.LUT R4, R4, 0xdfffffff, RZ, 0xc0, !PT ;  /* 0xdfffffff04047812 */ /* 0x000fc800078ec0ff */
[----:B------:R-:W-:Y:S02]  /*10a570*/  @P0 LOP3.LUT R4, R4, 0x20000000, RZ, 0xfc, !PT ;  /* 0x2000000004040812 */ /* 0x000fe400078efcff */
[----:B------:R-:W-:Y:S02]  /*10a580*/  ISETP.GE.AND P0, PT, R8, UR29, PT ;  /* 0x0000001d08007c0c */ /* 0x000fe4000bf06270 */
[----:B---3--:R-:W-:Y:S01]  /*10a590*/  PRMT R8, R19, 0x5410, R17 ;  /* 0x0000541013087816 */ /* 0x008fe20000000011 */
[----:B------:R-:W-:Y:S01]  /*10a5a0*/  STL [R1+0x14], R9 ;  /* 0x0000140901007387 */ /* 0x000fe20000100800 */
[----:B------:R-:W3:Y:S03]  /*10a5b0*/  LDCU.64 UR28, c[0x0][0x398] ;  /* 0x00007300ff1c77ac */ /* 0x000ee60008000a00 */
[----:B------:R4:W-:Y:S01]  /*10a5c0*/  STL [R1+0x18], R8 ;  /* 0x0000180801007387 */ /* 0x0009e20000100800 */
[----:B-----5:R-:W-:-:S03]  /*10a5d0*/  PRMT R16, R36, 0x5410, R6 ;  /* 0x0000541024107816 */ /* 0x020fc60000000006 */
[----:B------:R-:W5:Y:S04]  /*10a5e0*/  LDL.LU R6, [R1+0x4648] ;  /* 0x0046480001067983 */ /* 0x000f680000300800 */
[----:B------:R-:W2:Y:S04]  /*10a5f0*/  LDL.LU R36, [R1+0x4644] ;  /* 0x0046440001247983 */ /* 0x000ea80000300800 */
[----:B------:R1:W-:Y:S01]  /*10a600*/  STL [R1+0x45d0], R16 ;  /* 0x0045d01001007387 */ /* 0x0003e20000100800 */
[----:B0-----:R-:W-:Y:S02]  /*10a610*/  ISETP.LT.AND P1, PT, R37, UR20, !P0 ;  /* 0x0000001425007c0c */ /* 0x001fe4000c721270 */
[----:B------:R-:W-:-:S02]  /*10a620*/  ISETP.LT.AND P0, PT, R48, UR56, !P0 ;  /* 0x0000003830007c0c */ /* 0x000fc4000c701270 */
[----:B------:R-:W-:Y:S01]  /*10a630*/  LOP3.LUT R4, R4, 0xf7ffffff, RZ, 0xc0, !PT ;  /* 0xf7ffffff04047812 */ /* 0x000fe200078ec0ff */
[----:B----4-:R-:W-:Y:S01]  /*10a640*/  VIADD R8, R61, 0x39 ;  /* 0x000000393d087836 */ /* 0x010fe20000000000 */
[----:B------:R-:W-:Y:S01]  /*10a650*/  PRMT R19, R45, 0x5410, R59 ;  /* 0x000054102d137816 */ /* 0x000fe2000000003b */
[C---:B------:R-:W-:Y:S02]  /*10a660*/  VIADD R9, R61.reuse, 0x23 ;  /* 0x000000233d097836 */ /* 0x040fe40000000000 */
[C---:B------:R-:W-:Y:S02]  /*10a670*/  VIADD R60, R61.reuse, 0xa ;  /* 0x0000000a3d3c7836 */ /* 0x040fe40000000000 */
[C---:B------:R-:W-:Y:S02]  /*10a680*/  VIADD R41, R61.reuse, 0xf ;  /* 0x0000000f3d297836 */ /* 0x040fe40000000000 */
[----:B------:R-:W-:Y:S01]  /*10a690*/  VIADD R43, R61, 0x10 ;  /* 0x000000103d2b7836 */ /* 0x000fe20000000000 */
[----:B-----5:R-:W-:-:S02]  /*10a6a0*/  PRMT R17, R6, 0x5410, R7 ;  /* 0x0000541006117816 */ /* 0x020fc40000000007 */
[----:B--2---:R-:W-:Y:S01]  /*10a6b0*/  LOP3.LUT R36, R36, 0x7fffffff, RZ, 0xc0, !PT ;  /* 0x7fffffff24247812 */ /* 0x004fe200078ec0ff */
[----:B------:R-:W2:Y:S04]  /*10a6c0*/  LDL.LU R7, [R1+0x4640] ;  /* 0x0046400001077983 */ /* 0x000ea80000300800 */
[----:B------:R-:W4:Y:S04]  /*10a6d0*/  LDL.LU R6, [R1+0x463c] ;  /* 0x00463c0001067983 */ /* 0x000f280000300800 */
[----:B------:R0:W-:Y:S04]  /*10a6e0*/  STL [R1+0x45d4], R17 ;  /* 0x0045d41101007387 */ /* 0x0001e80000100800 */
[----:B------:R-:W5:Y:S01]  /*10a6f0*/  LDL.LU R5, [R1+0x4638] ;  /* 0x0046380001057983 */ /* 0x000f620000300800 */
[----:B------:R-:W-:Y:S01]  /*10a700*/  @P1 LOP3.LUT R4, R4, 0x8000000, RZ, 0xfc, !PT ;  /* 0x0800000004041812 */ /* 0x000fe200078efcff */
[----:B-1----:R-:W-:Y:S01]  /*10a710*/  VIADD R16, R61, 0x15 ;  /* 0x000000153d107836 */ /* 0x002fe20000000000 */
[----:B------:R-:W1:Y:S02]  /*10a720*/  LDCU UR56, c[0x0][0x398] ;  /* 0x00007300ff3877ac */ /* 0x000e640008000800 */
[----:B------:R-:W-:-:S04]  /*10a730*/  LOP3.LUT R4, R4, 0xfdffffff, RZ, 0xc0, !PT ;  /* 0xfdffffff04047812 */ /* 0x000fc800078ec0ff */
[----:B------:R-:W-:Y:S02]  /*10a740*/  @P0 LOP3.LUT R4, R4, 0x2000000, RZ, 0xfc, !PT ;  /* 0x0200000004040812 */ /* 0x000fe400078efcff */
[----:B------:R-:W-:Y:S01]  /*10a750*/  ISETP.GE.AND P0, PT, R8, UR27, PT ;  /* 0x0000001b08007c0c */ /* 0x000fe2000bf06270 */
[----:B------:R-:W0:Y:S03]  /*10a760*/  LDCU.64 UR26, c[0x0][0x398] ;  /* 0x00007300ff1a77ac */ /* 0x000e260008000a00 */
[----:B---3--:R-:W-:Y:S02]  /*10a770*/  ISETP.LT.AND P1, PT, R37, UR28, !P0 ;  /* 0x0000001c25007c0c */ /* 0x008fe4000c721270 */
[----:B------:R-:W-:Y:S02]  /*10a780*/  ISETP.LT.AND P0, PT, R48, UR54, !P0 ;  /* 0x0000003630007c0c */ /* 0x000fe4000c701270 */
[----:B------:R-:W-:Y:S01]  /*10a790*/  LOP3.LUT R4, R4, 0xff7fffff, RZ, 0xc0, !PT ;  /* 0xff7fffff04047812 */ /* 0x000fe200078ec0ff */
[----:B------:R-:W-:Y:S01]  /*10a7a0*/  VIADD R8, R61, 0x38 ;  /* 0x000000383d087836 */ /* 0x000fe20000000000 */
[----:B-----5:R-:W-:-:S07]  /*10a7b0*/  LOP3.LUT R5, R5, 0x7fffffff, RZ, 0xc0, !PT ;  /* 0x7fffffff05057812 */ /* 0x020fce00078ec0ff */
[----:B------:R-:W-:Y:S02]  /*10a7c0*/  @P1 LOP3.LUT R4, R4, 0x800000, RZ, 0xfc, !PT ;  /* 0x0080000004041812 */ /* 0x000fe400078efcff */
[----:B----4-:R-:W-:Y:S01]  /*10a7d0*/  LOP3.LUT R6, R6, 0x7fffffff, RZ, 0xc0, !PT ;  /* 0x7fffffff06067812 */ /* 0x010fe200078ec0ff */
[----:B------:R3:W-:Y:S01]  /*10a7e0*/  STL [R1+0x45d8], R18 ;  /* 0x0045d81201007387 */ /* 0x0007e20000100800 */
[----:B--2---:R-:W-:Y:S02]  /*10a7f0*/  LOP3.LUT R7, R7, 0x7fffffff, RZ, 0xc0, !PT ;  /* 0x7fffffff07077812 */ /* 0x004fe400078ec0ff */
[----:B------:R-:W-:Y:S01]  /*10a800*/  LOP3.LUT R4, R4, 0xffdfffff, RZ, 0xc0, !PT ;  /* 0xffdfffff04047812 */ /* 0x000fe200078ec0ff */
[C---:B------:R-:W-:Y:S02]  /*10a810*/  VIADD R59, R61.reuse, 0x1c ;  /* 0x0000001c3d3b7836 */ /* 0x040fe40000000000 */
[----:B0-----:R-:W-:Y:S01]  /*10a820*/  VIADD R17, R61, 0x16 ;  /* 0x000000163d117836 */ /* 0x001fe20000000000 */
[----:B------:R-:W0:Y:S01]  /*10a830*/  LDCU UR54, c[0x0][0x39c] ;  /* 0x00007380ff3677ac */ /* 0x000e220008000800 */
[----:B------:R-:W-:-:S02]  /*10a840*/  @P0 LOP3.LUT R4, R4, 0x200000, RZ, 0xfc, !PT ;  /* 0x0020000004040812 */ /* 0x000fc400078efcff */
[----:B------:R-:W-:Y:S01]  /*10a850*/  ISETP.GE.AND P0, PT, R8, UR17, PT ;  /* 0x0000001108007c0c */ /* 0x000fe2000bf06270 */
[----:B------:R-:W2:Y:S03]  /*10a860*/  LDCU.64 UR16, c[0x0][0x398] ;  /* 0x00007300ff1077ac */ /* 0x000ea60008000a00 */
[----:B------:R-:W-:Y:S02]  /*10a870*/  ISETP.LT.AND P1, PT, R37, UR26, !P0 ;  /* 0x0000001a25007c0c */ /* 0x000fe4000c721270 */
[----:B------:R-:W-:Y:S02]  /*10a880*/  ISETP.LT.AND P0, PT, R48, UR50, !P0 ;  /* 0x0000003230007c0c */ /* 0x000fe4000c701270 */
[----:B------:R-:W-:Y:S01]  /*10a890*/  LOP3.LUT R4, R4, 0xffefffff, RZ, 0xc0, !PT ;  /* 0xffefffff04047812 */ /* 0x000fe200078ec0ff */
[C---:B------:R-:W-:Y:S01]  /*10a8a0*/  VIADD R8, R61.reuse, 0x37 ;  /* 0x000000373d087836 */ /* 0x040fe20000000000 */
[----:B------:R-:W-:Y:S01]  /*10a8b0*/  STL [R1+0x45dc], R19 ;  /* 0x0045dc1301007387 */ /* 0x000fe20000100800 */
[----:B---3--:R-:W-:Y:S01]  /*10a8c0*/  VIADD R18, R61, 0x1b ;  /* 0x0000001b3d127836 */ /* 0x008fe20000000000 */
[----:B------:R-:W3:Y:S05]  /*10a8d0*/  LDCU UR50, c[0x0][0x39c] ;  /* 0x00007380ff3277ac */ /* 0x000eea0008000800 */
[----:B------:R-:W-:-:S04]  /*10a8e0*/  @P1 LOP3.LUT R4, R4, 0x100000, RZ, 0xfc, !PT ;  /* 0x0010000004041812 */ /* 0x000fc800078efcff */
[----:B------:R-:W-:-:S04]  /*10a8f0*/  LOP3.LUT R4, R4, 0xfffdffff, RZ, 0xc0, !PT ;  /* 0xfffdffff04047812 */ /* 0x000fc800078ec0ff */
[----:B------:R-:W-:Y:S02]  /*10a900*/  @P0 LOP3.LUT R4, R4, 0x20000, RZ, 0xfc, !PT ;  /* 0x0002000004040812 */ /* 0x000fe400078efcff */
[----:B------:R-:W-:Y:S01]  /*10a910*/  ISETP.GE.AND P0, PT, R8, UR25, PT ;  /* 0x0000001908007c0c */ /* 0x000fe2000bf06270 */
[----:B------:R-:W4:Y:S03]  /*10a920*/  LDCU.64 UR24, c[0x0][0x398] ;  /* 0x00007300ff1877ac */ /* 0x000f260008000a00 */
[----:B--2---:R-:W-:Y:S02]  /*10a930*/  ISETP.LT.AND P1, PT, R37, UR16, !P0 ;  /* 0x0000001025007c0c */ /* 0x004fe4000c721270 */
[----:B------:R-:W-:Y:S02]  /*10a940*/  ISETP.LT.AND P0, PT, R48, UR48, !P0 ;  /* 0x0000003030007c0c */ /* 0x000fe4000c701270 */
[----:B------:R-:W-:Y:S01]  /*10a950*/  LOP3.LUT R4, R4, 0xfffeffff, RZ, 0xc0, !PT ;  /* 0xfffeffff04047812 */ /* 0x000fe200078ec0ff */
[----:B------:R-:W-:Y:S01]  /*10a960*/  VIADD R8, R61, 0x36 ;  /* 0x000000363d087836 */ /* 0x000fe20000000000 */
[----:B------:R-:W-:Y:S01]  /*10a970*/  STL [R1+0x45e0], R56 ;  /* 0x0045e03801007387 */ /* 0x000fe20000100800 */
[----:B------:R-:W2:Y:S06]  /*10a980*/  LDCU UR48, c[0x0][0x39c] ;  /* 0x00007380ff3077ac */ /* 0x000eac0008000800 */
[----:B------:R-:W-:-:S04]  /*10a990*/  @P1 LOP3.LUT R4, R4, 0x10000, RZ, 0xfc, !PT ;  /* 0x0001000004041812 */ /* 0x000fc800078efcff */
[----:B------:R-:W-:-:S04]  /*10a9a0*/  LOP3.LUT R4, R4, 0xffffbfff, RZ, 0xc0, !PT ;  /* 0xffffbfff04047812 */ /* 0x000fc800078ec0ff */
[----:B------:R-:W-:Y:S02]  /*10a9b0*/  @P0 LOP3.LUT R4, R4, 0x4000, RZ, 0xfc, !PT ;  /* 0x0000400004040812 */ /* 0x000fe400078efcff */
[----:B------:R-:W-:Y:S01]  /*10a9c0*/  ISETP.GE.AND P0, PT, R8, UR15, PT ;  /* 0x0000000f08007c0c */ /* 0x000fe2000bf06270 */
[----:B------:R-:W5:Y:S03]  /*10a9d0*/  LDCU.64 UR14, c[0x0][0x398] ;  /* 0x00007300ff0e77ac */ /* 0x000f660008000a00 */
[----:B----4-:R-:W-:Y:S02]  /*10a9e0*/  ISETP.LT.AND P1, PT, R37, UR24, !P0 ;  /* 0x0000001825007c0c */ /* 0x010fe4000c721270 */
        /* <DEDUP_REMOVED lines=8> */
[----:B------:R-:W-:Y:S01]  /*10aa70*/  ISETP.GE.AND P0, PT, R8, UR23, PT ;  /* 0x0000001708007c0c */ /* 0x000fe2000bf06270 */
[----:B------:R-:W0:Y:S03]  /*10aa80*/  LDCU.64 UR22, c[0x0][0x398] ;  /* 0x00007300ff1677ac */ /* 0x000e260008000a00 */
[----:B-----5:R-:W-:Y:S02]  /*10aa90*/  ISETP.LT.AND P1, PT, R37, UR14, !P0 ;  /* 0x0000000e25007c0c */ /* 0x020fe4000c721270 */
[----:B------:R-:W-:Y:S02]  /*10aaa0*/  ISETP.LT.AND P0, PT, R48, UR42, !P0 ;  /* 0x0000002a30007c0c */ /* 0x000fe4000c701270 */
[----:B------:R-:W-:Y:S01]  /*10aab0*/  LOP3.LUT R4, R4, 0xfffffdff, RZ, 0xc0, !PT ;  /* 0xfffffdff04047812 */ /* 0x000fe200078ec0ff */
[----:B------:R-:W-:Y:S01]  /*10aac0*/  VIADD R8, R61, 0x34 ;  /* 0x000000343d087836 */ /* 0x000fe20000000000 */
[----:B------:R-:W-:Y:S01]  /*10aad0*/  STL [R1+0x45e8], R58 ;  /* 0x0045e83a01007387 */ /* 0x000fe20000100800 */
        /* <DEDUP_REMOVED lines=10> */
[----:B------:R0:W-:Y:S01]  /*10ab80*/  STL [R1+0x45ec], R12 ;  /* 0x0045ec0c01007387 */ /* 0x0001e20000100800 */
[----:B------:R-:W0:Y:S06]  /*10ab90*/  LDCU UR41, c[0x0][0x39c] ;  /* 0x00007380ff2977ac */ /* 0x000e2c0008000800 */
[----:B------:R-:W-:-:S04]  /*10aba0*/  @P1 LOP3.LUT R4, R4, 0x20, RZ, 0xfc, !PT ;  /* 0x0000002004041812 */ /* 0x000fc800078efcff */
[----:B------:R-:W-:-:S04]  /*10abb0*/  LOP3.LUT R4, R4, 0xfffffff7, RZ, 0xc0, !PT ;  /* 0xfffffff704047812 */ /* 0x000fc800078ec0ff */
[----:B------:R-:W-:Y:S02]  /*10abc0*/  @P0 LOP3.LUT R4, R4, 0x8, RZ, 0xfc, !PT ;  /* 0x0000000804040812 */ /* 0x000fe400078efcff */
[----:B------:R-:W-:Y:S01]  /*10abd0*/  ISETP.GE.AND P0, PT, R8, UR29, PT ;  /* 0x0000001d08007c0c */ /* 0x000fe2000bf06270 */
[----:B------:R-:W2:Y:S03]  /*10abe0*/  LDCU.64 UR28, c[0x0][0x398] ;  /* 0x00007300ff1c77ac */ /* 0x000ea60008000a00 */
[----:B-1----:R-:W-:Y:S02]  /*10abf0*/  ISETP.LT.AND P1, PT, R37, UR20, !P0 ;  /* 0x0000001425007c0c */ /* 0x002fe4000c721270 */
[----:B------:R-:W-:Y:S01]  /*10ac00*/  ISETP.LT.AND P0, PT, R48, UR40, !P0 ;  /* 0x0000002830007c0c */ /* 0x000fe2000c701270 */
[C---:B------:R-:W-:Y:S01]  /*10ac10*/  VIADD R8, R61.reuse, 0x32 ;  /* 0x000000323d087836 */ /* 0x040fe20000000000 */
[----:B------:R-:W-:Y:S01]  /*10ac20*/  LOP3.LUT R4, R4, 0xfffffffd, RZ, 0xc0, !PT ;  /* 0xfffffffd04047812 */ /* 0x000fe200078ec0ff */
[----:B------:R1:W-:Y:S01]  /*10ac30*/  STL [R1+0x45f0], R13 ;  /* 0x0045f00d01007387 */ /* 0x0003e20000100800 */
[----:B0-----:R-:W-:Y:S01]  /*10ac40*/  VIADD R12, R61, 0x17 ;  /* 0x000000173d0c7836 */ /* 0x001fe20000000000 */
[----:B------:R-:W0:Y:S08]  /*10ac50*/  LDCU UR40, c[0x0][0x39c] ;  /* 0x00007380ff2877ac */ /* 0x000e300008000800 */
[----:B------:R-:W-:-:S02]  /*10ac60*/  @P0 LOP3.LUT R5, R5, 0x80000000, RZ, 0xfc, !PT ;  /* 0x8000000005050812 */ /* 0x000fc400078efcff */
[----:B------:R-:W-:Y:S02]  /*10ac70*/  ISETP.GE.AND P0, PT, R8, UR27, PT ;  /* 0x0000001b08007c0c */ /* 0x000fe4000bf06270 */
[----:B------:R-:W-:Y:S01]  /*10ac80*/  @P1 LOP3.LUT R4, R4, 0x2, RZ, 0xfc, !PT ;  /* 0x0000000204041812 */ /* 0x000fe200078efcff */
[----:B------:R-:W0:Y:S01]  /*10ac90*/  LDCU.64 UR26, c[0x0][0x398] ;  /* 0x00007300ff1a77ac */ /* 0x000e220008000a00 */
[----:B--2---:R-:W-:Y:S02]  /*10aca0*/  ISETP.LT.AND P1, PT, R37, UR28, !P0 ;  /* 0x0000001c25007c0c */ /* 0x004fe4000c721270 */
[----:B------:R-:W-:Y:S02]  /*10acb0*/  ISETP.LT.AND P0, PT, R48, UR37, !P0 ;  /* 0x0000002530007c0c */ /* 0x000fe4000c701270 */
[----:B------:R-:W-:Y:S01]  /*10acc0*/  LOP3.LUT R5, R5, 0xbfffffff, RZ, 0xc0, !PT ;  /* 0xbfffffff05057812 */ /* 0x000fe200078ec0ff */
[C---:B------:R-:W-:Y:S01]  /*10acd0*/  VIADD R8, R61.reuse, 0x31 ;  /* 0x000000313d087836 */ /* 0x040fe20000000000 */
[----:B------:R2:W-:Y:S01]  /*10ace0*/  STL [R1+0x45f4], R14 ;  /* 0x0045f40e01007387 */ /* 0x0005e20000100800 */
[----:B-1----:R-:W-:Y:S01]  /*10acf0*/  VIADD R13, R61, 0x18 ;  /* 0x000000183d0d7836 */ /* 0x002fe20000000000 */
[----:B------:R-:W1:Y:S05]  /*10ad00*/  LDCU UR37, c[0x0][0x39c] ;  /* 0x00007380ff2577ac */ /* 0x000e6a0008000800 */
        /* <DEDUP_REMOVED lines=8> */
[C---:B------:R-:W-:Y:S01]  /*10ad90*/  VIADD R8, R61.reuse, 0x30 ;  /* 0x000000303d087836 */ /* 0x040fe20000000000 */
[----:B------:R0:W-:Y:S01]  /*10ada0*/  STL [R1+0x45f8], R15 ;  /* 0x0045f80f01007387 */ /* 0x0001e20000100800 */
[----:B--2---:R-:W-:Y:S01]  /*10adb0*/  VIADD R14, R61, 0x19 ;  /* 0x000000193d0e7836 */ /* 0x004fe20000000000 */
[----:B------:R-:W2:Y:S05]  /*10adc0*/  LDCU UR36, c[0x0][0x39c] ;  /* 0x00007380ff2477ac */ /* 0x000eaa0008000800 */
[----:B------:R-:W-:-:S04]  /*10add0*/  @P1 LOP3.LUT R5, R5, 0x4000000, RZ, 0xfc, !PT ;  /* 0x0400000005051812 */ /* 0x000fc800078efcff */
[----:B------:R-:W-:-:S04]  /*10ade0*/  LOP3.LUT R5, R5, 0xfeffffff, RZ, 0xc0, !PT ;  /* 0xfeffffff05057812 */ /* 0x000fc800078ec0ff */
[----:B------:R-:W-:Y:S02]  /*10adf0*/  @P0 LOP3.LUT R5, R5, 0x1000000, RZ, 0xfc, !PT ;  /* 0x0100000005050812 */ /* 0x000fe400078efcff */
[----:B------:R-:W-:Y:S01]  /*10ae00*/  ISETP.GE.AND P0, PT, R8, UR25, PT ;  /* 0x0000001908007c0c */ /* 0x000fe2000bf06270 */
[----:B------:R-:W2:Y:S03]  /*10ae10*/  LDCU.64 UR24, c[0x0][0x398] ;  /* 0x00007300ff1877ac */ /* 0x000ea60008000a00 */
[----:B-1----:R-:W-:Y:S02]  /*10ae20*/  ISETP.LT.AND P1, PT, R37, UR16, !P0 ;  /* 0x0000001025007c0c */ /* 0x002fe4000c721270 */
[----:B------:R-:W-:Y:S02]  /*10ae30*/  ISETP.LT.AND P0, PT, R48, UR34, !P0 ;  /* 0x0000002230007c0c */ /* 0x000fe4000c701270 */
[----:B------:R-:W-:Y:S01]  /*10ae40*/  LOP3.LUT R5, R5, 0xff7fffff, RZ, 0xc0, !PT ;  /* 0xff7fffff05057812 */ /* 0x000fe200078ec0ff */
[C---:B------:R-:W-:Y:S01]  /*10ae50*/  VIADD R8, R61.reuse, 0x2f ;  /* 0x0000002f3d087836 */ /* 0x040fe20000000000 */
[----:B------:R-:W-:Y:S01]  /*10ae60*/  STL [R1+0x45fc], R28 ;  /* 0x0045fc1c01007387 */ /* 0x000fe20000100800 */
[----:B0-----:R-:W-:Y:S01]  /*10ae70*/  VIADD R15, R61, 0x1a ;  /* 0x0000001a3d0f7836 */ /* 0x001fe20000000000 */
[----:B------:R-:W0:Y:S05]  /*10ae80*/  LDCU UR34, c[0x0][0x39c] ;  /* 0x00007380ff2277ac */ /* 0x000e2a0008000800 */
        /* <DEDUP_REMOVED lines=8> */
[----:B------:R-:W-:-:S08]  /*10af10*/  VIADD R8, R61, 0x2e ;  /* 0x0000002e3d087836 */ /* 0x000fd00000000000 */
        /* <DEDUP_REMOVED lines=8> */
[----:B------:R-:W-:Y:S01]  /*10afa0*/  VIADD R8, R61, 0x2d ;  /* 0x0000002d3d087836 */ /* 0x000fe20000000000 */
[----:B------:R-:W1:Y:S07]  /*10afb0*/  LDCU.64 UR18, c[0x0][0x398] ;  /* 0x00007300ff1277ac */ /* 0x000e6e0008000a00 */
[----:B------:R-:W-:-:S04]  /*10afc0*/  @P1 LOP3.LUT R5, R5, 0x8000, RZ, 0xfc, !PT ;  /* 0x0000800005051812 */ /* 0x000fc800078efcff */
[----:B------:R-:W-:-:S04]  /*10afd0*/  LOP3.LUT R5, R5, 0xffffdfff, RZ, 0xc0, !PT ;  /* 0xffffdfff05057812 */ /* 0x000fc800078ec0ff */
[----:B------:R-:W-:Y:S02]  /*10afe0*/  @P0 LOP3.LUT R5, R5, 0x2000, RZ, 0xfc, !PT ;  /* 0x0000200005050812 */ /* 0x000fe400078efcff */
[----:B------:R-:W-:Y:S01]  /*10aff0*/  ISETP.GE.AND P0, PT, R8, UR21, PT ;  /* 0x0000001508007c0c */ /* 0x000fe2000bf06270 */
[----:B------:R-:W0:Y:S03]  /*10b000*/  LDCU.64 UR20, c[0x0][0x398] ;  /* 0x00007300ff1477ac */ /* 0x000e260008000a00 */
[----:B--2---:R-:W-:Y:S02]  /*10b010*/  ISETP.LT.AND P1, PT, R37, UR22, !P0 ;  /* 0x0000001625007c0c */ /* 0x004fe4000c721270 */
[----:B------:R-:W-:Y:S02]  /*10b020*/  ISETP.LT.AND P0, PT, R48, UR13, !P0 ;  /* 0x0000000d30007c0c */ /* 0x000fe4000c701270 */
[----:B------:R-:W-:Y:S01]  /*10b030*/  LOP3.LUT R5, R5, 0xfffff7ff, RZ, 0xc0, !PT ;  /* 0xfffff7ff05057812 */ /* 0x000fe200078ec0ff */
[----:B------:R-:W-:-:S08]  /*10b040*/  VIADD R8, R61, 0x2c ;  /* 0x0000002c3d087836 */ /* 0x000fd00000000000 */
        /* <DEDUP_REMOVED lines=8> */
[----:B------:R0:W-:Y:S01]  /*10b0d0*/  STL [R1+0x1e0], R0 ;  /* 0x0001e00001007387 */ /* 0x0001e20000100800 */
[----:B------:R-:W2:Y:S08]  /*10b0e0*/  LDCU.64 UR28, c[0x0][0x398] ;  /* 0x00007300ff1c77ac */ /* 0x000eb00008000a00 */
[----:B------:R-:W-:-:S04]  /*10b0f0*/  @P1 LOP3.LUT R5, R5, 0x100, RZ, 0xfc, !PT ;  /* 0x0000010005051812 */ /* 0x000fc800078efcff */
[----:B------:R-:W-:-:S04]  /*10b100*/  LOP3.LUT R5, R5, 0xffffffdf, RZ, 0xc0, !PT ;  /* 0xffffffdf05057812 */ /* 0x000fc800078ec0ff */
[----:B------:R-:W-:Y:S02]  /*10b110*/  @P0 LOP3.LUT R5, R5, 0x20, RZ, 0xfc, !PT ;  /* 0x0000002005050812 */ /* 0x000fe400078efcff */
[----:B------:R-:W-:Y:S02]  /*10b120*/  ISETP.GE.AND P0, PT, R8, UR27, PT ;  /* 0x0000001b08007c0c */ /* 0x000fe4000bf06270 */
[----:B------:R-:W-:Y:S02]  /*10b130*/  LOP3.LUT R5, R5, 0xffffffef, RZ, 0xc0, !PT ;  /* 0xffffffef05057812 */ /* 0x000fe400078ec0ff */
[----:B-1----:R-:W-:Y:S02]  /*10b140*/  ISETP.LT.AND P1, PT, R37, UR18, !P0 ;  /* 0x0000001225007c0c */ /* 0x002fe4000c721270 */
[----:B------:R-:W-:Y:S01]  /*10b150*/  ISETP.LT.AND P0, PT, R48, UR10, !P0 ;  /* 0x0000000a30007c0c */ /* 0x000fe2000c701270 */
[----:B------:R-:W1:Y:S01]  /*10b160*/  LDCU.64 UR10, c[0x0][0x398] ;  /* 0x00007300ff0a77ac */ /* 0x000e620008000a00 */
[----:B------:R-:W-:Y:S01]  /*10b170*/  VIADD R8, R61, 0x2a ;  /* 0x0000002a3d087836 */ /* 0x000fe20000000000 */
[----:B------:R0:W-:Y:S01]  /*10b180*/  STL [R1+0x4600], R4 ;  /* 0x0046000401007387 */ /* 0x0001e20000100800 */
[----:B------:R-:W0:Y:S07]  /*10b190*/  LDCU.64 UR26, c[0x0][0x398] ;  /* 0x00007300ff1a77ac */ /* 0x000e2e0008000a00 */
[----:B------:R-:W-:-:S04]  /*10b1a0*/  @P1 LOP3.LUT R5, R5, 0x10, RZ, 0xfc, !PT ;  /* 0x0000001005051812 */ /* 0x000fc800078efcff */
[----:B------:R-:W-:-:S04]  /*10b1b0*/  LOP3.LUT R5, R5, 0xfffffffb, RZ, 0xc0, !PT ;  /* 0xfffffffb05057812 */ /* 0x000fc800078ec0ff */
[----:B------:R-:W-:Y:S02]  /*10b1c0*/  @P0 LOP3.LUT R5, R5, 0x4, RZ, 0xfc, !PT ;  /* 0x0000000405050812 */ /* 0x000fe400078efcff */
[----:B------:R-:W-:Y:S01]  /*10b1d0*/  ISETP.GE.AND P0, PT, R8, UR17, PT ;  /* 0x0000001108007c0c */ /* 0x000fe2000bf06270 */
[----:B------:R-:W2:Y:S03]  /*10b1e0*/  LDCU.64 UR16, c[0x0][0x398] ;  /* 0x00007300ff1077ac */ /* 0x000ea60008000a00 */
[----:B-1----:R-:W-:Y:S02]  /*10b1f0*/  ISETP.LT.AND P1, PT, R37, UR10, !P0 ;  /* 0x0000000a25007c0c */ /* 0x002fe4000c721270 */
[----:B------:R-:W-:Y:S01]  /*10b200*/  ISETP.LT.AND P0, PT, R48, UR12, !P0 ;  /* 0x0000000c30007c0c */ /* 0x000fe2000c701270 */
[----:B------:R-:W-:Y:S01]  /*10b210*/  VIADD R8, R61, 0x29 ;  /* 0x000000293d087836 */ /* 0x000fe20000000000 */
[----:B------:R-:W-:Y:S01]  /*10b220*/  LOP3.LUT R5, R5, 0xfffffffd, RZ, 0xc0, !PT ;  /* 0xfffffffd05057812 */ /* 0x000fe200078ec0ff */
[----:B------:R-:W1:Y:S01]  /*10b230*/  LDCU.64 UR12, c[0x0][0x398] ;  /* 0x00007300ff0c77ac */ /* 0x000e620008000a00 */
[----:B0-----:R-:W-:Y:S01]  /*10b240*/  VIADD R0, R61, 0x8 ;  /* 0x000000083d007836 */ /* 0x001fe20000000000 */
[----:B------:R-:W0:Y:S08]  /*10b250*/  LDCU UR10, c[0x0][0x39c] ;  /* 0x00007380ff0a77ac */ /* 0x000e300008000800 */
[----:B------:R-:W-:-:S02]  /*10b260*/  @P0 LOP3.LUT R6, R6, 0x80000000, RZ, 0xfc, !PT ;  /* 0x8000000006060812 */ /* 0x000fc400078efcff */
[----:B------:R-:W-:Y:S02]  /*10b270*/  ISETP.GE.AND P0, PT, R8, UR25, PT ;  /* 0x0000001908007c0c */ /* 0x000fe4000bf06270 */
[----:B------:R-:W-:Y:S02]  /*10b280*/  @P1 LOP3.LUT R5, R5, 0x2, RZ, 0xfc, !PT ;  /* 0x0000000205051812 */ /* 0x000fe400078efcff */
[----:B------:R-:W-:Y:S02]  /*10b290*/  LOP3.LUT R6, R6, 0xdfffffff, RZ, 0xc0, !PT ;  /* 0xdfffffff06067812 */ /* 0x000fe400078ec0ff */
[----:B--2---:R-:W-:Y:S02]  /*10b2a0*/  ISETP.LT.AND P1, PT, R37, UR16, !P0 ;  /* 0x0000001025007c0c */ /* 0x004fe4000c721270 */
[----:B------:R-:W-:Y:S01]  /*10b2b0*/  ISETP.LT.AND P0, PT, R48, UR9, !P0 ;  /* 0x0000000930007c0c */ /* 0x000fe2000c701270 */
[----:B------:R-:W-:Y:S01]  /*10b2c0*/  VIADD R8, R61, 0x28 ;  /* 0x000000283d087836 */ /* 0x000fe20000000000 */
[----:B------:R2:W-:Y:S01]  /*10b2d0*/  STL [R1+0x4604], R5 ;  /* 0x0046040501007387 */ /* 0x0005e20000100800 */
[----:B------:R-:W0:Y:S01]  /*10b2e0*/  LDCU.64 UR24, c[0x0][0x398] ;  /* 0x00007300ff1877ac */ /* 0x000e220008000a00 */
        /* <DEDUP_REMOVED lines=19> */
[----:B------:R-:W1:Y:S08]  /*10b420*/  LDCU.64 UR22, c[0x0][0x398] ;  /* 0x00007300ff1677ac */ /* 0x000e700008000a00 */
        /* <DEDUP_REMOVED lines=18> */
[----:B------:R-:W1:Y:S01]  /*10b550*/  LDCU.64 UR4, c[0x0][0x398] ;  /* 0x00007300ff0477ac */ /* 0x000e620008000a00 */
[----:B------:R-:W0:Y:S08]  /*10b560*/  LDCU.64 UR18, c[0x0][0x398] ;  /* 0x00007300ff1277ac */ /* 0x000e300008000a00 */
[----:B------:R-:W-:-:S04]  /*10b570*/  @P1 LOP3.LUT R6, R6, 0x4000, RZ, 0xfc, !PT ;  /* 0x0000400006061812 */ /* 0x000fc800078efcff */
[----:B------:R-:W-:-:S04]  /*10b580*/  LOP3.LUT R6, R6, 0xffffefff, RZ, 0xc0, !PT ;  /* 0xffffefff06067812 */ /* 0x000fc800078ec0ff */
[----:B------:R-:W-:Y:S02]  /*10b590*/  @P0 LOP3.LUT R6, R6, 0x1000, RZ, 0xfc, !PT ;  /* 0x0000100006060812 */ /* 0x000fe400078efcff */
[----:B------:R-:W-:Y:S01]  /*10b5a0*/  ISETP.GE.AND P0, PT, R8, UR11, PT ;  /* 0x0000000b08007c0c */ /* 0x000fe2000bf06270 */
[----:B------:R-:W0:Y:S01]  /*10b5b0*/  LDCU UR11, c[0x0][0x39c] ;  /* 0x00007380ff0b77ac */ /* 0x000e220008000800 */
[----:B------:R-:W2:Y:S02]  /*10b5c0*/  LDL R8, [R1+0x120] ;  /* 0x0001200001087983 */ /* 0x000ea40000100800 */
[----:B-1----:R-:W-:Y:S02]  /*10b5d0*/  ISETP.LT.AND P1, PT, R37, UR4, !P0 ;  /* 0x0000000425007c0c */ /* 0x002fe4000c721270 */
[----:B------:R-:W-:Y:S02]  /*10b5e0*/  ISETP.LT.AND P0, PT, R48, UR8, !P0 ;  /* 0x0000000830007c0c */ /* 0x000fe4000c701270 */
[----:B------:R-:W-:Y:S01]  /*10b5f0*/  LOP3.LUT R6, R6, 0xfffff7ff, RZ, 0xc0, !PT ;  /* 0xfffff7ff06067812 */ /* 0x000fe200078ec0ff */
[----:B------:R-:W1:Y:S01]  /*10b600*/  LDCU UR8, c[0x0][0x39c] ;  /* 0x00007380ff0877ac */ /* 0x000e620008000800 */
        /* <DEDUP_REMOVED lines=18> */
[----:B--2---:R-:W-:-:S08]  /*10b730*/  VIADD R4, R8, 0x161 ;  /* 0x0000016108047836 */ /* 0x004fd00000000000 */
[----:B------:R-:W-:Y:S01]  /*10b740*/  @P1 LOP3.LUT R6, R6, 0x8, RZ, 0xfc, !PT ;  /* 0x0000000806061812 */ /* 0x000fe200078efcff */
[C---:B------:R-:W-:Y:S02]  /*10b750*/  VIADD R5, R8.reuse, 0x162 ;  /* 0x0000016208057836 */ /* 0x040fe40000000000 */
[C---:B------:R-:W-:Y:S02]  /*10b760*/  VIADD R28, R8.reuse, 0x17e ;  /* 0x0000017e081c7836 */ /* 0x040fe40000000000 */
[----:B------:R-:W-:Y:S01]  /*10b770*/  VIADD R58, R8, 0x183 ;  /* 0x00000183083a7836 */ /* 0x000fe20000000000 */
[----:B------:R-:W-:Y:S01]  /*10b780*/  LOP3.LUT R6, R6, 0xfffffffd, RZ, 0xc0, !PT ;  /* 0xfffffffd06067812 */ /* 0x000fe200078ec0ff */
[----:B------:R-:W-:Y:S02]  /*10b790*/  IMAD.MOV.U32 R9, RZ, RZ, R40 ;  /* 0x000000ffff097224 */ /* 0x000fe400078e0028 */
[----:B------:R-:W-:Y:S01]  /*10b7a0*/  IMAD.MOV.U32 R10, RZ, RZ, R42 ;  /* 0x000000ffff0a7224 */ /* 0x000fe200078e002a */
[----:B------:R-:W2:Y:S01]  /*10b7b0*/  LDCU UR32, c[0x0][0x39c] ;  /* 0x00007380ff2077ac */ /* 0x000ea20008000800 */
[----:B------:R-:W-:-:S02]  /*10b7c0*/  @P0 LOP3.LUT R6, R6, 0x2, RZ, 0xfc, !PT ;  /* 0x0000000206060812 */ /* 0x000fc400078efcff */
[----:B------:R-:W-:Y:S01]  /*10b7d0*/  ISETP.GE.AND P0, PT, R11, UR15, PT ;  /* 0x0000000f0b007c0c */ /* 0x000fe2000bf06270 */
[----:B------:R-:W1:Y:S03]  /*10b7e0*/  LDCU.64 UR14, c[0x0][0x398] ;  /* 0x00007300ff0e77ac */ /* 0x000e660008000a00 */
[----:B0-----:R-:W-:Y:S02]  /*10b7f0*/  ISETP.LT.AND P1, PT, R37, UR12, !P0 ;  /* 0x0000000c25007c0c */ /* 0x001fe4000c721270 */
[----:B------:R-:W-:Y:S01]  /*10b800*/  ISETP.LT.AND P0, PT, R48, UR33, !P0 ;  /* 0x0000002130007c0c */ /* 0x000fe2000c701270 */
[----:B------:R0:W-:Y:S01]  /*10b810*/  STL [R1+0x1ac], R4 ;  /* 0x0001ac0401007387 */ /* 0x0001e20000100800 */
[----:B------:R-:W-:Y:S01]  /*10b820*/  IMAD.MOV.U32 R11, RZ, RZ, R38 ;  /* 0x000000ffff0b7224 */ /* 0x000fe200078e0026 */
[----:B------:R-:W0:Y:S08]  /*10b830*/  LDCU UR12, c[0x0][0x39c] ;  /* 0x00007380ff0c77ac */ /* 0x000e300008000800 */
[----:B------:R-:W-:Y:S01]  /*10b840*/  @P1 LOP3.LUT R7, R7, 0x80000000, RZ, 0xfc, !PT ;  /* 0x8000000007071812 */ /* 0x000fe200078efcff */
[----:B------:R-:W2:Y:S03]  /*10b850*/  LDCU UR33, c[0x0][0x39c] ;  /* 0x00007380ff2177ac */ /* 0x000ea60008000800 */
[----:B------:R-:W-:-:S04]  /*10b860*/  LOP3.LUT R7, R7, 0xdfffffff, RZ, 0xc0, !PT ;  /* 0xdfffffff07077812 */ /* 0x000fc800078ec0ff */
[----:B------:R-:W-:Y:S02]  /*10b870*/  @P0 LOP3.LUT R7, R7, 0x20000000, RZ, 0xfc, !PT ;  /* 0x2000000007070812 */ /* 0x000fe400078efcff */
[----:B------:R-:W-:Y:S01]  /*10b880*/  ISETP.GE.AND P0, PT, R29, UR7, PT ;  /* 0x000000071d007c0c */ /* 0x000fe2000bf06270 */
[----:B0-----:R-:W-:Y:S01]  /*10b890*/  VIADD R4, R8, 0x163 ;  /* 0x0000016308047836 */ /* 0x001fe20000000000 */
[----:B------:R0:W-:Y:S01]  /*10b8a0*/  STL [R1+0x4608], R6 ;  /* 0x0046080601007387 */ /* 0x0001e20000100800 */
[----:B------:R-:W-:Y:S02]  /*10b8b0*/  LOP3.LUT R7, R7, 0xefffffff, RZ, 0xc0, !PT ;  /* 0xefffffff07077812 */ /* 0x000fe400078ec0ff */
[----:B-1----:R-:W-:Y:S02]  /*10b8c0*/  ISETP.LT.AND P1, PT, R37, UR16, !P0 ;  /* 0x0000001025007c0c */ /* 0x002fe4000c721270 */
[----:B------:R-:W-:Y:S01]  /*10b8d0*/  ISETP.LT.AND P0, PT, R48, UR35, !P0 ;  /* 0x0000002330007c0c */ /* 0x000fe2000c701270 */
[----:B------:R1:W-:Y:S01]  /*10b8e0*/  STL [R1+0x1a8], R5 ;  /* 0x0001a80501007387 */ /* 0x0003e20000100800 */
[----:B------:R-:W1:Y:S09]  /*10b8f0*/  LDCU UR7, c[0x0][0x39c] ;  /* 0x00007380ff0777ac */ /* 0x000e720008000800 */
[----:B------:R-:W-:Y:S01]  /*10b900*/  @P1 LOP3.LUT R7, R7, 0x10000000, RZ, 0xfc, !PT ;  /* 0x1000000007071812 */ /* 0x000fe200078efcff */
[----:B0-----:R-:W-:-:S02]  /*10b910*/  VIADD R6, R8, 0x17b ;  /* 0x0000017b08067836 */ /* 0x001fc40000000000 */
[C---:B------:R-:W-:Y:S02]  /*10b920*/  VIADD R57, R8.reuse, 0x184 ;  /* 0x0000018408397836 */ /* 0x040fe40000000000 */
[----:B------:R-:W-:Y:S01]  /*10b930*/  VIADD R56, R8, 0x185 ;  /* 0x0000018508387836 */ /* 0x000fe20000000000 */
[----:B------:R-:W-:Y:S01]  /*10b940*/  LOP3.LUT R7, R7, 0xfdffffff, RZ, 0xc0, !PT ;  /* 0xfdffffff07077812 */ /* 0x000fe200078ec0ff */
[----:B------:R-:W0:Y:S03]  /*10b950*/  LDCU UR35, c[0x0][0x39c] ;  /* 0x00007380ff2377ac */ /* 0x000e260008000800 */
[----:B------:R-:W-:Y:S02]  /*10b960*/  @P0 LOP3.LUT R7, R7, 0x2000000, RZ, 0xfc, !PT ;  /* 0x0200000007070812 */ /* 0x000fe400078efcff */
[----:B------:R-:W-:Y:S01]  /*10b970*/  ISETP.GE.AND P0, PT, R30, UR23, PT ;  /* 0x000000171e007c0c */ /* 0x000fe2000bf06270 */
[----:B------:R-:W0:Y:S03]  /*10b980*/  LDCU.64 UR22, c[0x0][0x398] ;  /* 0x00007300ff1677ac */ /* 0x000e260008000a00 */
[----:B------:R-:W-:-:S02]  /*10b990*/  ISETP.LT.AND P1, PT, R37, UR14, !P0 ;  /* 0x0000000e25007c0c */ /* 0x000fc4000c721270 */
[----:B------:R-:W-:Y:S02]  /*10b9a0*/  ISETP.LT.AND P0, PT, R48, UR38, !P0 ;  /* 0x0000002630007c0c */ /* 0x000fe4000c701270 */
[----:B------:R-:W-:Y:S01]  /*10b9b0*/  LOP3.LUT R7, R7, 0xfeffffff, RZ, 0xc0, !PT ;  /* 0xfeffffff07077812 */ /* 0x000fe200078ec0ff */
[----:B------:R0:W-:Y:S01]  /*10b9c0*/  STL [R1+0x1a4], R4 ;  /* 0x0001a40401007387 */ /* 0x0001e20000100800 */
[C---:B-1----:R-:W-:Y:S02]  /*10b9d0*/  VIADD R5, R8.reuse, 0x165 ;  /* 0x0000016508057836 */ /* 0x042fe40000000000 */
[----:B------:R-:W-:Y:S01]  /*10b9e0*/  IMAD.MOV.U32 R30, RZ, RZ, R0 ;  /* 0x000000ffff1e7224 */ /* 0x000fe200078e0000 */
[----:B------:R-:W1:Y:S01]  /*10b9f0*/  LDCU UR14, c[0x0][0x39c] ;  /* 0x00007380ff0e77ac */ /* 0x000e620008000800 */
[C---:B------:R-:W-:Y:S02]  /*10ba00*/  VIADD R19, R8.reuse, 0x186 ;  /* 0x0000018608137836 */ /* 0x040fe40000000000 */
[----:B------:R-:W-:-:S02]  /*10ba10*/  VIADD R23, R8, 0x18a ;  /* 0x0000018a08177836 */ /* 0x000fc40000000000 */
[C---:B------:R-:W-:Y:S02]  /*10ba20*/  VIADD R22, R8.reuse, 0x18b ;  /* 0x0000018b08167836 */ /* 0x040fe40000000000 */
[C---:B------:R-:W-:Y:S02]  /*10ba30*/  VIADD R54, R8.reuse, 0x18c ;  /* 0x0000018c08367836 */ /* 0x040fe40000000000 */
[C---:B------:R-:W-:Y:S02]  /*10ba40*/  VIADD R27, R8.reuse, 0x18f ;  /* 0x0000018f081b7836 */ /* 0x040fe40000000000 */
[C---:B------:R-:W-:Y:S01]  /*10ba50*/  VIADD R26, R8.reuse, 0x190 ;  /* 0x00000190081a7836 */ /* 0x040fe20000000000 */
[----:B------:R-:W-:Y:S01]  /*10ba60*/  @P1 LOP3.LUT R7, R7, 0x1000000, RZ, 0xfc, !PT ;  /* 0x0100000007071812 */ /* 0x000fe200078efcff */
[C---:B------:R-:W-:Y:S02]  /*10ba70*/  VIADD R25, R8.reuse, 0x191 ;  /* 0x0000019108197836 */ /* 0x040fe40000000000 */
[----:B------:R-:W-:Y:S01]  /*10ba80*/  VIADD R35, R8, 0x193 ;  /* 0x0000019308237836 */ /* 0x000fe20000000000 */
[----:B------:R-:W1:Y:S01]  /*10ba90*/  LDCU UR38, c[0x0][0x39c] ;  /* 0x00007380ff2677ac */ /* 0x000e620008000800 */
[----:B------:R-:W-:-:S04]  /*10baa0*/  LOP3.LUT R7, R7, 0xffbfffff, RZ, 0xc0, !PT ;  /* 0xffbfffff07077812 */ /* 0x000fc800078ec0ff */
[----:B------:R-:W-:Y:S02]  /*10bab0*/  @P0 LOP3.LUT R7, R7, 0x400000, RZ, 0xfc, !PT ;  /* 0x0040000007070812 */ /* 0x000fe400078efcff */
[----:B------:R-:W-:Y:S01]  /*10bac0*/  ISETP.GE.AND P0, PT, R31, UR5, PT ;  /* 0x000000051f007c0c */ /* 0x000fe2000bf06270 */
[----:B0-----:R-:W-:Y:S01]  /*10bad0*/  VIADD R4, R8, 0x164 ;  /* 0x0000016408047836 */ /* 0x001fe20000000000 */
[----:B------:R-:W0:Y:S02]  /*10bae0*/  LDCU UR5, c[0x0][0x39c] ;  /* 0x00007380ff0577ac */ /* 0x000e240008000800 */
        /* <DEDUP_REMOVED lines=9> */
[----:B------:R-:W-:Y:S02]  /*10bb80*/  ISETP.LT.AND P1, PT, R37, UR24, !P0 ;  /* 0x0000001825007c0c */ /* 0x000fe4000c721270 */
[----:B0-----:R-:W-:Y:S02]  /*10bb90*/  ISETP.LT.AND P0, PT, R48, UR71, !P0 ;  /* 0x0000004730007c0c */ /* 0x001fe4000c701270 */
[----:B------:R-:W-:Y:S01]  /*10bba0*/  LOP3.LUT R7, R7, 0xfffdffff, RZ, 0xc0, !PT ;  /* 0xfffdffff07077812 */ /* 0x000fe200078ec0ff */
[----:B------:R-:W0:Y:S08]  /*10bbb0*/  LDCU UR71, c[0x0][0x398] ;  /* 0x00007300ff4777ac */ /* 0x000e300008000800 */
[----:B------:R-:W-:-:S04]  /*10bbc0*/  @P1 LOP3.LUT R7, R7, 0x20000, RZ, 0xfc, !PT ;  /* 0x0002000007071812 */ /* 0x000fc800078efcff */
[----:B------:R-:W-:-:S04]  /*10bbd0*/  LOP3.LUT R7, R7, 0xffff7fff, RZ, 0xc0, !PT ;  /* 0xffff7fff07077812 */ /* 0x000fc800078ec0ff */
[----:B------:R-:W-:Y:S02]  /*10bbe0*/  @P0 LOP3.LUT R7, R7, 0x8000, RZ, 0xfc, !PT ;  /* 0x0000800007070812 */ /* 0x000fe400078efcff */
[----:B------:R-:W-:Y:S01]  /*10bbf0*/  ISETP.GE.AND P0, PT, R59, UR19, PT ;  /* 0x000000133b007c0c */ /* 0x000fe2000bf06270 */
[----:B------:R1:W-:Y:S01]  /*10bc00*/  STL [R1+0x1a0], R4 ;  /* 0x0001a00401007387 */ /* 0x0003e20000100800 */
[----:B------:R-:W1:Y:S02]  /*10bc10*/  LDCU.64 UR18, c[0x0][0x398] ;  /* 0x00007300ff1277ac */ /* 0x000e640008000a00 */
        /* <DEDUP_REMOVED lines=8> */
[----:B-1----:R-:W-:Y:S01]  /*10bca0*/  VIADD R4, R8, 0x166 ;  /* 0x0000016608047836 */ /* 0x002fe20000000000 */
[----:B------:R-:W-:Y:S01]  /*10bcb0*/  STL [R1+0x19c], R5 ;  /* 0x00019c0501007387 */ /* 0x000fe20000100800 */
[----:B------:R-:W-:Y:S02]  /*10bcc0*/  LOP3.LUT R7, R7, 0xfffffdff, RZ, 0xc0, !PT ;  /* 0xfffffdff07077812 */ /* 0x000fe400078ec0ff */
[----:B------:R-:W-:Y:S02]  /*10bcd0*/  ISETP.LT.AND P1, PT, R37, UR20, !P0 ;  /* 0x0000001425007c0c */ /* 0x000fe4000c721270 */
[----:B0-----:R-:W-:Y:S01]  /*10bce0*/  ISETP.LT.AND P0, PT, R48, UR71, !P0 ;  /* 0x0000004730007c0c */ /* 0x001fe2000c701270 */
[----:B------:R0:W-:Y:S01]  /*10bcf0*/  STL [R1+0x198], R4 ;  /* 0x0001980401007387 */ /* 0x0001e20000100800 */
[----:B------:R-:W1:Y:S01]  /*10bd00*/  LDCU UR71, c[0x0][0x398] ;  /* 0x00007300ff4777ac */ /* 0x000e620008000800 */
[----:B------:R-:W1:Y:S01]  /*10bd10*/  LDCU UR13, c[0x0][0x39c] ;  /* 0x00007380ff0d77ac */ /* 0x000e620008000800 */
[----:B0-----:R-:W-:-:S07]  /*10bd20*/  VIADD R4, R8, 0x167 ;  /* 0x0000016708047836 */ /* 0x001fce0000000000 */
[----:B------:R-:W-:Y:S01]  /*10bd30*/  @P1 LOP3.LUT R7, R7, 0x200, RZ, 0xfc, !PT ;  /* 0x0000020007071812 */ /* 0x000fe200078efcff */
[C---:B------:R-:W-:Y:S01]  /*10bd40*/  VIADD R5, R8.reuse, 0x168 ;  /* 0x0000016808057836 */ /* 0x040fe20000000000 */
[----:B------:R0:W-:Y:S02]  /*10bd50*/  STL [R1+0x194], R4 ;  /* 0x0001940401007387 */ /* 0x0001e40000100800 */
[----:B------:R-:W-:Y:S02]  /*10bd60*/  LOP3.LUT R7, R7, 0xffffff7f, RZ, 0xc0, !PT ;  /* 0xffffff7f07077812 */ /* 0x000fe400078ec0ff */
[----:B------:R1:W-:Y:S02]  /*10bd70*/  STL [R1+0x190], R5 ;  /* 0x0001900501007387 */ /* 0x0003e40000100800 */
[----:B------:R-:W-:Y:S01]  /*10bd80*/  @P0 LOP3.LUT R7, R7, 0x80, RZ, 0xfc, !PT ;  /* 0x0000008007070812 */ /* 0x000fe200078efcff */
[C---:B0-----:R-:W-:Y:S01]  /*10bd90*/  VIADD R4, R8.reuse, 0x169 ;  /* 0x0000016908047836 */ /* 0x041fe20000000000 */
[----:B------:R-:W-:Y:S01]  /*10bda0*/  ISETP.GE.AND P0, PT, R15, UR17, PT ;  /* 0x000000110f007c0c */ /* 0x000fe2000bf06270 */
[C---:B-1----:R-:W-:Y:S01]  /*10bdb0*/  VIADD R5, R8.reuse, 0x16b ;  /* 0x0000016b08057836 */ /* 0x042fe20000000000 */
[----:B------:R-:W-:Y:S01]  /*10bdc0*/  LOP3.LUT R7, R7, 0xffffffbf, RZ, 0xc0, !PT ;  /* 0xffffffbf07077812 */ /* 0x000fe200078ec0ff */
[----:B------:R-:W0:Y:S01]  /*10bdd0*/  LDCU.64 UR16, c[0x0][0x398] ;  /* 0x00007300ff1077ac */ /* 0x000e220008000a00 */
[----:B------:R1:W-:Y:S01]  /*10bde0*/  STL [R1+0x18c], R4 ;  /* 0x00018c0401007387 */ /* 0x0003e20000100800 */
[----:B------:R-:W-:Y:S01]  /*10bdf0*/  ISETP.LT.AND P1, PT, R37, UR18, !P0 ;  /* 0x0000001225007c0c */ /* 0x000fe2000c721270 */
[----:B-1----:R-:W-:-:S05]  /*10be00*/  VIADD R4, R8, 0x16a ;  /* 0x0000016a08047836 */ /* 0x002fca0000000000 */
[----:B------:R1:W-:Y:S04]  /*10be10*/  STL [R1+0x184], R4 ;  /* 0x0001840401007387 */ /* 0x0003e80000100800 */
[----:B------:R0:W-:Y:S01]  /*10be20*/  STL [R1+0x180], R5 ;  /* 0x0001800501007387 */ /* 0x0001e20000100800 */
[----:B------:R-:W-:Y:S02]  /*10be30*/  ISETP.LT.AND P0, PT, R48, UR71, !P0 ;  /* 0x0000004730007c0c */ /* 0x000fe4000c701270 */
[----:B------:R-:W-:Y:S01]  /*10be40*/  @P1 LOP3.LUT R7, R7, 0x40, RZ, 0xfc, !PT ;  /* 0x0000004007071812 */ /* 0x000fe200078efcff */
[----:B------:R-:W2:Y:S01]  /*10be50*/  LDCU UR71, c[0x0][0x398] ;  /* 0x00007300ff4777ac */ /* 0x000ea20008000800 */
[----:B-1----:R-:W-:-:S05]  /*10be60*/  VIADD R4, R8, 0x16c ;  /* 0x0000016c08047836 */ /* 0x002fca0000000000 */
[----:B------:R1:W-:Y:S01]  /*10be70*/  STL [R1+0x17c], R4 ;  /* 0x00017c0401007387 */ /* 0x0003e20000100800 */
[C---:B0-----:R-:W-:Y:S02]  /*10be80*/  VIADD R5, R8.reuse, 0x16e ;  /* 0x0000016e08057836 */ /* 0x041fe40000000000 */
[----:B-1----:R-:W-:Y:S01]  /*10be90*/  VIADD R4, R8, 0x16d ;  /* 0x0000016d08047836 */ /* 0x002fe20000000000 */
[----:B------:R-:W-:-:S04]  /*10bea0*/  LOP3.LUT R7, R7, 0xfffffff7, RZ, 0xc0, !PT ;  /* 0xfffffff707077812 */ /* 0x000fc800078ec0ff */
[----:B------:R0:W-:Y:S04]  /*10beb0*/  STL [R1+0x178], R4 ;  /* 0x0001780401007387 */ /* 0x0001e80000100800 */
[----:B------:R1:W-:Y:S01]  /*10bec0*/  STL [R1+0x174], R5 ;  /* 0x0001740501007387 */ /* 0x0003e20000100800 */
[----:B------:R-:W-:Y:S01]  /*10bed0*/  @P0 LOP3.LUT R7, R7, 0x8, RZ, 0xfc, !PT ;  /* 0x0000000807070812 */ /* 0x000fe200078efcff */
[----:B0-----:R-:W-:Y:S01]  /*10bee0*/  VIADD R4, R8, 0x16f ;  /* 0x0000016f08047836 */ /* 0x001fe20000000000 */
[----:B------:R-:W-:-:S04]  /*10bef0*/  ISETP.GE.AND P0, PT, R14, UR15, PT ;  /* 0x0000000f0e007c0c */ /* 0x000fc8000bf06270 */
[----:B------:R0:W-:Y:S01]  /*10bf00*/  STL [R1+0x170], R4 ;  /* 0x0001700401007387 */ /* 0x0001e20000100800 */
[C---:B-1----:R-:W-:Y:S01]  /*10bf10*/  VIADD R5, R8.reuse, 0x171 ;  /* 0x0000017108057836 */ /* 0x042fe20000000000 */
[----:B------:R-:W-:Y:S02]  /*10bf20*/  ISETP.LT.AND P1, PT, R37, UR26, !P0 ;  /* 0x0000001a25007c0c */ /* 0x000fe4000c721270 */
[----:B------:R-:W-:Y:S01]  /*10bf30*/  LOP3.LUT R7, R7, 0xfffffffb, RZ, 0xc0, !PT ;  /* 0xfffffffb07077812 */ /* 0x000fe200078ec0ff */
[C---:B------:R-:W-:Y:S02]  /*10bf40*/  VIADD R15, R8.reuse, 0x17f ;  /* 0x0000017f080f7836 */ /* 0x040fe40000000000 */
[C---:B------:R-:W-:Y:S01]  /*10bf50*/  VIADD R14, R8.reuse, 0x180 ;  /* 0x00000180080e7836 */ /* 0x040fe20000000000 */
[----:B------:R-:W1:Y:S01]  /*10bf60*/  LDCU UR15, c[0x0][0x39c] ;  /* 0x00007380ff0f77ac */ /* 0x000e620008000800 */
[----:B0-----:R-:W-:-:S05]  /*10bf70*/  VIADD R4, R8, 0x170 ;  /* 0x0000017008047836 */ /* 0x001fca0000000000 */
[----:B------:R0:W-:Y:S04]  /*10bf80*/  STL [R1+0x16c], R4 ;  /* 0x00016c0401007387 */ /* 0x0001e80000100800 */
[----:B------:R1:W-:Y:S01]  /*10bf90*/  STL [R1+0x168], R5 ;  /* 0x0001680501007387 */ /* 0x0003e20000100800 */
[----:B--2---:R-:W-:Y:S02]  /*10bfa0*/  ISETP.LT.AND P0, PT, R48, UR71, !P0 ;  /* 0x0000004730007c0c */ /* 0x004fe4000c701270 */
[----:B------:R-:W-:Y:S01]  /*10bfb0*/  @P1 LOP3.LUT R7, R7, 0x4, RZ, 0xfc, !PT ;  /* 0x0000000407071812 */ /* 0x000fe200078efcff */
[----:B------:R-:W2:Y:S01]  /*10bfc0*/  LDCU UR71, c[0x0][0x398] ;  /* 0x00007300ff4777ac */ /* 0x000ea20008000800 */
[----:B0-----:R-:W-:-:S05]  /*10bfd0*/  VIADD R4, R8, 0x172 ;  /* 0x0000017208047836 */ /* 0x001fca0000000000 */
[----:B------:R0:W-:Y:S01]  /*10bfe0*/  STL [R1+0x164], R4 ;  /* 0x0001640401007387 */ /* 0x0001e20000100800 */
[C---:B-1----:R-:W-:Y:S02]  /*10bff0*/  VIADD R5, R8.reuse, 0x174 ;  /* 0x0000017408057836 */ /* 0x042fe40000000000 */
[----:B0-----:R-:W-:-:S05]  /*10c000*/  VIADD R4, R8, 0x173 ;  /* 0x0000017308047836 */ /* 0x001fca0000000000 */
[----:B------:R0:W-:Y:S04]  /*10c010*/  STL [R1+0x15c], R4 ;  /* 0x00015c0401007387 */ /* 0x0001e80000100800 */
[----:B------:R1:W-:Y:S01]  /*10c020*/  STL [R1+0x158], R5 ;  /* 0x0001580501007387 */ /* 0x0003e20000100800 */
[----:B------:R-:W-:Y:S01]  /*10c030*/  LOP3.LUT R7, R7, 0xfffffffe, RZ, 0xc0, !PT ;  /* 0xfffffffe07077812 */ /* 0x000fe200078ec0ff */
[----:B0-----:R-:W-:-:S03]  /*10c040*/  VIADD R4, R8, 0x175 ;  /* 0x0000017508047836 */ /* 0x001fc60000000000 */
[----:B------:R-:W-:Y:S02]  /*10c050*/  @P0 LOP3.LUT R7, R7, 0x1, RZ, 0xfc, !PT ;  /* 0x0000000107070812 */ /* 0x000fe400078efcff */
[----:B------:R0:W-:Y:S01]  /*10c060*/  STL [R1+0x154], R4 ;  /* 0x0001540401007387 */ /* 0x0001e20000100800 */
[----:B------:R-:W-:Y:S01]  /*10c070*/  ISETP.GE.AND P0, PT, R13, UR29, PT ;  /* 0x0000001d0d007c0c */ /* 0x000fe2000bf06270 */
[C---:B-1----:R-:W-:Y:S01]  /*10c080*/  VIADD R5, R8.reuse, 0x177 ;  /* 0x0000017708057836 */ /* 0x042fe20000000000 */
[----:B------:R-:W1:Y:S01]  /*10c090*/  LDCU.64 UR28, c[0x0][0x398] ;  /* 0x00007300ff1c77ac */ /* 0x000e620008000a00 */
[----:B0-----:R-:W-:Y:S01]  /*10c0a0*/  VIADD R4, R8, 0x176 ;  /* 0x0000017608047836 */ /* 0x001fe20000000000 */
[----:B------:R-:W-:-:S04]  /*10c0b0*/  ISETP.LT.AND P1, PT, R37, UR16, !P0 ;  /* 0x0000001025007c0c */ /* 0x000fc8000c721270 */
[----:B------:R0:W-:Y:S04]  /*10c0c0*/  STL [R1+0x150], R4 ;  /* 0x0001500401007387 */ /* 0x0001e80000100800 */
[----:B------:R1:W-:Y:S01]  /*10c0d0*/  STL [R1+0x14c], R5 ;  /* 0x00014c0501007387 */ /* 0x0003e20000100800 */
[C---:B------:R-:W-:Y:S01]  /*10c0e0*/  VIADD R13, R8.reuse, 0x181 ;  /* 0x00000181080d7836 */ /* 0x040fe20000000000 */
[----:B------:R-:W3:Y:S01]  /*10c0f0*/  LDCU UR16, c[0x0][0x39c] ;  /* 0x00007380ff1077ac */ /* 0x000ee20008000800 */
[----:B0-----:R-:W-:-:S05]  /*10c100*/  VIADD R4, R8, 0x178 ;  /* 0x0000017808047836 */ /* 0x001fca0000000000 */
[----:B------:R0:W-:Y:S01]  /*10c110*/  STL [R1+0x148], R4 ;  /* 0x0001480401007387 */ /* 0x0001e20000100800 */
[----:B--2---:R-:W-:Y:S02]  /*10c120*/  ISETP.LT.AND P0, PT, R48, UR71, !P0 ;  /* 0x0000004730007c0c */ /* 0x004fe4000c701270 */
[----:B------:R-:W-:Y:S01]  /*10c130*/  @P1 LOP3.LUT R36, R36, 0x80000000, RZ, 0xfc, !PT ;  /* 0x8000000024241812 */ /* 0x000fe200078efcff */
[C---:B-1----:R-:W-:Y:S01]  /*10c140*/  VIADD R5, R8.reuse, 0x17c ;  /* 0x0000017c08057836 */ /* 0x042fe20000000000 */
[----:B------:R-:W1:Y:S01]  /*10c150*/  LDCU UR71, c[0x0][0x398] ;  /* 0x00007300ff4777ac */ /* 0x000e620008000800 */
[----:B0-----:R-:W-:-:S05]  /*10c160*/  VIADD R4, R8, 0x179 ;  /* 0x0000017908047836 */ /* 0x001fca0000000000 */
[----:B------:R0:W-:Y:S04]  /*10c170*/  STL [R1+0x144], R4 ;  /* 0x0001440401007387 */ /* 0x0001e80000100800 */
[----:B------:R-:W-:Y:S01]  /*10c180*/  STL [R1+0x460c], R6 ;  /* 0x00460c0601007387 */ /* 0x000fe20000100800 */
[----:B------:R-:W-:Y:S01]  /*10c190*/  LOP3.LUT R36, R36, 0xdfffffff, RZ, 0xc0, !PT ;  /* 0xdfffffff24247812 */ /* 0x000fe200078ec0ff */
[----:B0-----:R-:W-:-:S05]  /*10c1a0*/  VIADD R4, R8, 0x17a ;  /* 0x0000017a08047836 */ /* 0x001fca0000000000 */
[----:B------:R0:W-:Y:S04]  /*10c1b0*/  STL [R1+0x140], R4 ;  /* 0x0001400401007387 */ /* 0x0001e80000100800 */
[----:B------:R-:W2:Y:S04]  /*10c1c0*/  LDL.LU R47, [R1+0x2ad0] ;  /* 0x002ad000012f7983 */ /* 0x000ea80000300800 */
[----:B------:R-:W2:Y:S04]  /*10c1d0*/  LDL.LU R46, [R1+0x2acc] ;  /* 0x002acc00012e7983 */ /* 0x000ea80000300800 */
[----:B------:R-:W2:Y:S04]  /*10c1e0*/  LDL.LU R45, [R1+0x2ac4] ;  /* 0x002ac400012d7983 */ /* 0x000ea80000300800 */
[----:B------:R-:W2:Y:S04]  /*10c1f0*/  LDL.LU R61, [R1+0x2abc] ;  /* 0x002abc00013d7983 */ /* 0x000ea80000300800 */
[----:B------:R-:W-:Y:S04]  /*10c200*/  STL [R1+0x4610], R5 ;  /* 0x0046100501007387 */ /* 0x000fe80000100800 */
[----:B------:R-:W-:Y:S01]  /*10c210*/  STL [R1+0x4614], R7 ;  /* 0x0046140701007387 */ /* 0x000fe20000100800 */
[----:B0-----:R-:W-:Y:S01]  /*10c220*/  VIADD R4, R8, 0x17d ;  /* 0x0000017d08047836 */ /* 0x001fe20000000000 */
[----:B------:R-:W-:-:S02]  /*10c230*/  @P0 LOP3.LUT R36, R36, 0x20000000, RZ, 0xfc, !PT ;  /* 0x2000000024240812 */ /* 0x000fc400078efcff */
[----:B------:R-:W-:Y:S01]  /*10c240*/  ISETP.GE.AND P0, PT, R12, UR25, PT ;  /* 0x000000190c007c0c */ /* 0x000fe2000bf06270 */
[----:B------:R-:W-:Y:S01]  /*10c250*/  VIADD R12, R8, 0x182 ;  /* 0x00000182080c7836 */ /* 0x000fe20000000000 */
[----:B------:R-:W0:Y:S01]  /*10c260*/  LDCU.64 UR24, c[0x0][0x398] ;  /* 0x00007300ff1877ac */ /* 0x000e220008000a00 */
[----:B------:R-:W-:Y:S04]  /*10c270*/  STL [R1+0x4618], R4 ;  /* 0x0046180401007387 */ /* 0x000fe80000100800 */
[----:B------:R-:W-:Y:S04]  /*10c280*/  STL [R1+0x461c], R28 ;  /* 0x00461c1c01007387 */ /* 0x000fe80000100800 */
[----:B------:R-:W-:Y:S04]  /*10c290*/  STL [R1+0x4620], R15 ;  /* 0x0046200f01007387 */ /* 0x000fe80000100800 */
[----:B------:R-:W-:Y:S04]  /*10c2a0*/  STL [R1+0x4624], R14 ;  /* 0x0046240e01007387 */ /* 0x000fe80000100800 */
[----:B------:R-:W-:Y:S01]  /*10c2b0*/  STL [R1+0x4628], R13 ;  /* 0x0046280d01007387 */ /* 0x000fe20000100800 */
[----:B------:R-:W-:-:S03]  /*10c2c0*/  ISETP.LT.AND P1, PT, R37, UR28, !P0 ;  /* 0x0000001c25007c0c */ /* 0x000fc6000c721270 */
[----:B------:R-:W2:Y:S04]  /*10c2d0*/  LDL.LU R37, [R1+0x4634] ;  /* 0x0046340001257983 */ /* 0x000ea80000300800 */
[----:B------:R0:W-:Y:S04]  /*10c2e0*/  STL [R1+0x462c], R12 ;  /* 0x00462c0c01007387 */ /* 0x0001e80000100800 */
[----:B0-----:R-:W2:Y:S01]  /*10c2f0*/  LDL R12, [R1+0x1140] ;  /* 0x00114000010c7983 */ /* 0x001ea20000100800 */
[----:B------:R-:W-:Y:S01]  /*10c300*/  IMAD.MOV.U32 R14, RZ, RZ, R48 ;  /* 0x000000ffff0e7224 */ /* 0x000fe200078e0030 */
[----:B------:R-:W-:-:S04]  /*10c310*/  LOP3.LUT R36, R36, 0xf7ffffff, RZ, 0xc0, !PT ;  /* 0xf7ffffff24247812 */ /* 0x000fc800078ec0ff */
[----:B-1----:R-:W-:Y:S02]  /*10c320*/  ISETP.LT.AND P0, PT, R14, UR71, !P0 ;  /* 0x000000470e007c0c */ /* 0x002fe4000c701270 */
[----:B------:R-:W-:-:S04]  /*10c330*/  @P1 LOP3.LUT R36, R36, 0x8000000, RZ, 0xfc, !PT ;  /* 0x0800000024241812 */ /* 0x000fc800078efcff */
[----:B------:R-:W-:-:S07]  /*10c340*/  LOP3.LUT R36, R36, 0xfdffffff, RZ, 0xc0, !PT ;  /* 0xfdffffff24247812 */ /* 0x000fce00078ec0ff */
[----:B------:R-:W-:Y:S02]  /*10c350*/  @P0 LOP3.LUT R36, R36, 0x2000000, RZ, 0xfc, !PT ;  /* 0x0200000024240812 */ /* 0x000fe400078efcff */
[----:B------:R-:W-:Y:S01]  /*10c360*/  ISETP.GE.AND P0, PT, R17, UR23, PT ;  /* 0x0000001711007c0c */ /* 0x000fe2000bf06270 */
[----:B------:R-:W0:Y:S01]  /*10c370*/  LDCU.64 UR22, c[0x0][0x398] ;  /* 0x00007300ff1677ac */ /* 0x000e220008000a00 */
[----:B------:R-:W-:Y:S01]  /*10c380*/  LOP3.LUT R36, R36, 0xff7fffff, RZ, 0xc0, !PT ;  /* 0xff7fffff24247812 */ /* 0x000fe200078ec0ff */
[----:B------:R1:W-:Y:S04]  /*10c390*/  STL [R1+0x4630], R58 ;  /* 0x0046303a01007387 */ /* 0x0003e80000100800 */
[----:B------:R-:W3:Y:S04]  /*10c3a0*/  LDL.LU R29, [R1+0x2dd4] ;  /* 0x002dd400011d7983 */ /* 0x000ee80000300800 */
[----:B------:R-:W3:Y:S04]  /*10c3b0*/  LDL.LU R15, [R1+0x1e0] ;  /* 0x0001e000010f7983 */ /* 0x000ee80000300800 */
[----:B------:R-:W3:Y:S01]  /*10c3c0*/  LDL.LU R13, [R1+0x2dd8] ;  /* 0x002dd800010d7983 */ /* 0x000ee20000300800 */
[----:B--2---:R-:W-:-:S02]  /*10c3d0*/  ISETP.LT.AND P1, PT, R12, UR24, !P0 ;  /* 0x000000180c007c0c */ /* 0x004fc4000c721270 */
[----:B------:R-:W-:Y:S02]  /*10c3e0*/  ISETP.LT.AND P0, PT, R14, UR77, !P0 ;  /* 0x0000004d0e007c0c */ /* 0x000fe4000c701270 */
[----:B------:R-:W-:Y:S02]  /*10c3f0*/  LOP3.LUT R37, R37, 0x7fffffff, RZ, 0xc0, !PT ;  /* 0x7fffffff25257812 */ /* 0x000fe400078ec0ff */
[----:B------:R-:W-:-:S07]  /*10c400*/  R2UR UR58, R47 ;  /* 0x000000002f3a72ca */ /* 0x000fce00000e0000 */
[----:B------:R-:W-:Y:S02]  /*10c410*/  @P1 LOP3.LUT R36, R36, 0x800000, RZ, 0xfc, !PT ;  /* 0x0080000024241812 */ /* 0x000fe400078efcff */
[----:B------:R-:W-:Y:S02]  /*10c420*/  R2UR UR64, R46 ;  /* 0x000000002e4072ca */ /* 0x000fe400000e0000 */
[----:B------:R-:W-:Y:S02]  /*10c430*/  R2UR UR67, R45 ;  /* 0x000000002d4372ca */ /* 0x000fe400000e0000 */
[----:B------:R-:W-:Y:S02]  /*10c440*/  R2UR UR71, R61 ;  /* 0x000000003d4772ca */ /* 0x000fe400000e0000 */
[----:B------:R-:W-:Y:S01]  /*10c450*/  LOP3.LUT R36, R36, 0xffdfffff, RZ, 0xc0, !PT ;  /* 0xffdfffff24247812 */ /* 0x000fe200078ec0ff */
[----:B------:R-:W-:Y:S02]  /*10c460*/  VIADD R6, R8, 0x15c ;  /* 0x0000015c08067836 */ /* 0x000fe40000000000 */
[----:B-1----:R-:W-:-:S02]  /*10c470*/  IMAD.MOV.U32 R58, RZ, RZ, R9 ;  /* 0x000000ffff3a7224 */ /* 0x002fc400078e0009 */
[----:B------:R-:W-:Y:S01]  /*10c480*/  VIADD R18, R8, 0x187 ;  /* 0x0000018708127836 */ /* 0x000fe20000000000 */
[----:B------:R-:W-:Y:S02]  /*10c490*/  @P0 LOP3.LUT R36, R36, 0x200000, RZ, 0xfc, !PT ;  /* 0x0020000024240812 */ /* 0x000fe400078efcff */
[----:B------:R-:W-:Y:S01]  /*10c4a0*/  ISETP.GE.AND P0, PT, R16, UR21, PT ;  /* 0x0000001510007c0c */ /* 0x000fe2000bf06270 */
[----:B------:R-:W1:Y:S01]  /*10c4b0*/  LDCU.64 UR20, c[0x0][0x398] ;  /* 0x00007300ff1477ac */ /* 0x000e620008000a00 */
[C---:B------:R-:W-:Y:S02]  /*10c4c0*/  VIADD R17, R8.reuse, 0x188 ;  /* 0x0000018808117836 */ /* 0x040fe40000000000 */
[----:B------:R-:W-:Y:S01]  /*10c4d0*/  VIADD R34, R8, 0x194 ;  /* 0x0000019408227836 */ /* 0x000fe20000000000 */
[----:B0-----:R-:W-:Y:S02]  /*10c4e0*/  ISETP.LT.AND P1, PT, R12, UR22, !P0 ;  /* 0x000000160c007c0c */ /* 0x001fe4000c721270 */
[----:B------:R-:W-:-:S02]  /*10c4f0*/  ISETP.LT.AND P0, PT, R14, UR76, !P0 ;  /* 0x0000004c0e007c0c */ /* 0x000fc4000c701270 */
[----:B------:R-:W-:Y:S01]  /*10c500*/  LOP3.LUT R36, R36, 0xfff7ffff, RZ, 0xc0, !PT ;  /* 0xfff7ffff24247812 */ /* 0x000fe200078ec0ff */
[----:B------:R-:W-:Y:S02]  /*10c510*/  IMAD.MOV.U32 R4, RZ, RZ, R6 ;  /* 0x000000ffff047224 */ /* 0x000fe400078e0006 */
[C---:B------:R-:W-:Y:S02]  /*10c520*/  VIADD R16, R8.reuse, 0x189 ;  /* 0x0000018908107836 */ /* 0x040fe40000000000 */
[C---:B------:R-:W-:Y:S02]  /*10c530*/  VIADD R33, R8.reuse, 0x195 ;  /* 0x0000019508217836 */ /* 0x040fe40000000000 */
[C---:B------:R-:W-:Y:S02]  /*10c540*/  VIADD R53, R8.reuse, 0x197 ;  /* 0x0000019708357836 */ /* 0x040fe40000000000 */
[C---:B------:R-:W-:Y:S02]  /*10c550*/  VIADD R52, R8.reuse, 0x198 ;  /* 0x0000019808347836 */ /* 0x040fe40000000000 */
[----:B------:R-:W-:-:S02]  /*10c560*/  VIADD R51, R8, 0x199 ;  /* 0x0000019908337836 */ /* 0x000fc40000000000 */
[C---:B------:R-:W-:Y:S02]  /*10c570*/  VIADD R50, R8.reuse, 0x19a ;  /* 0x0000019a08327836 */ /* 0x040fe40000000000 */
[C---:B------:R-:W-:Y:S02]  /*10c580*/  VIADD R49, R8.reuse, 0x19b ;  /* 0x0000019b08317836 */ /* 0x040fe40000000000 */
[C---:B------:R-:W-:Y:S02]  /*10c590*/  VIADD R48, R8.reuse, 0x19c ;  /* 0x0000019c08307836 */ /* 0x040fe40000000000 */
[----:B------:R-:W-:Y:S01]  /*10c5a0*/  VIADD R47, R8, 0x19d ;  /* 0x0000019d082f7836 */ /* 0x000fe20000000000 */
[----:B------:R-:W-:Y:S01]  /*10c5b0*/  @P1 LOP3.LUT R36, R36, 0x80000, RZ, 0xfc, !PT ;  /* 0x0008000024241812 */ /* 0x000fe200078efcff */
[C---:B------:R-:W-:Y:S02]  /*10c5c0*/  VIADD R46, R8.reuse, 0x19e ;  /* 0x0000019e082e7836 */ /* 0x040fe40000000000 */
[----:B------:R-:W-:-:S02]  /*10c5d0*/  VIADD R38, R8, 0x1a3 ;  /* 0x000001a308267836 */ /* 0x000fc40000000000 */
[----:B------:R-:W-:Y:S01]  /*10c5e0*/  VIADD R45, R8, 0x1a4 ;  /* 0x000001a4082d7836 */ /* 0x000fe20000000000 */
[----:B------:R-:W-:Y:S01]  /*10c5f0*/  LOP3.LUT R36, R36, 0xfffdffff, RZ, 0xc0, !PT ;  /* 0xfffdffff24247812 */ /* 0x000fe200078ec0ff */
[C---:B------:R-:W-:Y:S02]  /*10c600*/  VIADD R42, R8.reuse, 0x1a6 ;  /* 0x000001a6082a7836 */ /* 0x040fe40000000000 */
[C---:B------:R-:W-:Y:S02]  /*10c610*/  VIADD R40, R8.reuse, 0x1a7 ;  /* 0x000001a708287836 */ /* 0x040fe40000000000 */
[----:B------:R-:W-:Y:S01]  /*10c620*/  VIADD R0, R8, 0x1a9 ;  /* 0x000001a908007836 */ /* 0x000fe20000000000 */
        /* <DEDUP_REMOVED lines=8> */
[C---:B------:R-:W-:Y:S02]  /*10c6b0*/  VIADD R21, R8.reuse, 0x18d ;  /* 0x0000018d08157836 */ /* 0x040fe40000000000 */
[C---:B------:R-:W-:Y:S02]  /*10c6c0*/  VIADD R55, R8.reuse, 0x1ad ;  /* 0x000001ad08377836 */ /* 0x040fe40000000000 */
[----:B------:R-:W-:Y:S01]  /*10c6d0*/  VIADD R31, R8, 0x1ae ;  /* 0x000001ae081f7836 */ /* 0x000fe20000000000 */
[----:B------:R-:W1:Y:S01]  /*10c6e0*/  LDCU UR75, c[0x0][0x39c] ;  /* 0x00007380ff4b77ac */ /* 0x000e620008000800 */
[----:B------:R-:W2:Y:S01]  /*10c6f0*/  LDCU UR76, c[0x0][0x39c] ;  /* 0x00007380ff4c77ac */ /* 0x000ea20008000800 */
[----:B------:R-:W1:Y:S01]  /*10c700*/  LDCU UR77, c[0x0][0x39c] ;  /* 0x00007380ff4d77ac */ /* 0x000e620008000800 */
        /* <DEDUP_REMOVED lines=9> */
[----:B------:R-:W-:Y:S01]  /*10c7a0*/  VIADD R20, R8, 0x18e ;  /* 0x0000018e08147836 */ /* 0x000fe20000000000 */
[----:B------:R-:W0:Y:S06]  /*10c7b0*/  LDCU UR74, c[0x0][0x39c] ;  /* 0x00007380ff4a77ac */ /* 0x000e2c0008000800 */
[----:B------:R-:W-:-:S04]  /*10c7c0*/  @P1 LOP3.LUT R36, R36, 0x1000, RZ, 0xfc, !PT ;  /* 0x0000100024241812 */ /* 0x000fc800078efcff */
[----:B------:R-:W-:-:S04]  /*10c7d0*/  LOP3.LUT R36, R36, 0xfffffbff, RZ, 0xc0, !PT ;  /* 0xfffffbff24247812 */ /* 0x000fc800078ec0ff */
[----:B------:R-:W-:Y:S02]  /*10c7e0*/  @P0 LOP3.LUT R36, R36, 0x400, RZ, 0xfc, !PT ;  /* 0x0000040024240812 */ /* 0x000fe400078efcff */
[----:B------:R-:W-:Y:S01]  /*10c7f0*/  ISETP.GE.AND P0, PT, R24, UR17, PT ;  /* 0x0000001118007c0c */ /* 0x000fe2000bf06270 */
[----:B------:R-:W0:Y:S03]  /*10c800*/  LDCU UR17, c[0x0][0x39c] ;  /* 0x00007380ff1177ac */ /* 0x000e260008000800 */
[----:B-1----:R-:W-:Y:S02]  /*10c810*/  ISETP.LT.AND P1, PT, R12, UR26, !P0 ;  /* 0x0000001a0c007c0c */ /* 0x002fe4000c721270 */
[----:B------:R-:W-:Y:S02]  /*10c820*/  ISETP.LT.AND P0, PT, R14, UR73, !P0 ;  /* 0x000000490e007c0c */ /* 0x000fe4000c701270 */
[----:B------:R-:W-:Y:S01]  /*10c830*/  LOP3.LUT R36, R36, 0xfffffdff, RZ, 0xc0, !PT ;  /* 0xfffffdff24247812 */ /* 0x000fe200078ec0ff */
[----:B------:R-:W1:Y:S01]  /*10c840*/  LDCU UR26, c[0x0][0x39c] ;  /* 0x00007380ff1a77ac */ /* 0x000e620008000800 */
[----:B------:R-:W-:Y:S01]  /*10c850*/  VIADD R24, R8, 0x192 ;  /* 0x0000019208187836 */ /* 0x000fe20000000000 */
[----:B------:R-:W0:Y:S06]  /*10c860*/  LDCU UR73, c[0x0][0x39c] ;  /* 0x00007380ff4977ac */ /* 0x000e2c0008000800 */
        /* <DEDUP_REMOVED lines=21> */
[----:B------:R-:W0:Y:S08]  /*10c9c0*/  LDCU UR70, c[0x0][0x39c] ;  /* 0x00007380ff4677ac */ /* 0x000e300008000800 */
[----:B------:R-:W-:-:S02]  /*10c9d0*/  @P0 LOP3.LUT R37, R37, 0x80000000, RZ, 0xfc, !PT ;  /* 0x8000000025250812 */ /* 0x000fc400078efcff */
[----:B------:R-:W-:Y:S02]  /*10c9e0*/  ISETP.GE.AND P0, PT, R41, UR23, PT ;  /* 0x0000001729007c0c */ /* 0x000fe4000bf06270 */
[----:B------:R-:W-:Y:S01]  /*10c9f0*/  @P1 LOP3.LUT R36, R36, 0x2, RZ, 0xfc, !PT ;  /* 0x0000000224241812 */ /* 0x000fe200078efcff */
[----:B------:R-:W0:Y:S01]  /*10ca00*/  LDCU.64 UR22, c[0x0][0x398] ;  /* 0x00007300ff1677ac */ /* 0x000e220008000a00 */
[----:B-1----:R-:W-:Y:S02]  /*10ca10*/  ISETP.LT.AND P1, PT, R12, UR24, !P0 ;  /* 0x000000180c007c0c */ /* 0x002fe4000c721270 */
[----:B------:R-:W-:Y:S02]  /*10ca20*/  ISETP.LT.AND P0, PT, R14, UR69, !P0 ;  /* 0x000000450e007c0c */ /* 0x000fe4000c701270 */
[----:B------:R-:W-:Y:S02]  /*10ca30*/  LOP3.LUT R37, R37, 0xdfffffff, RZ, 0xc0, !PT ;  /* 0xdfffffff25257812 */ /* 0x000fe400078ec0ff */
[----:B------:R-:W-:Y:S01]  /*10ca40*/  LOP3.LUT R36, R36, 0xfffffffe, RZ, 0xc0, !PT ;  /* 0xfffffffe24247812 */ /* 0x000fe200078ec0ff */
[----:B------:R-:W1:Y:S01]  /*10ca50*/  LDCU UR24, c[0x0][0x39c] ;  /* 0x00007380ff1877ac */ /* 0x000e620008000800 */
[----:B------:R-:W-:Y:S01]  /*10ca60*/  VIADD R41, R8, 0x1a0 ;  /* 0x000001a008297836 */ /* 0x000fe20000000000 */
[----:B------:R-:W0:Y:S04]  /*10ca70*/  LDCU UR69, c[0x0][0x39c] ;  /* 0x00007380ff4577ac */ /* 0x000e280008000800 */
        /* <DEDUP_REMOVED lines=61> */
[C---:B------:R-:W-:Y:S01]  /*10ce50*/  VIADD R11, R8.reuse, 0x160 ;  /* 0x00000160080b7836 */ /* 0x040fe20000000000 */
[----:B------:R-:W0:Y:S01]  /*10ce60*/  LDCU UR44, c[0x0][0x39c] ;  /* 0x00007380ff2c77ac */ /* 0x000e220008000800 */
        /* <DEDUP_REMOVED lines=9> */
[----:B------:R-:W-:Y:S02]  /*10cf00*/  ISETP.LT.AND P0, PT, R14, UR56, !P0 ;  /* 0x000000380e007c0c */ /* 0x000fe4000c701270 */
[----:B---3--:R-:W-:Y:S01]  /*10cf10*/  R2UR.FILL UR63, R29 ;  /* 0x000000001d3f72ca */ /* 0x008fe200004e0000 */
[----:B------:R-:W-:-:S02]  /*10cf20*/  VIADD R29, R8, 0x15f ;  /* 0x0000015f081d7836 */ /* 0x000fc40000000000 */
[----:B------:R-:W-:Y:S02]  /*10cf30*/  IMAD.MOV.U32 R28, RZ, RZ, R11 ;  /* 0x000000ffff1c7224 */ /* 0x000fe400078e000b */
[----:B------:R-:W-:Y:S01]  /*10cf40*/  VIADD R30, R8, 0x15d ;  /* 0x0000015d081e7836 */ /* 0x000fe20000000000 */
[----:B------:R-:W3:Y:S03]  /*10cf50*/  LDCU UR23, c[0x0][0x39c] ;  /* 0x00007380ff1777ac */ /* 0x000ee60008000800 */
[----:B------:R-:W-:Y:S01]  /*10cf60*/  @P1 LOP3.LUT R37, R37, 0x20, RZ, 0xfc, !PT ;  /* 0x0000002025251812 */ /* 0x000fe200078efcff */
[----:B------:R-:W0:Y:S03]  /*10cf70*/  LDCU UR56, c[0x0][0x39c] ;  /* 0x00007380ff3877ac */ /* 0x000e260008000800 */
[----:B------:R-:W-:Y:S01]  /*10cf80*/  LOP3.LUT R37, R37, 0xfffffff7, RZ, 0xc0, !PT ;  /* 0xfffffff725257812 */ /* 0x000fe200078ec0ff */
[----:B------:R-:W-:-:S03]  /*10cf90*/  IMAD.MOV.U32 R5, RZ, RZ, R29 ;  /* 0x000000ffff057224 */ /* 0x000fc600078e001d */
[----:B------:R-:W-:Y:S02]  /*10cfa0*/  @P0 LOP3.LUT R37, R37, 0x8, RZ, 0xfc, !PT ;  /* 0x0000000825250812 */ /* 0x000fe400078efcff */
[----:B------:R-:W-:Y:S01]  /*10cfb0*/  ISETP.GE.AND P0, PT, R15, UR21, PT ;  /* 0x000000150f007c0c */ /* 0x000fe2000bf06270 */
[----:B------:R-:W-:Y:S02]  /*10cfc0*/  VIADD R11, R8, 0x15e ;  /* 0x0000015e080b7836 */ /* 0x000fe40000000000 */
[----:B------:R-:W-:Y:S01]  /*10cfd0*/  IMAD.MOV.U32 R7, RZ, RZ, R30 ;  /* 0x000000ffff077224 */ /* 0x000fe200078e001e */
[----:B------:R-:W-:Y:S02]  /*10cfe0*/  LOP3.LUT R37, R37, 0xfffffffb, RZ, 0xc0, !PT ;  /* 0xfffffffb25257812 */ /* 0x000fe400078ec0ff */
[----:B------:R-:W-:Y:S02]  /*10cff0*/  ISETP.LT.AND P1, PT, R12, UR62, !P0 ;  /* 0x0000003e0c007c0c */ /* 0x000fe4000c721270 */
[----:B------:R-:W-:Y:S01]  /*10d000*/  R2UR.FILL UR62, R13 ;  /* 0x000000000d3e72ca */ /* 0x000fe200004e0000 */
[----:B------:R-:W-:-:S02]  /*10d010*/  IMAD.MOV.U32 R13, RZ, RZ, R5 ;  /* 0x000000ffff0d7224 */ /* 0x000fc400078e0005 */
[----:B------:R-:W-:Y:S01]  /*10d020*/  VIADD R15, R8, 0x15b ;  /* 0x0000015b080f7836 */ /* 0x000fe20000000000 */
[----:B------:R-:W2:Y:S01]  /*10d030*/  LDL.LU R5, [R1+0x1ac] ;  /* 0x0001ac0001057983 */ /* 0x000ea20000300800 */
[----:B------:R-:W-:Y:S01]  /*10d040*/  IMAD.MOV.U32 R6, RZ, RZ, R11 ;  /* 0x000000ffff067224 */ /* 0x000fe200078e000b */
[----:B------:R-:W-:Y:S01]  /*10d050*/  ISETP.LT.AND P0, PT, R14, UR52, !P0 ;  /* 0x000000340e007c0c */ /* 0x000fe2000c701270 */
[----:B------:R-:W-:Y:S02]  /*10d060*/  IMAD.MOV.U32 R14, RZ, RZ, R28 ;  /* 0x000000ffff0e7224 */ /* 0x000fe400078e001c */
[----:B------:R-:W-:Y:S02]  /*10d070*/  IMAD.MOV.U32 R28, RZ, RZ, R4 ;  /* 0x000000ffff1c7224 */ /* 0x000fe400078e0004 */
[----:B------:R-:W-:Y:S02]  /*10d080*/  IMAD.MOV.U32 R4, RZ, RZ, R7 ;  /* 0x000000ffff047224 */ /* 0x000fe400078e0007 */
[----:B------:R-:W-:Y:S01]  /*10d090*/  IMAD.MOV.U32 R7, RZ, RZ, R6 ;  /* 0x000000ffff077224 */ /* 0x000fe200078e0006 */
[----:B------:R-:W0:Y:S01]  /*10d0a0*/  LDCU UR21, c[0x0][0x39c] ;  /* 0x00007380ff1577ac */ /* 0x000e220008000800 */
[----:B------:R-:W3:Y:S01]  /*10d0b0*/  LDL.LU R6, [R1+0x1a8] ;  /* 0x0001a80001067983 */ /* 0x000ee20000300800 */
[----:B------:R-:W-:-:S02]  /*10d0c0*/  @P1 LOP3.LUT R37, R37, 0x4, RZ, 0xfc, !PT ;  /* 0x0000000425251812 */ /* 0x000fc400078efcff */
[----:B------:R-:W-:Y:S02]  /*10d0d0*/  ISETP.GE.AND P1, PT, R58, UR43, PT ;  /* 0x0000002b3a007c0c */ /* 0x000fe4000bf26270 */
[----:B------:R-:W-:Y:S02]  /*10d0e0*/  ISETP.GE.AND P2, PT, R15, UR47, PT ;  /* 0x0000002f0f007c0c */ /* 0x000fe4000bf46270 */
[----:B------:R-:W-:Y:S02]  /*10d0f0*/  ISETP.GE.AND P3, PT, R4, UR51, PT ;  /* 0x0000003304007c0c */ /* 0x000fe4000bf66270 */
[----:B------:R-:W-:Y:S01]  /*10d100*/  LOP3.LUT R37, R37, 0xfffffffd, RZ, 0xc0, !PT ;  /* 0xfffffffd25257812 */ /* 0x000fe200078ec0ff */
[----:B------:R-:W4:Y:S01]  /*10d110*/  LDL.LU R15, [R1+0x1a4] ;  /* 0x0001a400010f7983 */ /* 0x000f220000300800 */
[----:B------:R-:W-:Y:S01]  /*10d120*/  IMAD.MOV.U32 R12, RZ, RZ, R10 ;  /* 0x000000ffff0c7224 */ /* 0x000fe200078e000a */
[----:B------:R-:W0:Y:S01]  /*10d130*/  LDCU UR47, c[0x0][0x39c] ;  /* 0x00007380ff2f77ac */ /* 0x000e220008000800 */
[----:B------:R-:W-:Y:S01]  /*10d140*/  @P0 LOP3.LUT R37, R37, 0x2, RZ, 0xfc, !PT ;  /* 0x0000000225250812 */ /* 0x000fe200078efcff */
[----:B------:R-:W0:Y:S01]  /*10d150*/  LDCU UR43, c[0x0][0x39c] ;  /* 0x00007380ff2b77ac */ /* 0x000e220008000800 */
[----:B------:R-:W0:Y:S02]  /*10d160*/  LDCU UR52, c[0x0][0x39c] ;  /* 0x00007380ff3477ac */ /* 0x000e240008000800 */
[----:B------:R-:W-:-:S04]  /*10d170*/  LOP3.LUT R37, R37, 0xfffffffe, RZ, 0xc0, !PT ;  /* 0xfffffffe25257812 */ /* 0x000fc800078ec0ff */
[----:B------:R-:W-:Y:S02]  /*10d180*/  @P1 LOP3.LUT R37, R37, 0x1, RZ, 0xfc, !PT ;  /* 0x0000000125251812 */ /* 0x000fe400078efcff */
[----:B------:R-:W-:Y:S01]  /*10d190*/  ISETP.GE.AND P1, PT, R28, UR49, PT ;  /* 0x000000311c007c0c */ /* 0x000fe2000bf26270 */
[----:B------:R-:W4:Y:S01]  /*10d1a0*/  LDCU UR49, c[0x0][0x39c] ;  /* 0x00007380ff3177ac */ /* 0x000f220008000800 */
[----:B------:R-:W0:Y:S01]  /*10d1b0*/  LDL.LU R28, [R1+0x1a0] ;  /* 0x0001a000011c7983 */ /* 0x000e220000300800 */
[----:B------:R-:W-:-:S03]  /*10d1c0*/  LOP3.LUT R37, R37, 0xffffffef, RZ, 0xc0, !PT ;  /* 0xffffffef25257812 */ /* 0x000fc600078ec0ff */
[----:B------:R-:W5:Y:S01]  /*10d1d0*/  LDL.LU R4, [R1+0x19c] ;  /* 0x00019c0001047983 */ /* 0x000f620000300800 */
[----:B------:R-:W-:Y:S02]  /*10d1e0*/  @P2 LOP3.LUT R37, R37, 0x10, RZ, 0xfc, !PT ;  /* 0x0000001025252812 */ /* 0x000fe400078efcff */
[----:B------:R-:W-:Y:S02]  /*10d1f0*/  ISETP.GE.AND P2, PT, R7, UR53, PT ;  /* 0x0000003507007c0c */ /* 0x000fe4000bf46270 */
[----:B------:R-:W5:Y:S01]  /*10d200*/  LDL.LU R7, [R1+0x198] ;  /* 0x0001980001077983 */ /* 0x000f620000300800 */
[----:B------:R-:W-:-:S04]  /*10d210*/  LOP3.LUT R37, R37, 0xfffffeff, RZ, 0xc0, !PT ;  /* 0xfffffeff25257812 */ /* 0x000fc800078ec0ff */
[----:B------:R-:W-:-:S04]  /*10d220*/  @P1 LOP3.LUT R37, R37, 0x100, RZ, 0xfc, !PT ;  /* 0x0000010025251812 */ /* 0x000fc800078efcff */
[----:B------:R-:W-:-:S04]  /*10d230*/  LOP3.LUT R37, R37, 0xfffffbff, RZ, 0xc0, !PT ;  /* 0xfffffbff25257812 */ /* 0x000fc800078ec0ff */
[----:B------:R-:W-:Y:S02]  /*10d240*/  @P3 LOP3.LUT R37, R37, 0x400, RZ, 0xfc, !PT ;  /* 0x0000040025253812 */ /* 0x000fe400078efcff */
[----:B------:R-:W-:Y:S02]  /*10d250*/  ISETP.GE.AND P1, PT, R13, UR55, PT ;  /* 0x000000370d007c0c */ /* 0x000fe4000bf26270 */
[----:B------:R-:W-:Y:S01]  /*10d260*/  ISETP.GE.AND P3, PT, R14, UR57, PT ;  /* 0x000000390e007c0c */ /* 0x000fe2000bf66270 */
[----:B------:R-:W5:Y:S01]  /*10d270*/  LDL.LU R13, [R1+0x194] ;  /* 0x00019400010d7983 */ /* 0x000f620000300800 */
[----:B------:R-:W-:-:S03]  /*10d280*/  LOP3.LUT R37, R37, 0xffffefff, RZ, 0xc0, !PT ;  /* 0xffffefff25257812 */ /* 0x000fc600078ec0ff */
[----:B------:R-:W5:Y:S01]  /*10d290*/  LDL.LU R14, [R1+0x190] ;  /* 0x00019000010e7983 */ /* 0x000f620000300800 */
[----:B------:R-:W-:-:S04]  /*10d2a0*/  @P2 LOP3.LUT R37, R37, 0x1000, RZ, 0xfc, !PT ;  /* 0x0000100025252812 */ /* 0x000fc800078efcff */
[----:B------:R-:W-:-:S04]  /*10d2b0*/  LOP3.LUT R37, R37, 0xffffbfff, RZ, 0xc0, !PT ;  /* 0xffffbfff25257812 */ /* 0x000fc800078ec0ff */
[----:B------:R-:W-:-:S04]  /*10d2c0*/  @P1 LOP3.LUT R37, R37, 0x4000, RZ, 0xfc, !PT ;  /* 0x0000400025251812 */ /* 0x000fc800078efcff */
[----:B------:R-:W-:-:S04]  /*10d2d0*/  LOP3.LUT R37, R37, 0xfffeffff, RZ, 0xc0, !PT ;  /* 0xfffeffff25257812 */ /* 0x000fc800078ec0ff */
[----:B------:R-:W-:-:S04]  /*10d2e0*/  @P3 LOP3.LUT R37, R37, 0x10000, RZ, 0xfc, !PT ;  /* 0x0001000025253812 */ /* 0x000fc800078efcff */
[----:B------:R-:W-:Y:S02]  /*10d2f0*/  LOP3.LUT R37, R37, 0xfffbffff, RZ, 0xc0, !PT ;  /* 0xfffbffff25257812 */ /* 0x000fe400078ec0ff */
[----:B------:R-:W-:Y:S01]  /*10d300*/  ISETP.GE.AND P0, PT, R12, UR45, PT ;  /* 0x0000002d0c007c0c */ /* 0x000fe2000bf06270 */
[----:B------:R-:W5:Y:S01]  /*10d310*/  LDCU UR45, c[0x0][0x39c] ;  /* 0x00007380ff2d77ac */ /* 0x000f620008000800 */
[----:B--2---:R-:W-:Y:S02]  /*10d320*/  ISETP.GE.AND P2, PT, R5, UR59, PT ;  /* 0x0000003b05007c0c */ /* 0x004fe4000bf46270 */
[----:B------:R-:W2:Y:S01]  /*10d330*/  LDL.LU R5, [R1+0x18c] ;  /* 0x00018c0001057983 */ /* 0x000ea20000300800 */
[----:B---3--:R-:W-:-:S03]  /*10d340*/  ISETP.GE.AND P1, PT, R6, UR61, PT ;  /* 0x0000003d06007c0c */ /* 0x008fc6000bf26270 */
[----:B------:R-:W3:Y:S07]  /*10d350*/  LDL.LU R6, [R1+0x184] ;  /* 0x0001840001067983 */ /* 0x000eee0000300800 */
[----:B------:R-:W-:-:S04]  /*10d360*/  @P2 LOP3.LUT R37, R37, 0x40000, RZ, 0xfc, !PT ;  /* 0x0004000025252812 */ /* 0x000fc800078efcff */
[----:B------:R-:W-:-:S04]  /*10d370*/  LOP3.LUT R37, R37, 0xffdfffff, RZ, 0xc0, !PT ;  /* 0xffdfffff25257812 */ /* 0x000fc800078ec0ff */
[----:B------:R-:W-:Y:S02]  /*10d380*/  @P1 LOP3.LUT R37, R37, 0x200000, RZ, 0xfc, !PT ;  /* 0x0020000025251812 */ /* 0x000fe400078efcff */
[----:B----4-:R-:W-:Y:S01]  /*10d390*/  ISETP.GE.AND P1, PT, R15, UR49, PT ;  /* 0x000000310f007c0c */ /* 0x010fe2000bf26270 */
[----:B------:R-:W4:Y:S01]  /*10d3a0*/  LDCU UR49, c[0x0][0x39c] ;  /* 0x00007380ff3177ac */ /* 0x000f220008000800 */
[----:B------:R-:W3:Y:S01]  /*10d3b0*/  LDL.LU R15, [R1+0x180] ;  /* 0x00018000010f7983 */ /* 0x000ee20000300800 */
[----:B------:R-:W-:Y:S02]  /*10d3c0*/  LOP3.LUT R37, R37, 0xfeffffff, RZ, 0xc0, !PT ;  /* 0xfeffffff25257812 */ /* 0x000fe400078ec0ff */
[----:B0-----:R-:W-:Y:S01]  /*10d3d0*/  ISETP.GE.AND P3, PT, R28, UR47, PT ;  /* 0x0000002f1c007c0c */ /* 0x001fe2000bf66270 */
[----:B------:R-:W0:Y:S01]  /*10d3e0*/  LDCU UR47, c[0x0][0x39c] ;  /* 0x00007380ff2f77ac */ /* 0x000e220008000800 */
[----:B-----5:R-:W-:Y:S01]  /*10d3f0*/  ISETP.GE.AND P2, PT, R4, UR45, PT ;  /* 0x0000002d04007c0c */ /* 0x020fe2000bf46270 */
[----:B------:R-:W5:Y:S04]  /*10d400*/  LDL.LU R28, [R1+0x17c] ;  /* 0x00017c00011c7983 */ /* 0x000f680000300800 */
[----:B------:R-:W5:Y:S01]  /*10d410*/  LDL.LU R4, [R1+0x178] ;  /* 0x0001780001047983 */ /* 0x000f620000300800 */
[----:B------:R-:W2:Y:S01]  /*10d420*/  LDCU UR45, c[0x0][0x39c] ;  /* 0x00007380ff2d77ac */ /* 0x000ea20008000800 */
[----:B------:R-:W-:-:S02]  /*10d430*/  @P1 LOP3.LUT R37, R37, 0x1000000, RZ, 0xfc, !PT ;  /* 0x0100000025251812 */ /* 0x000fc400078efcff */
[----:B------:R-:W-:Y:S01]  /*10d440*/  ISETP.GE.AND P1, PT, R7, UR43, PT ;  /* 0x0000002b07007c0c */ /* 0x000fe2000bf26270 */
[----:B------:R-:W3:Y:S01]  /*10d450*/  LDCU UR43, c[0x0][0x39c] ;  /* 0x00007380ff2b77ac */ /* 0x000ee20008000800 */
[----:B------:R-:W5:Y:S01]  /*10d460*/  LDL.LU R7, [R1+0x174] ;  /* 0x0001740001077983 */ /* 0x000f620000300800 */
[----:B------:R-:W-:-:S04]  /*10d470*/  LOP3.LUT R37, R37, 0xfdffffff, RZ, 0xc0, !PT ;  /* 0xfdffffff25257812 */ /* 0x000fc800078ec0ff */
[----:B------:R-:W-:-:S04]  /*10d480*/  @P3 LOP3.LUT R37, R37, 0x2000000, RZ, 0xfc, !PT ;  /* 0x0200000025253812 */ /* 0x000fc800078efcff */
[----:B------:R-:W-:-:S04]  /*10d490*/  LOP3.LUT R37, R37, 0xefffffff, RZ, 0xc0, !PT ;  /* 0xefffffff25257812 */ /* 0x000fc800078ec0ff */
[----:B------:R-:W-:-:S04]  /*10d4a0*/  @P2 LOP3.LUT R37, R37, 0x10000000, RZ, 0xfc, !PT ;  /* 0x1000000025252812 */ /* 0x000fc800078efcff */
[----:B------:R-:W-:-:S04]  /*10d4b0*/  LOP3.LUT R37, R37, 0xbfffffff, RZ, 0xc0, !PT ;  /* 0xbfffffff25257812 */ /* 0x000fc800078ec0ff */
[----:B------:R-:W-:Y:S02]  /*10d4c0*/  @P1 LOP3.LUT R37, R37, 0x40000000, RZ, 0xfc, !PT ;  /* 0x4000000025251812 */ /* 0x000fe400078efcff */
[----:B----4-:R-:W-:Y:S02]  /*10d4d0*/  ISETP.GE.AND P1, PT, R13, UR49, PT ;  /* 0x000000310d007c0c */ /* 0x010fe4000bf26270 */
[----:B0-----:R-:W-:Y:S01]  /*10d4e0*/  ISETP.GE.AND P3, PT, R14, UR47, PT ;  /* 0x0000002f0e007c0c */ /* 0x001fe2000bf66270 */
[----:B------:R-:W0:Y:S01]  /*10d4f0*/  LDCU UR49, c[0x0][0x39c] ;  /* 0x00007380ff3177ac */ /* 0x000e220008000800 */
[----:B------:R-:W5:Y:S09]  /*10d500*/  LDCU UR47, c[0x0][0x39c] ;  /* 0x00007380ff2f77ac */ /* 0x000f720008000800 */
[----:B------:R-:W-:-:S04]  /*10d510*/  @P1 LOP3.LUT R36, R36, 0x1, RZ, 0xfc, !PT ;  /* 0x0000000124241812 */ /* 0x000fc800078efcff */
[----:B------:R-:W-:-:S04]  /*10d520*/  LOP3.LUT R36, R36, 0xfffffffb, RZ, 0xc0, !PT ;  /* 0xfffffffb24247812 */ /* 0x000fc800078ec0ff */
[----:B------:R-:W-:-:S04]  /*10d530*/  @P3 LOP3.LUT R36, R36, 0x4, RZ, 0xfc, !PT ;  /* 0x0000000424243812 */ /* 0x000fc800078efcff */
[----:B------:R-:W-:Y:S02]  /*10d540*/  LOP3.LUT R36, R36, 0xffffffef, RZ, 0xc0, !PT ;  /* 0xffffffef24247812 */ /* 0x000fe400078ec0ff */
[----:B--2---:R-:W-:Y:S01]  /*10d550*/  ISETP.GE.AND P2, PT, R5, UR45, PT ;  /* 0x0000002d05007c0c */ /* 0x004fe2000bf46270 */
[----:B------:R-:W2:Y:S01]  /*10d560*/  LDCU UR45, c[0x0][0x39c] ;  /* 0x00007380ff2d77ac */ /* 0x000ea20008000800 */
[----:B------:R-:W4:Y:S04]  /*10d570*/  LDL.LU R5, [R1+0x170] ;  /* 0x0001700001057983 */ /* 0x000f280000300800 */
[----:B------:R-:W4:Y:S01]  /*10d580*/  LDL.LU R58, [R1+0x16c] ;  /* 0x00016c00013a7983 */ /* 0x000f220000300800 */
[----:B---3--:R-:W-:Y:S01]  /*10d590*/  ISETP.GE.AND P1, PT, R6, UR43, PT ;  /* 0x0000002b06007c0c */ /* 0x008fe2000bf26270 */
[----:B------:R-:W3:Y:S02]  /*10d5a0*/  LDCU UR43, c[0x0][0x39c] ;  /* 0x00007380ff2b77ac */ /* 0x000ee40008000800 */
[----:B------:R-:W4:Y:S04]  /*10d5b0*/  LDL.LU R6, [R1+0x168] ;  /* 0x0001680001067983 */ /* 0x000f280000300800 */
[----:B------:R-:W4:Y:S04]  /*10d5c0*/  LDL.LU R12, [R1+0x164] ;  /* 0x00016400010c7983 */ /* 0x000f280000300800 */
[----:B------:R-:W4:Y:S01]  /*10d5d0*/  LDL.LU R13, [R1+0x15c] ;  /* 0x00015c00010d7983 */ /* 0x000f220000300800 */
[----:B------:R-:W-:-:S03]  /*10d5e0*/  @P2 LOP3.LUT R36, R36, 0x10, RZ, 0xfc, !PT ;  /* 0x0000001024242812 */ /* 0x000fc600078efcff */
[----:B------:R-:W4:Y:S01]  /*10d5f0*/  LDL.LU R14, [R1+0x158] ;  /* 0x00015800010e7983 */ /* 0x000f220000300800 */
[----:B------:R-:W-:-:S04]  /*10d600*/  LOP3.LUT R36, R36, 0xffffffbf, RZ, 0xc0, !PT ;  /* 0xffffffbf24247812 */ /* 0x000fc800078ec0ff */
[----:B------:R-:W-:Y:S02]  /*10d610*/  @P1 LOP3.LUT R36, R36, 0x40, RZ, 0xfc, !PT ;  /* 0x0000004024241812 */ /* 0x000fe400078efcff */
[----:B0-----:R-:W-:Y:S01]  /*10d620*/  ISETP.GE.AND P1, PT, R15, UR49, PT ;  /* 0x000000310f007c0c */ /* 0x001fe2000bf26270 */
[----:B------:R-:W4:Y:S01]  /*10d630*/  LDCU UR49, c[0x0][0x39c] ;  /* 0x00007380ff3177ac */ /* 0x000f220008000800 */
[----:B------:R-:W4:Y:S01]  /*10d640*/  LDL.LU R15, [R1+0x154] ;  /* 0x00015400010f7983 */ /* 0x000f220000300800 */
[----:B------:R-:W-:Y:S02]  /*10d650*/  LOP3.LUT R36, R36, 0xfffffeff, RZ, 0xc0, !PT ;  /* 0xfffffeff24247812 */ /* 0x000fe400078ec0ff */
[----:B-----5:R-:W-:Y:S02]  /*10d660*/  ISETP.GE.AND P3, PT, R28, UR47, PT ;  /* 0x0000002f1c007c0c */ /* 0x020fe4000bf66270 */
[----:B--2---:R-:W-:Y:S01]  /*10d670*/  ISETP.GE.AND P2, PT, R4, UR45, PT ;  /* 0x0000002d04007c0c */ /* 0x004fe2000bf46270 */
[----:B------:R-:W2:Y:S04]  /*10d680*/  LDL.LU R28, [R1+0x150] ;  /* 0x00015000011c7983 */ /* 0x000ea80000300800 */
[----:B------:R-:W5:Y:S01]  /*10d690*/  LDL.LU R4, [R1+0x14c] ;  /* 0x00014c0001047983 */ /* 0x000f620000300800 */
[----:B------:R-:W0:Y:S01]  /*10d6a0*/  LDCU UR47, c[0x0][0x39c] ;  /* 0x00007380ff2f77ac */ /* 0x000e220008000800 */
[----:B------:R-:W0:Y:S01]  /*10d6b0*/  LDCU UR45, c[0x0][0x39c] ;  /* 0x00007380ff2d77ac */ /* 0x000e220008000800 */
[----:B------:R-:W-:-:S02]  /*10d6c0*/  @P1 LOP3.LUT R36, R36, 0x100, RZ, 0xfc, !PT ;  /* 0x0000010024241812 */ /* 0x000fc400078efcff */
[----:B---3--:R-:W-:Y:S01]  /*10d6d0*/  ISETP.GE.AND P1, PT, R7, UR43, PT ;  /* 0x0000002b07007c0c */ /* 0x008fe2000bf26270 */
[----:B------:R-:W3:Y:S01]  /*10d6e0*/  LDCU UR43, c[0x0][0x39c] ;  /* 0x00007380ff2b77ac */ /* 0x000ee20008000800 */
[----:B------:R-:W2:Y:S01]  /*10d6f0*/  LDL.LU R7, [R1+0x148] ;  /* 0x0001480001077983 */ /* 0x000ea20000300800 */
[----:B------:R-:W-:-:S04]  /*10d700*/  LOP3.LUT R36, R36, 0xfffff7ff, RZ, 0xc0, !PT ;  /* 0xfffff7ff24247812 */ /* 0x000fc800078ec0ff */
[----:B------:R-:W-:-:S04]  /*10d710*/  @P3 LOP3.LUT R36, R36, 0x800, RZ, 0xfc, !PT ;  /* 0x0000080024243812 */ /* 0x000fc800078efcff */
[----:B------:R-:W-:-:S04]  /*10d720*/  LOP3.LUT R36, R36, 0xffffbfff, RZ, 0xc0, !PT ;  /* 0xffffbfff24247812 */ /* 0x000fc800078ec0ff */
[----:B------:R-:W-:-:S04]  /*10d730*/  @P2 LOP3.LUT R36, R36, 0x4000, RZ, 0xfc, !PT ;  /* 0x0000400024242812 */ /* 0x000fc800078efcff */
[----:B------:R-:W-:-:S04]  /*10d740*/  LOP3.LUT R36, R36, 0xffff7fff, RZ, 0xc0, !PT ;  /* 0xffff7fff24247812 */ /* 0x000fc800078ec0ff */
[----:B------:R-:W-:-:S04]  /*10d750*/  @P1 LOP3.LUT R36, R36, 0x8000, RZ, 0xfc, !PT ;  /* 0x0000800024241812 */ /* 0x000fc800078efcff */
[----:B------:R-:W-:Y:S02]  /*10d760*/  LOP3.LUT R36, R36, 0xfffbffff, RZ, 0xc0, !PT ;  /* 0xfffbffff24247812 */ /* 0x000fe400078ec0ff */
[----:B----4-:R-:W-:Y:S02]  /*10d770*/  ISETP.GE.AND P1, PT, R5, UR49, PT ;  /* 0x0000003105007c0c */ /* 0x010fe4000bf26270 */
[----:B0-----:R-:W-:Y:S01]  /*10d780*/  ISETP.GE.AND P3, PT, R58, UR47, PT ;  /* 0x0000002f3a007c0c */ /* 0x001fe2000bf66270 */
[----:B------:R-:W0:Y:S01]  /*10d790*/  LDCU UR49, c[0x0][0x39c] ;  /* 0x00007380ff3177ac */ /* 0x000e220008000800 */
[----:B------:R-:W4:Y:S01]  /*10d7a0*/  LDCU UR47, c[0x0][0x39c] ;  /* 0x00007380ff2f77ac */ /* 0x000f220008000800 */
[----:B------:R-:W5:Y:S04]  /*10d7b0*/  LDL.LU R5, [R1+0x144] ;  /* 0x0001440001057983 */ /* 0x000f680000300800 */
[----:B------:R-:W5:Y:S01]  /*10d7c0*/  LDL.LU R58, [R1+0x4630] ;  /* 0x00463000013a7983 */ /* 0x000f620000300800 */
[----:B------:R-:W-:Y:S01]  /*10d7d0*/  ISETP.GE.AND P2, PT, R6, UR45, PT ;  /* 0x0000002d06007c0c */ /* 0x000fe2000bf46270 */
[----:B------:R-:W0:Y:S02]  /*10d7e0*/  LDCU UR45, c[0x0][0x39c] ;  /* 0x00007380ff2d77ac */ /* 0x000e240008000800 */
[----:B------:R-:W5:Y:S01]  /*10d7f0*/  LDL.LU R6, [R1+0x140] ;  /* 0x0001400001067983 */ /* 0x000f620000300800 */
[----:B------:R-:W-:-:S04]  /*10d800*/  @P1 LOP3.LUT R36, R36, 0x40000, RZ, 0xfc, !PT ;  /* 0x0004000024241812 */ /* 0x000fc800078efcff */
[----:B------:R-:W-:Y:S02]  /*10d810*/  LOP3.LUT R36, R36, 0xffefffff, RZ, 0xc0, !PT ;  /* 0xffefffff24247812 */ /* 0x000fe400078ec0ff */
[----:B---3--:R-:W-:Y:S01]  /*10d820*/  ISETP.GE.AND P1, PT, R12, UR43, PT ;  /* 0x0000002b0c007c0c */ /* 0x008fe2000bf26270 */
[----:B------:R-:W2:Y:S01]  /*10d830*/  LDCU UR43, c[0x0][0x39c] ;  /* 0x00007380ff2b77ac */ /* 0x000ea20008000800 */
[----:B------:R-:W3:Y:S01]  /*10d840*/  LDL.LU R12, [R1+0x462c] ;  /* 0x00462c00010c7983 */ /* 0x000ee20000300800 */
[----:B------:R-:W-:-:S04]  /*10d850*/  @P3 LOP3.LUT R36, R36, 0x100000, RZ, 0xfc, !PT ;  /* 0x0010000024243812 */ /* 0x000fc800078efcff */
[----:B------:R-:W-:-:S04]  /*10d860*/  LOP3.LUT R36, R36, 0xffbfffff, RZ, 0xc0, !PT ;  /* 0xffbfffff24247812 */ /* 0x000fc800078ec0ff */
[----:B------:R-:W-:-:S04]  /*10d870*/  @P2 LOP3.LUT R36, R36, 0x400000, RZ, 0xfc, !PT ;  /* 0x0040000024242812 */ /* 0x000fc800078efcff */
[----:B------:R-:W-:-:S04]  /*10d880*/  LOP3.LUT R36, R36, 0xfeffffff, RZ, 0xc0, !PT ;  /* 0xfeffffff24247812 */ /* 0x000fc800078ec0ff */
[----:B------:R-:W-:Y:S02]  /*10d890*/  @P1 LOP3.LUT R36, R36, 0x1000000, RZ, 0xfc, !PT ;  /* 0x0100000024241812 */ /* 0x000fe400078efcff */
[----:B0-----:R-:W-:Y:S02]  /*10d8a0*/  ISETP.GE.AND P1, PT, R13, UR49, PT ;  /* 0x000000310d007c0c */ /* 0x001fe4000bf26270 */
[----:B----4-:R-:W-:Y:S02]  /*10d8b0*/  ISETP.GE.AND P2, PT, R14, UR47, PT ;  /* 0x0000002f0e007c0c */ /* 0x010fe4000bf46270 */
[----:B------:R-:W-:Y:S02]  /*10d8c0*/  ISETP.GE.AND P3, PT, R15, UR45, PT ;  /* 0x0000002d0f007c0c */ /* 0x000fe4000bf66270 */
[----:B------:R-:W-:Y:S01]  /*10d8d0*/  LOP3.LUT R36, R36, 0xfbffffff, RZ, 0xc0, !PT ;  /* 0xfbffffff24247812 */ /* 0x000fe200078ec0ff */
[----:B------:R-:W4:Y:S04]  /*10d8e0*/  LDL.LU R13, [R1+0x4628] ;  /* 0x00462800010d7983 */ /* 0x000f280000300800 */
[----:B------:R-:W3:Y:S04]  /*10d8f0*/  LDL.LU R14, [R1+0x4624] ;  /* 0x00462400010e7983 */ /* 0x000ee80000300800 */
[----:B------:R-:W3:Y:S01]  /*10d900*/  LDL.LU R15, [R1+0x4620] ;  /* 0x00462000010f7983 */ /* 0x000ee20000300800 */
[----:B------:R-:W-:-:S04]  /*10d910*/  @P1 LOP3.LUT R36, R36, 0x4000000, RZ, 0xfc, !PT ;  /* 0x0400000024241812 */ /* 0x000fc800078efcff */
[----:B------:R-:W-:-:S04]  /*10d920*/  LOP3.LUT R36, R36, 0xefffffff, RZ, 0xc0, !PT ;  /* 0xefffffff24247812 */ /* 0x000fc800078ec0ff */
[----:B------:R-:W-:Y:S02]  /*10d930*/  @P2 LOP3.LUT R36, R36, 0x10000000, RZ, 0xfc, !PT ;  /* 0x1000000024242812 */ /* 0x000fe400078efcff */
[----:B--2---:R-:W-:Y:S02]  /*10d940*/  ISETP.GE.AND P1, PT, R28, UR43, PT ;  /* 0x0000002b1c007c0c */ /* 0x004fe4000bf26270 */
[----:B-----5:R-:W-:Y:S01]  /*10d950*/  ISETP.GE.AND P2, PT, R4, UR11, PT ;  /* 0x0000000b04007c0c */ /* 0x020fe2000bf46270 */
[----:B------:R-:W2:Y:S01]  /*10d960*/  LDL.LU R28, [R1+0x461c] ;  /* 0x00461c00011c7983 */ /* 0x000ea20000300800 */
[----:B------:R-:W-:-:S03]  /*10d970*/  LOP3.LUT R36, R36, 0xbfffffff, RZ, 0xc0, !PT ;  /* 0xbfffffff24247812 */ /* 0x000fc600078ec0ff */
[----:B------:R-:W5:Y:S01]  /*10d980*/  LDL.LU R4, [R1+0x4618] ;  /* 0x0046180001047983 */ /* 0x000f620000300800 */
[----:B------:R-:W-:Y:S02]  /*10d990*/  @P3 LOP3.LUT R36, R36, 0x40000000, RZ, 0xfc, !PT ;  /* 0x4000000024243812 */ /* 0x000fe400078efcff */
[----:B------:R-:W-:Y:S02]  /*10d9a0*/  ISETP.GE.AND P3, PT, R7, UR10, PT ;  /* 0x0000000a07007c0c */ /* 0x000fe4000bf66270 */
[----:B------:R-:W2:Y:S02]  /*10d9b0*/  LDL.LU R7, [R1+0x4614] ;  /* 0x0046140001077983 */ /* 0x000ea40000300800 */
[----:B--2---:R-:W-:-:S04]  /*10d9c0*/  LOP3.LUT R7, R7, 0xfffffffd, RZ, 0xc0, !PT ;  /* 0xfffffffd07077812 */ /* 0x004fc800078ec0ff */
[----:B------:R-:W-:-:S04]  /*10d9d0*/  @P1 LOP3.LUT R7, R7, 0x2, RZ, 0xfc, !PT ;  /* 0x0000000207071812 */ /* 0x000fc800078efcff */
[----:B------:R-:W-:Y:S02]  /*10d9e0*/  LOP3.LUT R7, R7, 0xffffffef, RZ, 0xc0, !PT ;  /* 0xffffffef07077812 */ /* 0x000fe400078ec0ff */
[----:B------:R-:W-:Y:S02]  /*10d9f0*/  ISETP.GE.AND P1, PT, R5, UR9, PT ;  /* 0x0000000905007c0c */ /* 0x000fe4000bf26270 */
[----:B------:R-:W2:Y:S01]  /*10da00*/  LDL.LU R5, [R1+0x4610] ;  /* 0x0046100001057983 */ /* 0x000ea20000300800 */
[----:B------:R-:W-:Y:S02]  /*10da10*/  @P2 LOP3.LUT R7, R7, 0x10, RZ, 0xfc, !PT ;  /* 0x0000001007072812 */ /* 0x000fe400078efcff */
[----:B------:R-:W-:Y:S02]  /*10da20*/  ISETP.GE.AND P2, PT, R6, UR8, PT ;  /* 0x0000000806007c0c */ /* 0x000fe4000bf46270 */
[----:B------:R-:W2:Y:S01]  /*10da30*/  LDL.LU R6, [R1+0x460c] ;  /* 0x00460c0001067983 */ /* 0x000ea20000300800 */
[----:B------:R-:W-:-:S04]  /*10da40*/  LOP3.LUT R7, R7, 0xffffffdf, RZ, 0xc0, !PT ;  /* 0xffffffdf07077812 */ /* 0x000fc800078ec0ff */
[----:B------:R-:W-:-:S04]  /*10da50*/  @P3 LOP3.LUT R7, R7, 0x20, RZ, 0xfc, !PT ;  /* 0x0000002007073812 */ /* 0x000fc800078efcff */
[----:B------:R-:W-:-:S04]  /*10da60*/  LOP3.LUT R7, R7, 0xfffffeff, RZ, 0xc0, !PT ;  /* 0xfffffeff07077812 */ /* 0x000fc800078ec0ff */
[----:B------:R-:W-:-:S04]  /*10da70*/  @P1 LOP3.LUT R7, R7, 0x100, RZ, 0xfc, !PT ;  /* 0x0000010007071812 */ /* 0x000fc800078efcff */
[----:B------:R-:W-:-:S04]  /*10da80*/  LOP3.LUT R7, R7, 0xfffffbff, RZ, 0xc0, !PT ;  /* 0xfffffbff07077812 */ /* 0x000fc800078ec0ff */
[----:B------:R-:W-:Y:S02]  /*10da90*/  @P2 LOP3.LUT R7, R7, 0x400, RZ, 0xfc, !PT ;  /* 0x0000040007072812 */ /* 0x000fe400078efcff */
[----:B-----5:R-:W-:Y:S02]  /*10daa0*/  ISETP.GE.AND P2, PT, R4, UR5, PT ;  /* 0x0000000504007c0c */ /* 0x020fe4000bf46270 */
[----:B------:R-:W-:Y:S02]  /*10dab0*/  LOP3.LUT R7, R7, 0xffffefff, RZ, 0xc0, !PT ;  /* 0xffffefff07077812 */ /* 0x000fe400078ec0ff */
[----:B--2---:R-:W-:Y:S02]  /*10dac0*/  ISETP.GE.AND P3, PT, R6, UR7, PT ;  /* 0x0000000706007c0c */ /* 0x004fe4000bf66270 */
[----:B------:R-:W2:Y:S01]  /*10dad0*/  LDL.LU R6, [R1+0x4608] ;  /* 0x0046080001067983 */ /* 0x000ea20000300800 */
[----:B------:R-:W-:-:S03]  /*10dae0*/  ISETP.GE.AND P1, PT, R5, UR6, PT ;  /* 0x0000000605007c0c */ /* 0x000fc6000bf26270 */
[----:B------:R-:W5:Y:S04]  /*10daf0*/  LDL.LU R5, [R1+0x4604] ;  /* 0x0046040001057983 */ /* 0x000f680000300800 */
[----:B------:R-:W5:Y:S03]  /*10db00*/  LDL.LU R4, [R1+0x4600] ;  /* 0x0046000001047983 */ /* 0x000f660000300800 */
[----:B------:R-:W-:-:S04]  /*10db10*/  @P3 LOP3.LUT R7, R7, 0x1000, RZ, 0xfc, !PT ;  /* 0x0000100007073812 */ /* 0x000fc800078efcff */
[----:B------:R-:W-:Y:S02]  /*10db20*/  LOP3.LUT R7, R7, 0xffffbfff, RZ, 0xc0, !PT ;  /* 0xffffbfff07077812 */ /* 0x000fe400078ec0ff */
[----:B------:R-:W-:Y:S02]  /*10db30*/  ISETP.GE.AND P3, PT, R28, UR4, PT ;  /* 0x000000041c007c0c */ /* 0x000fe4000bf66270 */
[----:B------:R-:W5:Y:S01]  /*10db40*/  LDL.LU R28, [R1+0x45fc] ;  /* 0x0045fc00011c7983 */ /* 0x000f620000300800 */
[----:B------:R-:W-:-:S04]  /*10db50*/  @P1 LOP3.LUT R7, R7, 0x4000, RZ, 0xfc, !PT ;  /* 0x0000400007071812 */ /* 0x000fc800078efcff */
[----:B------:R-:W-:Y:S02]  /*10db60*/  LOP3.LUT R7, R7, 0xfffeffff, RZ, 0xc0, !PT ;  /* 0xfffeffff07077812 */ /* 0x000fe400078ec0ff */
[----:B---3--:R-:W-:Y:S02]  /*10db70*/  ISETP.GE.AND P1, PT, R15, UR12, PT ;  /* 0x0000000c0f007c0c */ /* 0x008fe4000bf26270 */
[----:B------:R-:W3:Y:S01]  /*10db80*/  LDL.LU R15, [R1+0x45f8] ;  /* 0x0045f800010f7983 */ /* 0x000ee20000300800 */
[----:B------:R-:W-:-:S04]  /*10db90*/  @P2 LOP3.LUT R7, R7, 0x10000, RZ, 0xfc, !PT ;  /* 0x0001000007072812 */ /* 0x000fc800078efcff */
[----:B------:R-:W-:Y:S02]  /*10dba0*/  LOP3.LUT R7, R7, 0xfffbffff, RZ, 0xc0, !PT ;  /* 0xfffbffff07077812 */ /* 0x000fe400078ec0ff */
[----:B------:R-:W-:Y:S02]  /*10dbb0*/  ISETP.GE.AND P2, PT, R14, UR13, PT ;  /* 0x0000000d0e007c0c */ /* 0x000fe4000bf46270 */
[----:B------:R-:W3:Y:S01]  /*10dbc0*/  LDL.LU R14, [R1+0x45f4] ;  /* 0x0045f400010e7983 */ /* 0x000ee20000300800 */
[----:B------:R-:W-:-:S04]  /*10dbd0*/  @P3 LOP3.LUT R7, R7, 0x40000, RZ, 0xfc, !PT ;  /* 0x0004000007073812 */ /* 0x000fc800078efcff */
[----:B------:R-:W-:Y:S02]  /*10dbe0*/  LOP3.LUT R7, R7, 0xffefffff, RZ, 0xc0, !PT ;  /* 0xffefffff07077812 */ /* 0x000fe400078ec0ff */
[----:B----4-:R-:W-:Y:S02]  /*10dbf0*/  ISETP.GE.AND P3, PT, R13, UR14, PT ;  /* 0x0000000e0d007c0c */ /* 0x010fe4000bf66270 */
[----:B------:R-:W3:Y:S01]  /*10dc00*/  LDL.LU R13, [R1+0x45f0] ;  /* 0x0045f000010d7983 */ /* 0x000ee20000300800 */
[----:B------:R-:W-:-:S04]  /*10dc10*/  @P1 LOP3.LUT R7, R7, 0x100000, RZ, 0xfc, !PT ;  /* 0x0010000007071812 */ /* 0x000fc800078efcff */
[----:B------:R-:W-:Y:S02]  /*10dc20*/  LOP3.LUT R7, R7, 0xff7fffff, RZ, 0xc0, !PT ;  /* 0xff7fffff07077812 */ /* 0x000fe400078ec0ff */
[----:B------:R-:W-:Y:S02]  /*10dc30*/  ISETP.GE.AND P1, PT, R12, UR15, PT ;  /* 0x0000000f0c007c0c */ /* 0x000fe4000bf26270 */
[----:B------:R-:W3:Y:S01]  /*10dc40*/  LDL.LU R12, [R1+0x45ec] ;  /* 0x0045ec00010c7983 */ /* 0x000ee20000300800 */
[----:B------:R-:W-:-:S04]  /*10dc50*/  @P2 LOP3.LUT R7, R7, 0x800000, RZ, 0xfc, !PT ;  /* 0x0080000007072812 */ /* 0x000fc800078efcff */
[----:B------:R-:W-:Y:S02]  /*10dc60*/  LOP3.LUT R7, R7, 0xfbffffff, RZ, 0xc0, !PT ;  /* 0xfbffffff07077812 */ /* 0x000fe400078ec0ff */
[----:B------:R-:W-:Y:S02]  /*10dc70*/  ISETP.GE.AND P2, PT, R58, UR16, PT ;  /* 0x000000103a007c0c */ /* 0x000fe4000bf46270 */
[----:B------:R-:W4:Y:S01]  /*10dc80*/  LDL.LU R58, [R1+0x45e8] ;  /* 0x0045e800013a7983 */ /* 0x000f220000300800 */
[----:B------:R-:W-:Y:S02]  /*10dc90*/  @P3 LOP3.LUT R7, R7, 0x4000000, RZ, 0xfc, !PT ;  /* 0x0400000007073812 */ /* 0x000fe400078efcff */
[----:B------:R-:W-:Y:S02]  /*10dca0*/  ISETP.GE.AND P3, PT, R57, UR32, PT ;  /* 0x0000002039007c0c */ /* 0x000fe4000bf66270 */
[----:B------:R-:W4:Y:S01]  /*10dcb0*/  LDL.LU R57, [R1+0x45e4] ;  /* 0x0045e40001397983 */ /* 0x000f220000300800 */
[----:B------:R-:W-:-:S04]  /*10dcc0*/  LOP3.LUT R7, R7, 0xf7ffffff, RZ, 0xc0, !PT ;  /* 0xf7ffffff07077812 */ /* 0x000fc800078ec0ff */
[----:B------:R-:W-:Y:S02]  /*10dcd0*/  @P1 LOP3.LUT R7, R7, 0x8000000, RZ, 0xfc, !PT ;  /* 0x0800000007071812 */ /* 0x000fe400078efcff */
[----:B------:R-:W-:Y:S02]  /*10dce0*/  ISETP.GE.AND P1, PT, R56, UR33, PT ;  /* 0x0000002138007c0c */ /* 0x000fe4000bf26270 */
[----:B------:R-:W4:Y:S01]  /*10dcf0*/  LDL.LU R56, [R1+0x45e0] ;  /* 0x0045e00001387983 */ /* 0x000f220000300800 */
[----:B------:R-:W-:-:S04]  /*10dd00*/  LOP3.LUT R7, R7, 0xbfffffff, RZ, 0xc0, !PT ;  /* 0xbfffffff07077812 */ /* 0x000fc800078ec0ff */
[----:B------:R-:W-:Y:S02]  /*10dd10*/  @P2 LOP3.LUT R7, R7, 0x40000000, RZ, 0xfc, !PT ;  /* 0x4000000007072812 */ /* 0x000fe400078efcff */
[----:B------:R-:W-:Y:S02]  /*10dd20*/  ISETP.GE.AND P2, PT, R19, UR34, PT ;  /* 0x0000002213007c0c */ /* 0x000fe4000bf46270 */
[----:B------:R-:W3:Y:S01]  /*10dd30*/  LDL.LU R19, [R1+0x45dc] ;  /* 0x0045dc0001137983 */ /* 0x000ee20000300800 */
[----:B--2---:R-:W-:-:S04]  /*10dd40*/  LOP3.LUT R6, R6, 0xfffffffe, RZ, 0xc0, !PT ;  /* 0xfffffffe06067812 */ /* 0x004fc800078ec0ff */
[----:B------:R-:W-:-:S04]  /*10dd50*/  @P3 LOP3.LUT R6, R6, 0x1, RZ, 0xfc, !PT ;  /* 0x0000000106063812 */ /* 0x000fc800078efcff */
[----:B------:R-:W-:Y:S02]  /*10dd60*/  LOP3.LUT R6, R6, 0xfffffffb, RZ, 0xc0, !PT ;  /* 0xfffffffb06067812 */ /* 0x000fe400078ec0ff */
[----:B------:R-:W-:Y:S02]  /*10dd70*/  ISETP.GE.AND P3, PT, R18, UR35, PT ;  /* 0x0000002312007c0c */ /* 0x000fe4000bf66270 */
[----:B-----5:R-:W-:Y:S02]  /*10dd80*/  LOP3.LUT R5, R5, 0xfffffffe, RZ, 0xc0, !PT ;  /* 0xfffffffe05057812 */ /* 0x020fe400078ec0ff */
[----:B------:R-:W-:Y:S02]  /*10dd90*/  LOP3.LUT R4, R4, 0xfffffffe, RZ, 0xc0, !PT ;  /* 0xfffffffe04047812 */ /* 0x000fe400078ec0ff */
[----:B------:R-:W-:Y:S01]  /*10dda0*/  @P1 LOP3.LUT R6, R6, 0x4, RZ, 0xfc, !PT ;  /* 0x0000000406061812 */ /* 0x000fe200078efcff */
[----:B------:R-:W3:Y:S03]  /*10ddb0*/  LDL.LU R18, [R1+0x45d8] ;  /* 0x0045d80001127983 */ /* 0x000ee60000300800 */
[----:B------:R-:W-:-:S02]  /*10ddc0*/  LOP3.LUT R6, R6, 0xffffffef, RZ, 0xc0, !PT ;  /* 0xffffffef06067812 */ /* 0x000fc400078ec0ff */
[----:B------:R-:W-:Y:S02]  /*10ddd0*/  ISETP.GE.AND P1, PT, R17, UR18, PT ;  /* 0x0000001211007c0c */ /* 0x000fe4000bf26270 */
[----:B------:R-:W2:Y:S01]  /*10dde0*/  LDL.LU R17, [R1+0x45d4] ;  /* 0x0045d40001117983 */ /* 0x000ea20000300800 */
[----:B------:R-:W-:-:S04]  /*10ddf0*/  @P2 LOP3.LUT R6, R6, 0x10, RZ, 0xfc, !PT ;  /* 0x0000001006062812 */ /* 0x000fc800078efcff */
[----:B------:R-:W-:Y:S02]  /*10de00*/  LOP3.LUT R6, R6, 0xffffffbf, RZ, 0xc0, !PT ;  /* 0xffffffbf06067812 */ /* 0x000fe400078ec0ff */
[----:B------:R-:W-:Y:S02]  /*10de10*/  ISETP.GE.AND P2, PT, R16, UR17, PT ;  /* 0x0000001110007c0c */ /* 0x000fe4000bf46270 */
[----:B------:R-:W2:Y:S01]  /*10de20*/  LDL.LU R16, [R1+0x45d0] ;  /* 0x0045d00001107983 */ /* 0x000ea20000300800 */
[----:B------:R-:W-:-:S04]  /*10de30*/  @P3 LOP3.LUT R6, R6, 0x40, RZ, 0xfc, !PT ;  /* 0x0000004006063812 */ /* 0x000fc800078efcff */
[----:B------:R-:W-:Y:S02]  /*10de40*/  LOP3.LUT R6, R6, 0xfffffeff, RZ, 0xc0, !PT ;  /* 0xfffffeff06067812 */ /* 0x000fe400078ec0ff */
[----:B------:R-:W-:Y:S02]  /*10de50*/  ISETP.GE.AND P3, PT, R23, UR26, PT ;  /* 0x0000001a17007c0c */ /* 0x000fe4000bf66270 */
[----:B------:R-:W5:Y:S01]  /*10de60*/  LDL.LU R23, [R1+0x45cc] ;  /* 0x0045cc0001177983 */ /* 0x000f620000300800 */
[----:B------:R-:W-:-:S04]  /*10de70*/  @P1 LOP3.LUT R6, R6, 0x100, RZ, 0xfc, !PT ;  /* 0x0000010006061812 */ /* 0x000fc800078efcff */
[----:B------:R-:W-:Y:S02]  /*10de80*/  LOP3.LUT R6, R6, 0xfffffbff, RZ, 0xc0, !PT ;  /* 0xfffffbff06067812 */ /* 0x000fe400078ec0ff */
[----:B------:R-:W-:Y:S02]  /*10de90*/  ISETP.GE.AND P1, PT, R22, UR28, PT ;  /* 0x0000001c16007c0c */ /* 0x000fe4000bf26270 */
[----:B------:R-:W5:Y:S01]  /*10dea0*/  LDL.LU R22, [R1+0x45c8] ;  /* 0x0045c80001167983 */ /* 0x000f620000300800 */
[----:B------:R-:W-:-:S04]  /*10deb0*/  @P2 LOP3.LUT R6, R6, 0x400, RZ, 0xfc, !PT ;  /* 0x0000040006062812 */ /* 0x000fc800078efcff */
[----:B------:R-:W-:Y:S02]  /*10dec0*/  LOP3.LUT R6, R6, 0xffffdfff, RZ, 0xc0, !PT ;  /* 0xffffdfff06067812 */ /* 0x000fe400078ec0ff */
        /* <DEDUP_REMOVED lines=12> */
[----:B-1----:R-:W-:Y:S02]  /*10df90*/  ISETP.GE.AND P2, PT, R27, UR20, PT ;  /* 0x000000141b007c0c */ /* 0x002fe4000bf46270 */
        /* <DEDUP_REMOVED lines=17> */
[----:B------:R-:W-:Y:S02]  /*10e0b0*/  @P1 LOP3.LUT R6, R6, 0x10000000, RZ, 0xfc, !PT ;  /* 0x1000000006061812 */ /* 0x000fe400078efcff */
[----:B------:R-:W-:Y:S02]  /*10e0c0*/  ISETP.GE.AND P1, PT, R34, UR39, PT ;  /* 0x0000002722007c0c */ /* 0x000fe4000bf26270 */
[----:B------:R-:W2:Y:S01]  /*10e0d0*/  LDL.LU R34, [R1+0x45a4] ;  /* 0x0045a40001227983 */ /* 0x000ea20000300800 */
[----:B------:R-:W-:Y:S02]  /*10e0e0*/  LOP3.LUT R6, R6, 0xbfffffff, RZ, 0xc0, !PT ;  /* 0xbfffffff06067812 */ /* 0x000fe400078ec0ff */
[----:B------:R-:W-:Y:S02]  /*10e0f0*/  @P3 LOP3.LUT R5, R5, 0x1, RZ, 0xfc, !PT ;  /* 0x0000000105053812 */ /* 0x000fe400078efcff */
[----:B------:R-:W-:Y:S02]  /*10e100*/  @P2 LOP3.LUT R6, R6, 0x40000000, RZ, 0xfc, !PT ;  /* 0x4000000006062812 */ /* 0x000fe400078efcff */
[----:B------:R-:W-:-:S02]  /*10e110*/  ISETP.GE.AND P2, PT, R33, UR38, PT ;  /* 0x0000002621007c0c */ /* 0x000fc4000bf46270 */
[----:B------:R-:W-:Y:S02]  /*10e120*/  LOP3.LUT R5, R5, 0xfffffff7, RZ, 0xc0, !PT ;  /* 0xfffffff705057812 */ /* 0x000fe400078ec0ff */
[----:B------:R-:W-:Y:S01]  /*10e130*/  ISETP.GE.AND P3, PT, R32, UR31, PT ;  /* 0x0000001f20007c0c */ /* 0x000fe2000bf66270 */
[----:B------:R-:W2:Y:S04]  /*10e140*/  LDL.LU R33, [R1+0x45a0] ;  /* 0x0045a00001217983 */ /* 0x000ea80000300800 */
        /* <DEDUP_REMOVED lines=73> */
[----:B------:R-:W-:-:S04]  /*10e5e0*/  LOP3.LUT R4, R4, 0xffffefff, RZ, 0xc0, !PT ;  /* 0xffffefff04047812 */ /* 0x000fc800078ec0ff */
[----:B------:R-:W-:Y:S02]  /*10e5f0*/  @P2 LOP3.LUT R4, R4, 0x1000, RZ, 0xfc, !PT ;  /* 0x0000100004042812 */ /* 0x000fe400078efcff */
[----:B------:R-:W-:Y:S02]  /*10e600*/  ISETP.GE.AND P1, PT, R0, UR66, PT ;  /* 0x0000004200007c0c */ /* 0x000fe4000bf26270 */
[----:B------:R-:W-:Y:S01]  /*10e610*/  ISETP.GE.AND P2, PT, R60, UR67, PT ;  /* 0x000000433c007c0c */ /* 0x000fe2000bf46270 */
[----:B------:R-:W2:Y:S01]  /*10e620*/  LDL.LU R0, [R1+0x4550] ;  /* 0x0045500001007983 */ /* 0x000ea20000300800 */
[----:B------:R-:W-:-:S03]  /*10e630*/  LOP3.LUT R4, R4, 0xffff7fff, RZ, 0xc0, !PT ;  /* 0xffff7fff04047812 */ /* 0x000fc600078ec0ff */
[----:B------:R-:W3:Y:S01]  /*10e640*/  LDL.LU R60, [R1+0x454c] ;  /* 0x00454c00013c7983 */ /* 0x000ee20000300800 */
[----:B------:R-:W-:Y:S02]  /*10e650*/  @P3 LOP3.LUT R4, R4, 0x8000, RZ, 0xfc, !PT ;  /* 0x0000800004043812 */ /* 0x000fe400078efcff */
[----:B------:R-:W-:Y:S02]  /*10e660*/  ISETP.GE.AND P3, PT, R61, UR68, PT ;  /* 0x000000443d007c0c */ /* 0x000fe4000bf66270 */
[----:B------:R-:W3:Y:S01]  /*10e670*/  LDL.LU R61, [R1+0x4548] ;  /* 0x00454800013d7983 */ /* 0x000ee20000300800 */
[----:B------:R-:W-:-:S04]  /*10e680*/  LOP3.LUT R4, R4, 0xfffbffff, RZ, 0xc0, !PT ;  /* 0xfffbffff04047812 */ /* 0x000fc800078ec0ff */
[----:B------:R-:W-:-:S04]  /*10e690*/  @P1 LOP3.LUT R4, R4, 0x40000, RZ, 0xfc, !PT ;  /* 0x0004000004041812 */ /* 0x000fc800078efcff */
[----:B------:R-:W-:Y:S02]  /*10e6a0*/  LOP3.LUT R4, R4, 0xfff7ffff, RZ, 0xc0, !PT ;  /* 0xfff7ffff04047812 */ /* 0x000fe400078ec0ff */
[----:B------:R-:W-:Y:S02]  /*10e6b0*/  ISETP.GE.AND P1, PT, R59, UR69, PT ;  /* 0x000000453b007c0c */ /* 0x000fe4000bf26270 */
[----:B------:R-:W-:-:S04]  /*10e6c0*/  @P2 LOP3.LUT R4, R4, 0x80000, RZ, 0xfc, !PT ;  /* 0x0008000004042812 */ /* 0x000fc800078efcff */
[----:B------:R-:W-:Y:S02]  /*10e6d0*/  LOP3.LUT R4, R4, 0xffbfffff, RZ, 0xc0, !PT ;  /* 0xffbfffff04047812 */ /* 0x000fe400078ec0ff */
[----:B------:R-:W-:Y:S02]  /*10e6e0*/  ISETP.GE.AND P2, PT, R55, UR70, PT ;  /* 0x0000004637007c0c */ /* 0x000fe4000bf46270 */
[----:B------:R-:W-:-:S04]  /*10e6f0*/  @P3 LOP3.LUT R4, R4, 0x400000, RZ, 0xfc, !PT ;  /* 0x0040000004043812 */ /* 0x000fc800078efcff */
[----:B------:R-:W-:Y:S02]  /*10e700*/  LOP3.LUT R4, R4, 0xfeffffff, RZ, 0xc0, !PT ;  /* 0xfeffffff04047812 */ /* 0x000fe400078ec0ff */
[----:B------:R-:W-:Y:S02]  /*10e710*/  ISETP.GE.AND P3, PT, R31, UR71, PT ;  /* 0x000000471f007c0c */ /* 0x000fe4000bf66270 */
[----:B------:R-:W-:-:S04]  /*10e720*/  @P1 LOP3.LUT R4, R4, 0x1000000, RZ, 0xfc, !PT ;  /* 0x0100000004041812 */ /* 0x000fc800078efcff */
[----:B------:R-:W-:Y:S01]  /*10e730*/  LOP3.LUT R4, R4, 0xfbffffff, RZ, 0xc0, !PT ;  /* 0xfbffffff04047812 */ /* 0x000fe200078ec0ff */
[----:B------:R-:W-:-:S03]  /*10e740*/  VIADD R30, R8, 0x1af ;  /* 0x000001af081e7836 */ /* 0x000fc60000000000 */
[----:B------:R-:W-:Y:S01]  /*10e750*/  @P2 LOP3.LUT R4, R4, 0x4000000, RZ, 0xfc, !PT ;  /* 0x0400000004042812 */ /* 0x000fe200078efcff */
[C---:B------:R-:W-:Y:S02]  /*10e760*/  VIADD R29, R8.reuse, 0x1b0 ;  /* 0x000001b0081d7836 */ /* 0x040fe40000000000 */
[C---:B------:R-:W-:Y:S02]  /*10e770*/  VIADD R11, R8.reuse, 0x1b1 ;  /* 0x000001b1080b7836 */ /* 0x040fe40000000000 */
[C---:B------:R-:W-:Y:S02]  /*10e780*/  VIADD R10, R8.reuse, 0x1b2 ;  /* 0x000001b2080a7836 */ /* 0x040fe40000000000 */
[C---:B------:R-:W-:Y:S02]  /*10e790*/  VIADD R9, R8.reuse, 0x1b3 ;  /* 0x000001b308097836 */ /* 0x040fe40000000000 */
[----:B------:R-:W-:Y:S01]  /*10e7a0*/  VIADD R8, R8, 0x1b4 ;  /* 0x000001b408087836 */ /* 0x000fe20000000000 */
[----:B------:R-:W-:-:S02]  /*10e7b0*/  LOP3.LUT R4, R4, 0xefffffff, RZ, 0xc0, !PT ;  /* 0xefffffff04047812 */ /* 0x000fc400078ec0ff */
[----:B------:R-:W-:Y:S02]  /*10e7c0*/  ISETP.GE.AND P1, PT, R30, UR72, PT ;  /* 0x000000481e007c0c */ /* 0x000fe4000bf26270 */
[----:B------:R-:W-:Y:S02]  /*10e7d0*/  ISETP.GE.AND P2, PT, R29, UR73, PT ;  /* 0x000000491d007c0c */ /* 0x000fe4000bf46270 */
[----:B------:R-:W-:Y:S02]  /*10e7e0*/  ISETP.GE.AND P4, PT, R10, UR75, PT ;  /* 0x0000004b0a007c0c */ /* 0x000fe4000bf86270 */
[----:B------:R-:W-:Y:S02]  /*10e7f0*/  @P3 LOP3.LUT R4, R4, 0x10000000, RZ, 0xfc, !PT ;  /* 0x1000000004043812 */ /* 0x000fe400078efcff */
[----:B------:R-:W-:Y:S02]  /*10e800*/  ISETP.GE.AND P3, PT, R11, UR74, PT ;  /* 0x0000004a0b007c0c */ /* 0x000fe4000bf66270 */
[----:B------:R-:W-:-:S02]  /*10e810*/  ISETP.GE.AND P5, PT, R9, UR76, PT ;  /* 0x0000004c09007c0c */ /* 0x000fc4000bfa6270 */
[----:B------:R-:W-:Y:S01]  /*10e820*/  ISETP.GE.AND P6, PT, R8, UR77, PT ;  /* 0x0000004d08007c0c */ /* 0x000fe2000bfc6270 */
[----:B------:R-:W4:Y:S01]  /*10e830*/  LDL.LU R29, [R1+0x98c] ;  /* 0x00098c00011d7983 */ /* 0x000f220000300800 */
[----:B--2---:R-:W-:Y:S01]  /*10e840*/  LOP3.LUT R0, R0, 0xffffdfff, RZ, 0xc0, !PT ;  /* 0xffffdfff00007812 */ /* 0x004fe200078ec0ff */
[----:B------:R-:W0:Y:S01]  /*10e850*/  S2UR UR5, SR_CgaCtaId ;  /* 0x00000000000579c3 */ /* 0x000e220000008800 */
[----:B------:R-:W-:Y:S01]  /*10e860*/  UMOV UR4, 0x400 ;  /* 0x0000040000047882 */ /* 0x000fe20000000000 */
[----:B------:R-:W2:Y:S01]  /*10e870*/  LDL.LU R30, [R1+0x984] ;  /* 0x00098400011e7983 */ /* 0x000ea20000300800 */
        /* <DEDUP_REMOVED lines=11> */
[----:B------:R-:W4:Y:S01]  /*10e930*/  LDL.LU R55, [R1+0x2e8] ;  /* 0x0002e80001377983 */ /* 0x000f220000300800 */
[----:B------:R-:W0:Y:S03]  /*10e940*/  LDCU.64 UR14, c[0x0][0x398] ;  /* 0x00007300ff0e77ac */ /* 0x000e260008000a00 */
[----:B------:R-:W4:Y:S01]  /*10e950*/  LDL.LU R31, [R1+0x2e4] ;  /* 0x0002e400011f7983 */ /* 0x000f220000300800 */
[----:B------:R-:W0:Y:S03]  /*10e960*/  LDCU.64 UR10, c[0x0][0x398] ;  /* 0x00007300ff0a77ac */ /* 0x000e260008000a00 */
[----:B---3--:R3:W-:Y:S01]  /*10e970*/  STL.64 [R1+0x46a0], R18 ;  /* 0x0046a01201007387 */ /* 0x0087e20000100a00 */
[----:B------:R-:W0:Y:S01]  /*10e980*/  LDCU.64 UR12, c[0x0][0x398] ;  /* 0x00007300ff0c77ac */ /* 0x000e220008000a00 */
[----:B------:R-:W0:Y:S01]  /*10e990*/  LDCU.64 UR8, c[0x0][0x398] ;  /* 0x00007300ff0877ac */ /* 0x000e220008000a00 */
[----:B------:R-:W0:Y:S01]  /*10e9a0*/  LDCU.64 UR26, c[0x0][0x398] ;  /* 0x00007300ff1a77ac */ /* 0x000e220008000a00 */
[----:B---3--:R-:W3:Y:S01]  /*10e9b0*/  LDL.LU R18, [R1+0x2de0] ;  /* 0x002de00001127983 */ /* 0x008ee20000300800 */
[----:B------:R-:W0:Y:S03]  /*10e9c0*/  LDCU UR28, c[0x0][0x398] ;  /* 0x00007300ff1c77ac */ /* 0x000e260008000800 */
[----:B------:R-:W3:Y:S01]  /*10e9d0*/  LDL.LU R19, [R1+0x2ddc] ;  /* 0x002ddc0001137983 */ /* 0x000ee20000300800 */
[----:B------:R-:W0:Y:S03]  /*10e9e0*/  LDCU UR55, c[0x0][0x398] ;  /* 0x00007300ff3777ac */ /* 0x000e260008000800 */
[----:B------:R1:W-:Y:S01]  /*10e9f0*/  STL.64 [R1+0x4698], R16 ;  /* 0x0046981001007387 */ /* 0x0003e20000100a00 */
[----:B------:R-:W0:Y:S01]  /*10ea00*/  LDCU UR56, c[0x0][0x398] ;  /* 0x00007300ff3877ac */ /* 0x000e220008000800 */
[----:B------:R-:W0:Y:S01]  /*10ea10*/  LDCU UR57, c[0x0][0x398] ;  /* 0x00007300ff3977ac */ /* 0x000e220008000800 */
[----:B------:R-:W0:Y:S01]  /*10ea20*/  LDCU UR58, c[0x0][0x398] ;  /* 0x00007300ff3a77ac */ /* 0x000e220008000800 */
[----:B-1----:R-:W3:Y:S01]  /*10ea30*/  LDL.LU R16, [R1+0x1f0] ;  /* 0x0001f00001107983 */ /* 0x002ee20000300800 */
[----:B------:R-:W1:Y:S03]  /*10ea40*/  LDCU UR52, c[0x0][0x39c] ;  /* 0x00007380ff3477ac */ /* 0x000e660008000800 */
[----:B------:R-:W3:Y:S01]  /*10ea50*/  LDL.LU R17, [R1+0x2de4] ;  /* 0x002de40001117983 */ /* 0x000ee20000300800 */
[----:B------:R-:W0:Y:S03]  /*10ea60*/  LDCU UR53, c[0x0][0x39c] ;  /* 0x00007380ff3577ac */ /* 0x000e260008000800 */
[----:B-----5:R5:W-:Y:S01]  /*10ea70*/  STL.64 [R1+0x4690], R22 ;  /* 0x0046901601007387 */ /* 0x020be20000100a00 */
[----:B------:R-:W0:Y:S01]  /*10ea80*/  LDCU UR54, c[0x0][0x39c] ;  /* 0x00007380ff3677ac */ /* 0x000e220008000800 */
[----:B------:R-:W0:Y:S01]  /*10ea90*/  LDCU UR51, c[0x0][0x39c] ;  /* 0x00007380ff3377ac */ /* 0x000e220008000800 */
[----:B------:R-:W0:Y:S01]  /*10eaa0*/  LDCU UR46, c[0x0][0x39c] ;  /* 0x00007380ff2e77ac */ /* 0x000e220008000800 */
[----:B-----5:R-:W5:Y:S01]  /*10eab0*/  LDL.LU R22, [R1+0x1e8] ;  /* 0x0001e80001167983 */ /* 0x020f620000300800 */
[----:B------:R-:W0:Y:S03]  /*10eac0*/  LDCU UR50, c[0x0][0x39c] ;  /* 0x00007380ff3277ac */ /* 0x000e260008000800 */
[----:B------:R-:W5:Y:S01]  /*10ead0*/  LDL.LU R23, [R1+0x1ec] ;  /* 0x0001ec0001177983 */ /* 0x000f620000300800 */
[----:B------:R-:W0:Y:S03]  /*10eae0*/  LDCU UR49, c[0x0][0x39c] ;  /* 0x00007380ff3177ac */ /* 0x000e260008000800 */
[----:B------:R1:W-:Y:S01]  /*10eaf0*/  STL.64 [R1+0x4688], R20 ;  /* 0x0046881401007387 */ /* 0x0003e20000100a00 */
[----:B------:R-:W0:Y:S01]  /*10eb00*/  LDCU UR48, c[0x0][0x39c] ;  /* 0x00007380ff3077ac */ /* 0x000e220008000800 */
[----:B------:R-:W0:Y:S01]  /*10eb10*/  LDCU UR47, c[0x0][0x39c] ;  /* 0x00007380ff2f77ac */ /* 0x000e220008000800 */
[----:B------:R-:W0:Y:S01]  /*10eb20*/  LDCU UR45, c[0x0][0x39c] ;  /* 0x00007380ff2d77ac */ /* 0x000e220008000800 */
[----:B-1----:R-:W5:Y:S01]  /*10eb30*/  LDL.LU R20, [R1+0x28c] ;  /* 0x00028c0001147983 */ /* 0x002f620000300800 */
[----:B------:R-:W1:Y:S03]  /*10eb40*/  LDCU UR43, c[0x0][0x39c] ;  /* 0x00007380ff2b77ac */ /* 0x000e660008000800 */
[----:B------:R-:W5:Y:S01]  /*10eb50*/  LDL.LU R21, [R1+0x1e4] ;  /* 0x0001e40001157983 */ /* 0x000f620000300800 */
[----:B------:R-:W1:Y:S03]  /*10eb60*/  LDCU UR44, c[0x0][0x39c] ;  /* 0x00007380ff2c77ac */ /* 0x000e660008000800 */
[----:B------:R0:W-:Y:S01]  /*10eb70*/  STL.64 [R1+0x4680], R26 ;  /* 0x0046801a01007387 */ /* 0x0001e20000100a00 */
[----:B------:R-:W1:Y:S01]  /*10eb80*/  LDCU UR38, c[0x0][0x39c] ;  /* 0x00007380ff2677ac */ /* 0x000e620008000800 */
[----:B------:R-:W1:Y:S01]  /*10eb90*/  LDCU UR42, c[0x0][0x39c] ;  /* 0x00007380ff2a77ac */ /* 0x000e620008000800 */
[----:B------:R-:W1:Y:S01]  /*10eba0*/  LDCU UR41, c[0x0][0x39c] ;  /* 0x00007380ff2977ac */ /* 0x000e620008000800 */
[----:B0-----:R-:W5:Y:S01]  /*10ebb0*/  LDL.LU R27, [R1+0x2a4] ;  /* 0x0002a400011b7983 */ /* 0x001f620000300800 */
[----:B------:R-:W-:Y:S01]  /*10ebc0*/  @P0 LOP3.LUT R0, R0, 0x2000, RZ, 0xfc, !PT ;  /* 0x0000200000000812 */ /* 0x000fe200078efcff */
[----:B------:R-:W-:Y:S01]  /*10ebd0*/  ULEA UR4, UR5, UR4, 0x18 ;  /* 0x0000000405047291 */ /* 0x000fe2000f8ec0ff */
[----:B------:R-:W-:Y:S01]  /*10ebe0*/  LOP3.LUT P0, RZ, R38, 0x2000000, RZ, 0xc0, !PT ;  /* 0x0200000026ff7812 */ /* 0x000fe2000780c0ff */
[----:B------:R-:W-:Y:S01]  /*10ebf0*/  STL.64 [R1+0x4678], R24 ;  /* 0x0046781801007387 */ /* 0x000fe20000100a00 */
[----:B------:R-:W-:Y:S01]  /*10ec00*/  LOP3.LUT R0, R0, 0xffffefff, RZ, 0xc0, !PT ;  /* 0xffffefff00007812 */ /* 0x000fe200078ec0ff */
[----:B------:R-:W0:Y:S02]  /*10ec10*/  LDCU UR40, c[0x0][0x39c] ;  /* 0x00007380ff2877ac */ /* 0x000e240008000800 */
[----:B------:R-:W-:Y:S01]  /*10ec20*/  STL.64 [R1+0x4670], R34 ;  /* 0x0046702201007387 */ /* 0x000fe20000100a00 */
[----:B------:R-:W-:Y:S01]  /*10ec30*/  @P1 LOP3.LUT R0, R0, 0x1000, RZ, 0xfc, !PT ;  /* 0x0000100000001812 */ /* 0x000fe200078efcff */
[----:B------:R-:W0:Y:S01]  /*10ec40*/  LDCU UR39, c[0x0][0x39c] ;  /* 0x00007380ff2777ac */ /* 0x000e220008000800 */
[----:B------:R-:W-:Y:S01]  /*10ec50*/  LOP3.LUT P1, RZ, R38, 0x1000000, RZ, 0xc0, !PT ;  /* 0x0100000026ff7812 */ /* 0x000fe2000782c0ff */
[----:B------:R-:W-:Y:S01]  /*10ec60*/  STL.64 [R1+0x4668], R32 ;  /* 0x0046682001007387 */ /* 0x000fe20000100a00 */
[----:B------:R-:W-:Y:S01]  /*10ec70*/  LOP3.LUT R0, R0, 0xfffff7ff, RZ, 0xc0, !PT ;  /* 0xfffff7ff00007812 */ /* 0x000fe200078ec0ff */
[----:B------:R-:W0:Y:S02]  /*10ec80*/  LDCU UR37, c[0x0][0x39c] ;  /* 0x00007380ff2577ac */ /* 0x000e240008000800 */
[----:B------:R-:W-:Y:S01]  /*10ec90*/  STL [R1+0x4624], R37 ;  /* 0x0046242501007387 */ /* 0x000fe20000100800 */
[----:B------:R-:W-:Y:S01]  /*10eca0*/  @P2 LOP3.LUT R0, R0, 0x800, RZ, 0xfc, !PT ;  /* 0x0000080000002812 */ /* 0x000fe200078efcff */
[----:B------:R-:W0:Y:S01]  /*10ecb0*/  LDCU UR36, c[0x0][0x39c] ;  /* 0x00007380ff2477ac */ /* 0x000e220008000800 */
[----:B------:R-:W-:Y:S01]  /*10ecc0*/  LOP3.LUT P2, RZ, R38, 0x800000, RZ, 0xc0, !PT ;  /* 0x0080000026ff7812 */ /* 0x000fe2000784c0ff */
[----:B------:R-:W-:Y:S01]  /*10ecd0*/  STL [R1+0x4620], R2 ;  /* 0x0046200201007387 */ /* 0x000fe20000100800 */
        /* <DEDUP_REMOVED lines=9> */
[----:B------:R0:W-:Y:S01]  /*10ed70*/  STL [R1+0x4614], R6 ;  /* 0x0046140601007387 */ /* 0x0001e20000100800 */
[----:B------:R-:W-:Y:S01]  /*10ed80*/  @P4 LOP3.LUT R0, R0, 0x200, RZ, 0xfc, !PT ;  /* 0x0000020000004812 */ /* 0x000fe200078efcff */
[----:B------:R-:W0:Y:S01]  /*10ed90*/  LDCU UR33, c[0x0][0x39c] ;  /* 0x00007380ff2177ac */ /* 0x000e220008000800 */
[----:B------:R-:W-:Y:S01]  /*10eda0*/  LOP3.LUT P4, RZ, R38, 0x100000, RZ, 0xc0, !PT ;  /* 0x0010000026ff7812 */ /* 0x000fe2000788c0ff */
[----:B------:R0:W-:Y:S01]  /*10edb0*/  STL [R1+0x4610], R5 ;  /* 0x0046100501007387 */ /* 0x0001e20000100800 */
        /* <DEDUP_REMOVED lines=10> */
[----:B------:R-:W-:-:S02]  /*10ee60*/  @P6 LOP3.LUT R0, R0, 0x80, RZ, 0xfc, !PT ;  /* 0x0000008000006812 */ /* 0x000fc400078efcff */
[----:B------:R-:W-:Y:S01]  /*10ee70*/  LOP3.LUT P6, RZ, R40, 0x200, RZ, 0xc0, !PT ;  /* 0x0000020028ff7812 */ /* 0x000fe200078cc0ff */
        /* <DEDUP_REMOVED lines=18> */
[----:B------:R0:W-:Y:S01]  /*10efa0*/  STL [R1+0x4640], R40 ;  /* 0x0046402801007387 */ /* 0x0001e20000100800 */
[----:B--2---:R-:W-:-:S02]  /*10efb0*/  LOP3.LUT R59, R59, 0xffff, RZ, 0xc0, !PT ;  /* 0x0000ffff3b3b7812 */ /* 0x004fc400078ec0ff */
[----:B----4-:R-:W-:Y:S02]  /*10efc0*/  LOP3.LUT R55, R55, 0xffff, RZ, 0xc0, !PT ;  /* 0x0000ffff37377812 */ /* 0x010fe400078ec0ff */
[----:B0-----:R-:W-:Y:S02]  /*10efd0*/  SHF.R.U32.HI R6, RZ, 0x8, R59 ;  /* 0x00000008ff067819 */ /* 0x001fe4000001163b */
[----:B------:R-:W-:Y:S02]  /*10efe0*/  LOP3.LUT R31, R31, 0xffff, RZ, 0xc0, !PT ;  /* 0x0000ffff1f1f7812 */ /* 0x000fe400078ec0ff */
[----:B------:R-:W-:Y:S02]  /*10eff0*/  SHF.R.U32.HI R5, RZ, 0x8, R55 ;  /* 0x00000008ff057819 */ /* 0x000fe40000011637 */
[----:B---3--:R-:W-:-:S04]  /*10f000*/  LOP3.LUT R2, R18, 0xffff, RZ, 0xc0, !PT ;  /* 0x0000ffff12027812 */ /* 0x008fc800078ec0ff */
[----:B------:R-:W-:Y:S02]  /*10f010*/  PRMT R40, R2, 0x3340, R55 ;  /* 0x0000334002287816 */ /* 0x000fe40000000037 */
[----:B------:R-:W-:-:S04]  /*10f020*/  LOP3.LUT R0, R19, 0xffff, RZ, 0xc0, !PT ;  /* 0x0000ffff13007812 */ /* 0x000fc800078ec0ff */
[----:B------:R-:W-:Y:S02]  /*10f030*/  PRMT R37, R0, 0x3340, R31 ;  /* 0x0000334000257816 */ /* 0x000fe4000000001f */
[----:B------:R-:W-:Y:S02]  /*10f040*/  PRMT R11, R11, 0x5410, R16 ;  /* 0x000054100b0b7816 */ /* 0x000fe40000000010 */
[----:B------:R-:W-:Y:S02]  /*10f050*/  LOP3.LUT R3, R17, 0xffff, RZ, 0xc0, !PT ;  /* 0x0000ffff11037812 */ /* 0x000fe400078ec0ff */
[----:B-----5:R-:W-:Y:S02]  /*10f060*/  PRMT R9, R9, 0x5410, R22 ;  /* 0x0000541009097816 */ /* 0x020fe40000000016 */
[----:B------:R-:W-:Y:S02]  /*10f070*/  SHF.R.U32.HI R7, RZ, 0x8, R3 ;  /* 0x00000008ff077819 */ /* 0x000fe40000011603 */
[----:B------:R-:W-:-:S02]  /*10f080*/  PRMT R3, R3, 0x3340, R59 ;  /* 0x0000334003037816 */ /* 0x000fc4000000003b */
[----:B------:R-:W-:Y:S02]  /*10f090*/  SHF.R.U32.HI R59, RZ, 0x8, R2 ;  /* 0x00000008ff3b7819 */ /* 0x000fe40000011602 */
[----:B------:R-:W-:Y:S01]  /*10f0a0*/  PRMT R10, R10, 0x5410, R23 ;  /* 0x000054100a0a7816 */ /* 0x000fe20000000017 */
[----:B------:R0:W-:Y:S01]  /*10f0b0*/  STL [R1+0x520], R3 ;  /* 0x0005200301007387 */ /* 0x0001e20000100800 */
[----:B------:R-:W-:-:S03]  /*10f0c0*/  PRMT R30, R30, 0x5410, R20 ;  /* 0x000054101e1e7816 */ /* 0x000fc60000000014 */
[----:B------:R-:W-:Y:S01]  /*10f0d0*/  STL [R1+0x4658], R40 ;  /* 0x0046582801007387 */ /* 0x000fe20000100800 */
[----:B------:R-:W-:-:S03]  /*10f0e0*/  PRMT R8, R8, 0x5410, R21 ;  /* 0x0000541008087816 */ /* 0x000fc60000000015 */
[----:B------:R-:W2:Y:S01]  /*10f0f0*/  LDL.LU R53, [R1+0x1f8] ;  /* 0x0001f80001357983 */ /* 0x000ea20000300800 */
[----:B------:R-:W-:-:S03]  /*10f100*/  PRMT R29, R29, 0x5410, R27 ;  /* 0x000054101d1d7816 */ /* 0x000fc6000000001b */
[----:B------:R-:W2:Y:S01]  /*10f110*/  LDL.LU R2, [R1+0x720] ;  /* 0x0007200001027983 */ /* 0x000ea20000300800 */
[----:B------:R-:W-:Y:S02]  /*10f120*/  LOP3.LUT R5, R5, 0xffff, RZ, 0xc0, !PT ;  /* 0x0000ffff05057812 */ /* 0x000fe400078ec0ff */
[----:B------:R-:W-:Y:S01]  /*10f130*/  SHF.R.U32.HI R55, RZ, 0x8, R0 ;  /* 0x00000008ff377819 */ /* 0x000fe20000011600 */
[----:B------:R-:W3:Y:S04]  /*10f140*/  LDL.LU R34, [R1+0x1fc] ;  /* 0x0001fc0001227983 */ /* 0x000ee80000300800 */
[----:B------:R-:W3:Y:S04]  /*10f150*/  LDL.LU R35, [R1+0x70c] ;  /* 0x00070c0001237983 */ /* 0x000ee80000300800 */
[----:B------:R-:W4:Y:S04]  /*10f160*/  LDL.LU R26, [R1+0x200] ;  /* 0x00020000011a7983 */ /* 0x000f280000300800 */
[----:B------:R-:W4:Y:S04]  /*10f170*/  LDL.LU R27, [R1+0x700] ;  /* 0x00070000011b7983 */ /* 0x000f280000300800 */
[----:B------:R-:W5:Y:S04]  /*10f180*/  LDL.LU R20, [R1+0x1f4] ;  /* 0x0001f40001147983 */ /* 0x000f680000300800 */
[----:B------:R-:W5:Y:S04]  /*10f190*/  LDL.LU R21, [R1+0x2c8] ;  /* 0x0002c80001157983 */ /* 0x000f680000300800 */
[----:B------:R0:W-:Y:S04]  /*10f1a0*/  STL [R1+0x4644], R37 ;  /* 0x0046442501007387 */ /* 0x0001e80000100800 */
[----:B------:R-:W5:Y:S04]  /*10f1b0*/  LDL.LU R22, [R1+0x228] ;  /* 0x0002280001167983 */ /* 0x000f680000300800 */
[----:B------:R-:W5:Y:S01]  /*10f1c0*/  LDL.LU R23, [R1+0x764] ;  /* 0x0007640001177983 */ /* 0x000f620000300800 */
[----:B------:R-:W-:-:S02]  /*10f1d0*/  LOP3.LUT R4, R59, 0xffff, RZ, 0xc0, !PT ;  /* 0x0000ffff3b047812 */ /* 0x000fc400078ec0ff */
[----:B0-----:R-:W-:Y:S01]  /*10f1e0*/  SHF.R.U32.HI R3, RZ, 0x8, R31 ;  /* 0x00000008ff037819 */ /* 0x001fe2000001161f */
[----:B------:R-:W5:Y:S01]  /*10f1f0*/  LDL.LU R54, [R1+0x224] ;  /* 0x0002240001367983 */ /* 0x000f620000300800 */
[----:B------:R-:W-:Y:S02]  /*10f200*/  PRMT R37, R4, 0x3340, R5 ;  /* 0x0000334004257816 */ /* 0x000fe40000000005 */
[----:B------:R-:W-:Y:S01]  /*10f210*/  LOP3.LUT R31, R6, 0xffff, RZ, 0xc0, !PT ;  /* 0x0000ffff061f7812 */ /* 0x000fe200078ec0ff */
[----:B------:R-:W5:Y:S01]  /*10f220*/  LDL.LU R4, [R1+0x74c] ;  /* 0x00074c0001047983 */ /* 0x000f620000300800 */
[----:B------:R-:W-:-:S03]  /*10f230*/  LOP3.LUT R59, R7, 0xffff, RZ, 0xc0, !PT ;  /* 0x0000ffff073b7812 */ /* 0x000fc600078ec0ff */
[----:B------:R-:W5:Y:S04]  /*10f240*/  LDL.LU R5, [R1+0x220] ;  /* 0x0002200001057983 */ /* 0x000f680000300800 */
[----:B------:R-:W5:Y:S04]  /*10f250*/  LDL.LU R6, [R1+0x748] ;  /* 0x0007480001067983 */ /* 0x000f680000300800 */
[----:B------:R-:W5:Y:S04]  /*10f260*/  LDL.LU R7, [R1+0x208] ;  /* 0x0002080001077983 */ /* 0x000f680000300800 */
[----:B------:R-:W5:Y:S01]  /*10f270*/  LDL.LU R36, [R1+0x724] ;  /* 0x0007240001247983 */ /* 0x000f620000300800 */
[----:B------:R-:W0:Y:S03]  /*10f280*/  S2R R19, SR_TID.X ;  /* 0x0000000000137919 */ /* 0x000e260000002100 */
[----:B------:R-:W5:Y:S01]  /*10f290*/  LDL.LU R32, [R1+0x234] ;  /* 0x0002340001207983 */ /* 0x000f620000300800 */
[----:B------:R-:W-:-:S03]  /*10f2a0*/  LOP3.LUT R0, R55, 0xffff, RZ, 0xc0, !PT ;  /* 0x0000ffff37007812 */ /* 0x000fc600078ec0ff */
[----:B------:R-:W5:Y:S04]  /*10f2b0*/  LDL.LU R33, [R1+0x7a8] ;  /* 0x0007a80001217983 */ /* 0x000f680000300800 */
[----:B------:R-:W5:Y:S04]  /*10f2c0*/  LDL.LU R24, [R1+0x230] ;  /* 0x0002300001187983 */ /* 0x000f680000300800 */
[----:B------:R-:W5:Y:S04]  /*10f2d0*/  LDL.LU R25, [R1+0x7a4] ;  /* 0x0007a40001197983 */ /* 0x000f680000300800 */
[----:B------:R-:W5:Y:S04]  /*10f2e0*/  LDL.LU R16, [R1+0x22c] ;  /* 0x00022c0001107983 */ /* 0x000f680000300800 */
[----:B------:R-:W5:Y:S04]  /*10f2f0*/  LDL.LU R17, [R1+0x780] ;  /* 0x0007800001117983 */ /* 0x000f680000300800 */
[----:B------:R-:W5:Y:S01]  /*10f300*/  LDL.LU R18, [R1+0x204] ;  /* 0x0002040001127983 */ /* 0x000f620000300800 */
[----:B0-----:R-:W-:-:S04]  /*10f310*/  LOP3.LUT R19, R19, 0x1f, RZ, 0xc0, !PT ;  /* 0x0000001f13137812 */ /* 0x001fc800078ec0ff */
[----:B------:R-:W-:Y:S01]  /*10f320*/  LEA R55, R19, UR4, 0x4 ;  /* 0x0000000413377c11 */ /* 0x000fe2000f8e20ff */
[----:B------:R-:W-:Y:S01]  /*10f330*/  BAR.SYNC.DEFER_BLOCKING 0x0 ;  /* 0x0000000000007b1d */ /* 0x000fe20000010000 */
[----:B------:R-:W-:Y:S02]  /*10f340*/  PRMT R40, R59, 0x3340, R31 ;  /* 0x000033403b287816 */ /* 0x000fe4000000001f */
[----:B------:R-:W-:-:S03]  /*10f350*/  LOP3.LUT R3, R3, 0xffff, RZ, 0xc0, !PT ;  /* 0x0000ffff03037812 */ /* 0x000fc600078ec0ff */
[----:B------:R-:W0:Y:S01]  /*10f360*/  LDCU.64 UR4, c[0x0][0x398] ;  /* 0x00007300ff0477ac */ /* 0x000e220008000a00 */
[----:B------:R-:W5:Y:S04]  /*10f370*/  LDL.LU R19, [R1+0x2cc] ;  /* 0x0002cc0001137983 */ /* 0x000f680000300800 */
[----:B------:R-:W-:Y:S01]  /*10f380*/  STSM.16.M88.4 [R55], R8 ;  /* 0x0000000837007844 */ /* 0x000fe20000000200 */
[----:B------:R-:W-:-:S03]  /*10f390*/  NOP ;  /* 0x0000000000007918 */ /* 0x000fc60000000000 */
[----:B------:R-:W0:Y:S04]  /*10f3a0*/  LDS.128 R44, [R55] ;  /* 0x00000000372c7984 */ /* 0x000e280000000c00 */
[----:B0-----:R-:W-:Y:S04]  /*10f3b0*/  STL [R1+0x2f4], R45 ;  /* 0x0002f42d01007387 */ /* 0x001fe80000100800 */
[----:B------:R-:W-:Y:S01]  /*10f3c0*/  STL.64 [R1+0x2f8], R46 ;  /* 0x0002f82e01007387 */ /* 0x000fe20000100a00 */
[----:B---3--:R-:W-:-:S03]  /*10f3d0*/  PRMT R9, R35, 0x5410, R34 ;  /* 0x0000541023097816 */ /* 0x008fc60000000022 */
[----:B------:R-:W3:Y:S04]  /*10f3e0*/  LDL.LU R34, [R1+0x244] ;  /* 0x0002440001227983 */ /* 0x000ee80000300800 */
[----:B------:R-:W3:Y:S01]  /*10f3f0*/  LDL.LU R35, [R1+0x7c8] ;  /* 0x0007c80001237983 */ /* 0x000ee20000300800 */
[----:B----4-:R-:W-:-:S03]  /*10f400*/  PRMT R10, R27, 0x5410, R26 ;  /* 0x000054101b0a7816 */ /* 0x010fc6000000001a */
[----:B------:R-:W4:Y:S04]  /*10f410*/  LDL.LU R26, [R1+0x240] ;  /* 0x00024000011a7983 */ /* 0x000f280000300800 */
[----:B------:R-:W4:Y:S01]  /*10f420*/  LDL.LU R27, [R1+0x7c4] ;  /* 0x0007c400011b7983 */ /* 0x000f220000300800 */
[----:B--2---:R-:W-:Y:S02]  /*10f430*/  PRMT R8, R2, 0x5410, R53 ;  /* 0x0000541002087816 */ /* 0x004fe40000000035 */
[----:B-----5:R-:W-:Y:S01]  /*10f440*/  PRMT R11, R21, 0x5410, R20 ;  /* 0x00005410150b7816 */ /* 0x020fe20000000014 */
[----:B------:R-:W-:-:S04]  /*10f450*/  NOP ;  /* 0x0000000000007918 */ /* 0x000fc80000000000 */
[----:B------:R0:W-:Y:S04]  /*10f460*/  STSM.16.M88.4 [R55], R8 ;  /* 0x0000000837007844 */ /* 0x0001e80000000200 */
[----:B------:R-:W2:Y:S04]  /*10f470*/  LDL.LU R20, [R1+0x23c] ;  /* 0x00023c0001147983 */ /* 0x000ea80000300800 */
[----:B------:R-:W2:Y:S01]  /*10f480*/  LDL.LU R21, [R1+0x7c0] ;  /* 0x0007c00001157983 */ /* 0x000ea20000300800 */
[----:B0-----:R-:W-:-:S03]  /*10f490*/  PRMT R8, R23, 0x5410, R22 ;  /* 0x0000541017087816 */ /* 0x001fc60000000016 */
[----:B------:R-:W5:Y:S04]  /*10f4a0*/  LDL.LU R22, [R1+0x238] ;  /* 0x0002380001167983 */ /* 0x000f680000300800 */
[----:B------:R-:W5:Y:S01]  /*10f4b0*/  LDL.LU R23, [R1+0x7ac] ;  /* 0x0007ac0001177983 */ /* 0x000f620000300800 */
[----:B------:R-:W-:Y:S02]  /*10f4c0*/  PRMT R9, R4, 0x5410, R54 ;  /* 0x0000541004097816 */ /* 0x000fe40000000036 */
[----:B------:R-:W-:Y:S02]  /*10f4d0*/  PRMT R10, R6, 0x5410, R5 ;  /* 0x00005410060a7816 */ /* 0x000fe40000000005 */
[----:B------:R-:W-:Y:S01]  /*10f4e0*/  PRMT R11, R36, 0x5410, R7 ;  /* 0x00005410240b7816 */ /* 0x000fe20000000007 */
[----:B------:R-:W-:Y:S01]  /*10f4f0*/  NOP ;  /* 0x0000000000007918 */ /* 0x000fe20000000000 */
[----:B------:R-:W0:Y:S01]  /*10f500*/  LDS.128 R4, [R55] ;  /* 0x0000000037047984 */ /* 0x000e220000000c00 */
[----:B------:R-:W-:-:S03]  /*10f510*/  NOP ;  /* 0x0000000000007918 */ /* 0x000fc60000000000 */
[----:B------:R0:W-:Y:S04]  /*10f520*/  STSM.16.M88.4 [R55], R8 ;  /* 0x0000000837007844 */ /* 0x0001e80000000200 */
[----:B0-----:R-:W-:Y:S01]  /*10f530*/  STL [R1+0x2e0], R4 ;  /* 0x0002e00401007387 */ /* 0x001fe20000100800 */
[----:B------:R-:W-:-:S03]  /*10f540*/  IMAD.MOV.U32 R36, RZ, RZ, R5 ;  /* 0x000000ffff247224 */ /* 0x000fc600078e0005 */
[----:B------:R-:W-:Y:S01]  /*10f550*/  STL.64 [R1+0x2e8], R6 ;  /* 0x0002e80601007387 */ /* 0x000fe20000100a00 */
[----:B------:R-:W-:-:S03]  /*10f560*/  NOP ;  /* 0x0000000000007918 */ /* 0x000fc60000000000 */
[----:B------:R-:W0:Y:S01]  /*10f570*/  LDS.128 R4, [R55] ;  /* 0x0000000037047984 */ /* 0x000e220000000c00 */
[----:B------:R-:W-:Y:S02]  /*10f580*/  PRMT R9, R25, 0x5410, R24 ;  /* 0x0000541019097816 */ /* 0x000fe40000000018 */
[----:B------:R-:W-:Y:S02]  /*10f590*/  PRMT R10, R17, 0x5410, R16 ;  /* 0x00005410110a7816 */ /* 0x000fe40000000010 */
[----:B------:R-:W-:Y:S01]  /*10f5a0*/  PRMT R11, R19, 0x5410, R18 ;  /* 0x00005410130b7816 */ /* 0x000fe20000000012 */
[----:B0-----:R0:W-:Y:S04]  /*10f5b0*/  STL.64 [R1+0x2d0], R4 ;  /* 0x0002d00401007387 */ /* 0x0011e80000100a00 */
[----:B------:R-:W-:Y:S04]  /*10f5c0*/  STL [R1+0x2dc], R7 ;  /* 0x0002dc0701007387 */ /* 0x000fe80000100800 */
[----:B------:R-:W3:Y:S04]  /*10f5d0*/  LDL.LU R53, [R1+0x250] ;  /* 0x0002500001357983 */ /* 0x000ee80000300800 */
[----:B0-----:R-:W3:Y:S04]  /*10f5e0*/  LDL.LU R5, [R1+0x7e4] ;  /* 0x0007e40001057983 */ /* 0x001ee80000300800 */
[----:B------:R-:W3:Y:S04]  /*10f5f0*/  LDL.LU R24, [R1+0x24c] ;  /* 0x00024c0001187983 */ /* 0x000ee80000300800 */
[----:B------:R-:W3:Y:S04]  /*10f600*/  LDL.LU R25, [R1+0x7e0] ;  /* 0x0007e00001197983 */ /* 0x000ee80000300800 */
[----:B------:R-:W3:Y:S04]  /*10f610*/  LDL.LU R16, [R1+0x248] ;  /* 0x0002480001107983 */ /* 0x000ee80000300800 */
[----:B------:R-:W3:Y:S04]  /*10f620*/  LDL.LU R17, [R1+0x7cc] ;  /* 0x0007cc0001117983 */ /* 0x000ee80000300800 */
[----:B------:R-:W3:Y:S04]  /*10f630*/  LDL.LU R18, [R1+0x20c] ;  /* 0x00020c0001127983 */ /* 0x000ee80000300800 */
[----:B------:R-:W3:Y:S01]  /*10f640*/  LDL.LU R19, [R1+0x290] ;  /* 0x0002900001137983 */ /* 0x000ee20000300800 */
[----:B------:R-:W-:Y:S01]  /*10f650*/  PRMT R8, R33, 0x5410, R32 ;  /* 0x0000541021087816 */ /* 0x000fe20000000020 */
[----:B------:R-:W-:-:S04]  /*10f660*/  NOP ;  /* 0x0000000000007918 */ /* 0x000fc80000000000 */
[----:B------:R4:W-:Y:S02]  /*10f670*/  STSM.16.M88.4 [R55], R8 ;  /* 0x0000000837007844 */ /* 0x0009e40000000200 */
[----:B----4-:R-:W-:Y:S02]  /*10f680*/  PRMT R9, R27, 0x5410, R26 ;  /* 0x000054101b097816 */ /* 0x010fe4000000001a */
[----:B------:R-:W4:Y:S04]  /*10f690*/  LDL.LU R26, [R1+0x260] ;  /* 0x00026000011a7983 */ /* 0x000f280000300800 */
[----:B------:R-:W4:Y:S01]  /*10f6a0*/  LDL.LU R27, [R1+0x804] ;  /* 0x00080400011b7983 */ /* 0x000f220000300800 */
[----:B--2---:R-:W-:Y:S02]  /*10f6b0*/  PRMT R10, R21, 0x5410, R20 ;  /* 0x00005410150a7816 */ /* 0x004fe40000000014 */
[----:B-----5:R-:W-:Y:S01]  /*10f6c0*/  PRMT R11, R23, 0x5410, R22 ;  /* 0x00005410170b7816 */ /* 0x020fe20000000016 */
[----:B------:R-:W-:Y:S01]  /*10f6d0*/  NOP ;  /* 0x0000000000007918 */ /* 0x000fe20000000000 */
[----:B------:R-:W0:Y:S01]  /*10f6e0*/  LDS.128 R20, [R55] ;  /* 0x0000000037147984 */ /* 0x000e220000000c00 */
[----:B---3--:R-:W-:Y:S01]  /*10f6f0*/  PRMT R8, R35, 0x5410, R34 ;  /* 0x0000541023087816 */ /* 0x008fe20000000022 */
[----:B------:R-:W-:Y:S01]  /*10f700*/  IMAD.MOV.U32 R7, RZ, RZ, R6 ;  /* 0x000000ffff077224 */ /* 0x000fe200078e0006 */
[----:B------:R-:W-:Y:S01]  /*10f710*/  NOP ;  /* 0x0000000000007918 */ /* 0x000fe20000000000 */
[----:B0-----:R0:W-:Y:S04]  /*10f720*/  STL.64 [R1+0x2c0], R20 ;  /* 0x0002c01401007387 */ /* 0x0011e80000100a00 */
[----:B------:R2:W-:Y:S04]  /*10f730*/  STL [R1+0x2c8], R22 ;  /* 0x0002c81601007387 */ /* 0x0005e80000100800 */
        /* <DEDUP_REMOVED lines=11> */
[----:B0-----:R-:W5:Y:S04]  /*10f7f0*/  LDL.LU R20, [R1+0x264] ;  /* 0x0002640001147983 */ /* 0x001f680000300800 */
[----:B------:R-:W5:Y:S04]  /*10f800*/  LDL.LU R21, [R1+0x808] ;  /* 0x0008080001157983 */ /* 0x000f680000300800 */
[----:B--2---:R-:W2:Y:S04]  /*10f810*/  LDL.LU R22, [R1+0x210] ;  /* 0x0002100001167983 */ /* 0x004ea80000300800 */
[----:B------:R-:W2:Y:S04]  /*10f820*/  LDL.LU R23, [R1+0x294] ;  /* 0x0002940001177983 */ /* 0x000ea80000300800 */
[----:B------:R0:W-:Y:S02]  /*10f830*/  STSM.16.M88.4 [R55], R8 ;  /* 0x0000000837007844 */ /* 0x0001e40000000200 */
[----:B0-----:R-:W-:-:S02]  /*10f840*/  PRMT R10, R17, 0x5410, R16 ;  /* 0x00005410110a7816 */ /* 0x001fc40000000010 */
[----:B------:R-:W-:Y:S01]  /*10f850*/  PRMT R11, R19, 0x5410, R18 ;  /* 0x00005410130b7816 */ /* 0x000fe20000000012 */
[----:B------:R-:W-:Y:S01]  /*10f860*/  NOP ;  /* 0x0000000000007918 */ /* 0x000fe20000000000 */
[----:B------:R-:W0:Y:S01]  /*10f870*/  LDS.128 R16, [R55] ;  /* 0x0000000037107984 */ /* 0x000e220000000c00 */
[----:B------:R-:W-:Y:S02]  /*10f880*/  PRMT R8, R5, 0x5410, R53 ;  /* 0x0000541005087816 */ /* 0x000fe40000000035 */
[----:B------:R-:W-:Y:S01]  /*10f890*/  PRMT R9, R25, 0x5410, R24 ;  /* 0x0000541019097816 */ /* 0x000fe20000000018 */
[----:B------:R-:W-:-:S04]  /*10f8a0*/  NOP ;  /* 0x0000000000007918 */ /* 0x000fc80000000000 */
[----:B------:R-:W-:Y:S04]  /*10f8b0*/  STSM.16.M88.4 [R55], R8 ;  /* 0x0000000837007844 */ /* 0x000fe80000000200 */
[----:B0-----:R-:W-:Y:S01]  /*10f8c0*/  STL.64 [R1+0x2b0], R16 ;  /* 0x0002b01001007387 */ /* 0x001fe20000100a00 */
[----:B------:R-:W-:-:S03]  /*10f8d0*/  IMAD.MOV.U32 R5, RZ, RZ, R19 ;  /* 0x000000ffff057224 */ /* 0x000fc600078e0013 */
[----:B------:R0:W-:Y:S04]  /*10f8e0*/  STL [R1+0x2b8], R18 ;  /* 0x0002b81201007387 */ /* 0x0001e80000100800 */
[----:B0-----:R-:W2:Y:S04]  /*10f8f0*/  LDL.LU.64 R18, [R1+0x46a0] ;  /* 0x0046a00001127983 */ /* 0x001ea80000300a00 */
[----:B------:R-:W2:Y:S01]  /*10f900*/  LDL.LU.64 R16, [R1+0x4698] ;  /* 0x0046980001107983 */ /* 0x000ea20000300a00 */
[----:B------:R-:W-:Y:S01]  /*10f910*/  IMAD.MOV.U32 R2, RZ, RZ, R44 ;  /* 0x000000ffff027224 */ /* 0x000fe200078e002c */
[----:B------:R-:W-:-:S02]  /*10f920*/  NOP ;  /* 0x0000000000007918 */ /* 0x000fc40000000000 */
[----:B------:R-:W2:Y:S04]  /*10f930*/  LDL.LU R50, [R1+0x27c] ;  /* 0x00027c0001327983 */ /* 0x000ea80000300800 */
[----:B------:R-:W2:Y:S04]  /*10f940*/  LDL.LU R51, [R1+0x840] ;  /* 0x0008400001337983 */ /* 0x000ea80000300800 */
[----:B------:R-:W2:Y:S04]  /*10f950*/  LDL.LU R52, [R1+0x278] ;  /* 0x0002780001347983 */ /* 0x000ea80000300800 */
[----:B------:R-:W2:Y:S04]  /*10f960*/  LDL.LU R53, [R1+0x82c] ;  /* 0x00082c0001357983 */ /* 0x000ea80000300800 */
[----:B------:R-:W2:Y:S04]  /*10f970*/  LDL.LU R24, [R1+0x274] ;  /* 0x0002740001187983 */ /* 0x000ea80000300800 */
[----:B------:R-:W2:Y:S01]  /*10f980*/  LDL.LU R25, [R1+0x828] ;  /* 0x0008280001197983 */ /* 0x000ea20000300800 */
[----:B----4-:R-:W-:-:S03]  /*10f990*/  PRMT R8, R27, 0x5410, R26 ;  /* 0x000054101b087816 */ /* 0x010fc6000000001a */
[----:B------:R-:W4:Y:S04]  /*10f9a0*/  LDL.LU R26, [R1+0x270] ;  /* 0x00027000011a7983 */ /* 0x000f280000300800 */
[----:B------:R-:W4:Y:S01]  /*10f9b0*/  LDL.LU R27, [R1+0x824] ;  /* 0x00082400011b7983 */ /* 0x000f220000300800 */
[----:B---3--:R-:W-:-:S03]  /*10f9c0*/  PRMT R9, R47, 0x5410, R45 ;  /* 0x000054102f097816 */ /* 0x008fc6000000002d */
[----:B------:R-:W0:Y:S01]  /*10f9d0*/  LDS.128 R44, [R55] ;  /* 0x00000000372c7984 */ /* 0x000e220000000c00 */
[----:B-----5:R-:W-:Y:S02]  /*10f9e0*/  PRMT R10, R49, 0x5410, R48 ;  /* 0x00005410310a7816 */ /* 0x020fe40000000030 */
[----:B------:R-:W-:Y:S01]  /*10f9f0*/  PRMT R11, R4, 0x5410, R54 ;  /* 0x00005410040b7816 */ /* 0x000fe20000000036 */
[----:B------:R-:W-:-:S04]  /*10fa00*/  NOP ;  /* 0x0000000000007918 */ /* 0x000fc80000000000 */
[----:B------:R3:W-:Y:S02]  /*10fa10*/  STSM.16.M88.4 [R55], R8 ;  /* 0x0000000837007844 */ /* 0x0007e40000000200 */
[----:B---3--:R-:W-:Y:S02]  /*10fa20*/  PRMT R10, R21, 0x5410, R20 ;  /* 0x00005410150a7816 */ /* 0x008fe40000000014 */
[----:B--2---:R-:W-:Y:S01]  /*10fa30*/  PRMT R11, R23, 0x5410, R22 ;  /* 0x00005410170b7816 */ /* 0x004fe20000000016 */
[----:B------:R-:W-:Y:S01]  /*10fa40*/  NOP ;  /* 0x0000000000007918 */ /* 0x000fe20000000000 */
[----:B------:R-:W2:Y:S01]  /*10fa50*/  LDS.128 R20, [R55] ;  /* 0x0000000037147984 */ /* 0x000ea20000000c00 */
[----:B------:R-:W-:-:S03]  /*10fa60*/  PRMT R8, R33, 0x5410, R32 ;  /* 0x0000541021087816 */ /* 0x000fc60000000020 */
[----:B0-----:R-:W-:Y:S04]  /*10fa70*/  STL.64 [R1+0x2a0], R44 ;  /* 0x0002a02c01007387 */ /* 0x001fe80000100a00 */
[----:B------:R-:W-:Y:S01]  /*10fa80*/  STL.64 [R1+0x2a8], R46 ;  /* 0x0002a82e01007387 */ /* 0x000fe20000100a00 */
[----:B------:R-:W-:Y:S01]  /*10fa90*/  PRMT R9, R35, 0x5410, R34 ;  /* 0x0000541023097816 */ /* 0x000fe20000000022 */
[----:B------:R-:W-:-:S04]  /*10faa0*/  NOP ;  /* 0x0000000000007918 */ /* 0x000fc80000000000 */
[----:B------:R-:W-:Y:S04]  /*10fab0*/  STSM.16.M88.4 [R55], R8 ;  /* 0x0000000837007844 */ /* 0x000fe80000000200 */
[----:B--2---:R0:W-:Y:S04]  /*10fac0*/  STL [R1+0x294], R21 ;  /* 0x0002941501007387 */ /* 0x0041e80000100800 */
[----:B------:R2:W-:Y:S01]  /*10fad0*/  STL [R1+0x298], R22 ;  /* 0x0002981601007387 */ /* 0x0005e20000100800 */
[----:B------:R-:W-:-:S03]  /*10fae0*/  IMAD.MOV.U32 R4, RZ, RZ, R20 ;  /* 0x000000ffff047224 */ /* 0x000fc600078e0014 */
[----:B------:R-:W3:Y:S04]  /*10faf0*/  LDL.LU R32, [R1+0x4c8] ;  /* 0x0004c80001207983 */ /* 0x000ee80000300800 */
[----:B------:R-:W3:Y:S04]  /*10fb00*/  LDL.LU R33, [R1+0x84c] ;  /* 0x00084c0001217983 */ /* 0x000ee80000300800 */
[----:B------:R-:W5:Y:S01]  /*10fb10*/  LDL.LU R34, [R1+0x4c4] ;  /* 0x0004c40001227983 */ /* 0x000f620000300800 */
[----:B------:R-:W-:-:S03]  /*10fb20*/  IMAD.MOV.U32 R54, RZ, RZ, R23 ;  /* 0x000000ffff367224 */ /* 0x000fc600078e0017 */
[----:B------:R-:W5:Y:S04]  /*10fb30*/  LDL.LU R35, [R1+0x848] ;  /* 0x0008480001237983 */ /* 0x000f680000300800 */
[----:B------:R-:W5:Y:S04]  /*10fb40*/  LDL.LU R20, [R1+0x4c0] ;  /* 0x0004c00001147983 */ /* 0x000f680000300800 */
[----:B0-----:R-:W5:Y:S04]  /*10fb50*/  LDL.LU R21, [R1+0x844] ;  /* 0x0008440001157983 */ /* 0x001f680000300800 */
[----:B--2---:R-:W2:Y:S04]  /*10fb60*/  LDL.LU R22, [R1+0x214] ;  /* 0x0002140001167983 */ /* 0x004ea80000300800 */
[----:B------:R-:W2:Y:S04]  /*10fb70*/  LDL.LU R23, [R1+0x640] ;  /* 0x0006400001177983 */ /* 0x000ea80000300800 */
[----:B------:R-:W-:Y:S04]  /*10fb80*/  STL.64 [R1+0x4638], R6 ;  /* 0x0046380601007387 */ /* 0x000fe80000100a00 */
[----:B------:R-:W-:Y:S01]  /*10fb90*/  STL.64 [R1+0x4630], R4 ;  /* 0x0046300401007387 */ /* 0x000fe20000100a00 */
[----:B------:R-:W-:-:S03]  /*10fba0*/  NOP ;  /* 0x0000000000007918 */ /* 0x000fc60000000000 */
[----:B------:R-:W0:Y:S04]  /*10fbb0*/  LDS.128 R4, [R55] ;  /* 0x0000000037047984 */ /* 0x000e280000000c00 */
[----:B------:R-:W2:Y:S04]  /*10fbc0*/  LDL.LU R43, [R1+0x4e8] ;  /* 0x0004e800012b7983 */ /* 0x000ea80000300800 */
[----:B------:R-:W2:Y:S01]  /*10fbd0*/  LDL.LU R61, [R1+0x86c] ;  /* 0x00086c00013d7983 */ /* 0x000ea20000300800 */
[----:B------:R-:W-:Y:S02]  /*10fbe0*/  PRMT R8, R51, 0x5410, R50 ;  /* 0x0000541033087816 */ /* 0x000fe40000000032 */
[----:B------:R-:W-:-:S02]  /*10fbf0*/  PRMT R9, R53, 0x5410, R52 ;  /* 0x0000541035097816 */ /* 0x000fc40000000034 */
[----:B------:R-:W-:Y:S01]  /*10fc00*/  PRMT R10, R25, 0x5410, R24 ;  /* 0x00005410190a7816 */ /* 0x000fe20000000018 */
[----:B0-----:R-:W-:Y:S04]  /*10fc10*/  STL.64 [R1+0x280], R4 ;  /* 0x0002800401007387 */ /* 0x001fe80000100a00 */
[----:B------:R-:W-:Y:S01]  /*10fc20*/  STL.64 [R1+0x288], R6 ;  /* 0x0002880601007387 */ /* 0x000fe20000100a00 */
[----:B------:R-:W-:-:S03]  /*10fc30*/  NOP ;  /* 0x0000000000007918 */ /* 0x000fc60000000000 */
        /* <DEDUP_REMOVED lines=10> */
[----:B------:R-:W4:Y:S04]  /*10fce0*/  LDL.LU R52, [R1+0x884] ;  /* 0x0008840001347983 */ /* 0x000f280000300800 */
[----:B------:R-:W4:Y:S04]  /*10fcf0*/  LDL.LU R24, [R1+0x4ec] ;  /* 0x0004ec0001187983 */ /* 0x000f280000300800 */
[----:B------:R-:W4:Y:S04]  /*10fd00*/  LDL.LU R25, [R1+0x880] ;  /* 0x0008800001197983 */ /* 0x000f280000300800 */
[----:B------:R-:W4:Y:S04]  /*10fd10*/  LDL.LU R26, [R1+0x218] ;  /* 0x00021800011a7983 */ /* 0x000f280000300800 */
[----:B------:R-:W4:Y:S04]  /*10fd20*/  LDL.LU R27, [R1+0x64c] ;  /* 0x00064c00011b7983 */ /* 0x000f280000300800 */
[----:B------:R-:W-:Y:S01]  /*10fd30*/  STSM.16.M88.4 [R55], R8 ;  /* 0x0000000837007844 */ /* 0x000fe20000000200 */
[----:B------:R-:W-:-:S03]  /*10fd40*/  NOP ;  /* 0x0000000000007918 */ /* 0x000fc60000000000 */
[----:B------:R-:W0:Y:S04]  /*10fd50*/  LDS.128 R4, [R55] ;  /* 0x0000000037047984 */ /* 0x000e280000000c00 */
[----:B0-----:R-:W-:Y:S04]  /*10fd60*/  STL.64 [R1+0x270], R4 ;  /* 0x0002700401007387 */ /* 0x001fe80000100a00 */
[----:B------:R-:W-:Y:S01]  /*10fd70*/  STL [R1+0x27c], R7 ;  /* 0x00027c0701007387 */ /* 0x000fe20000100800 */
[----:B------:R-:W-:Y:S01]  /*10fd80*/  IMAD.MOV.U32 R53, RZ, RZ, R6 ;  /* 0x000000ffff357224 */ /* 0x000fe200078e0006 */
[----:B------:R-:W-:Y:S01]  /*10fd90*/  NOP ;  /* 0x0000000000007918 */ /* 0x000fe20000000000 */
[----:B---3--:R-:W-:-:S02]  /*10fda0*/  PRMT R8, R33, 0x5410, R32 ;  /* 0x0000541021087816 */ /* 0x008fc40000000020 */
[----:B------:R-:W3:Y:S04]  /*10fdb0*/  LDL.LU R32, [R1+0x528] ;  /* 0x0005280001207983 */ /* 0x000ee80000300800 */
[----:B------:R-:W3:Y:S01]  /*10fdc0*/  LDL.LU R33, [R1+0x8a8] ;  /* 0x0008a80001217983 */ /* 0x000ee20000300800 */
[----:B-----5:R-:W-:-:S03]  /*10fdd0*/  PRMT R9, R35, 0x5410, R34 ;  /* 0x0000541023097816 */ /* 0x020fc60000000022 */
[----:B------:R-:W5:Y:S04]  /*10fde0*/  LDL.LU R34, [R1+0x524] ;  /* 0x0005240001227983 */ /* 0x000f680000300800 */
[----:B------:R-:W5:Y:S01]  /*10fdf0*/  LDL.LU R35, [R1+0x8a4] ;  /* 0x0008a40001237983 */ /* 0x000f620000300800 */
[----:B------:R-:W-:-:S03]  /*10fe00*/  PRMT R10, R21, 0x5410, R20 ;  /* 0x00005410150a7816 */ /* 0x000fc60000000014 */
[----:B------:R-:W5:Y:S04]  /*10fe10*/  LDL.LU R20, [R1+0x50c] ;  /* 0x00050c0001147983 */ /* 0x000f680000300800 */
[----:B------:R-:W5:Y:S01]  /*10fe20*/  LDL.LU R21, [R1+0x8a0] ;  /* 0x0008a00001157983 */ /* 0x000f620000300800 */
[----:B--2---:R-:W-:-:S03]  /*10fe30*/  PRMT R11, R23, 0x5410, R22 ;  /* 0x00005410170b7816 */ /* 0x004fc60000000016 */
[----:B------:R-:W2:Y:S04]  /*10fe40*/  LDL.LU R22, [R1+0x508] ;  /* 0x0005080001167983 */ /* 0x000ea80000300800 */
[----:B------:R0:W-:Y:S01]  /*10fe50*/  STSM.16.M88.4 [R55], R8 ;  /* 0x0000000837007844 */ /* 0x0001e20000000200 */
[----:B------:R-:W-:-:S03]  /*10fe60*/  NOP ;  /* 0x0000000000007918 */ /* 0x000fc60000000000 */
[----:B------:R-:W2:Y:S04]  /*10fe70*/  LDL.LU R23, [R1+0x88c] ;  /* 0x00088c0001177983 */ /* 0x000ea80000300800 */
[----:B------:R-:W1:Y:S01]  /*10fe80*/  LDS.128 R4, [R55] ;  /* 0x0000000037047984 */ /* 0x000e620000000c00 */
[----:B0-----:R-:W-:-:S03]  /*10fe90*/  PRMT R8, R61, 0x5410, R43 ;  /* 0x000054103d087816 */ /* 0x001fc6000000002b */
[----:B-1----:R-:W-:Y:S04]  /*10fea0*/  STL.64 [R1+0x260], R4 ;  /* 0x0002600401007387 */ /* 0x002fe80000100a00 */
[----:B------:R-:W-:Y:S01]  /*10feb0*/  STL.64 [R1+0x268], R6 ;  /* 0x0002680601007387 */ /* 0x000fe20000100a00 */
[----:B------:R-:W-:Y:S01]  /*10fec0*/  NOP ;  /* 0x0000000000007918 */ /* 0x000fe20000000000 */
[----:B------:R-:W-:Y:S02]  /*10fed0*/  PRMT R9, R44, 0x5410, R60 ;  /* 0x000054102c097816 */ /* 0x000fe4000000003c */
[----:B------:R-:W-:Y:S02]  /*10fee0*/  PRMT R10, R45, 0x5410, R46 ;  /* 0x000054102d0a7816 */ /* 0x000fe4000000002e */
[----:B------:R-:W2:Y:S01]  /*10fef0*/  LDL.LU R45, [R1+0x54c] ;  /* 0x00054c00012d7983 */ /* 0x000ea20000300800 */
[----:B------:R-:W-:-:S03]  /*10ff00*/  PRMT R11, R48, 0x5410, R47 ;  /* 0x00005410300b7816 */ /* 0x000fc6000000002f */
[----:B------:R-:W2:Y:S04]  /*10ff10*/  LDL.LU R47, [R1+0x8c4] ;  /* 0x0008c400012f7983 */ /* 0x000ea80000300800 */
[----:B------:R0:W-:Y:S01]  /*10ff20*/  STSM.16.M88.4 [R55], R8 ;  /* 0x0000000837007844 */ /* 0x0001e20000000200 */
[----:B------:R-:W-:-:S03]  /*10ff30*/  NOP ;  /* 0x0000000000007918 */ /* 0x000fc60000000000 */
[----:B------:R-:W2:Y:S04]  /*10ff40*/  LDL.LU R48, [R1+0x548] ;  /* 0x0005480001307983 */ /* 0x000ea80000300800 */
[----:B------:R-:W1:Y:S01]  /*10ff50*/  LDS.128 R4, [R55] ;  /* 0x0000000037047984 */ /* 0x000e620000000c00 */
[----:B0-----:R-:W-:Y:S02]  /*10ff60*/  PRMT R8, R50, 0x5410, R49 ;  /* 0x0000541032087816 */ /* 0x001fe40000000031 */
[----:B----4-:R-:W-:Y:S01]  /*10ff70*/  PRMT R10, R25, 0x5410, R24 ;  /* 0x00005410190a7816 */ /* 0x010fe20000000018 */
[----:B------:R-:W4:Y:S04]  /*10ff80*/  LDL.LU R49, [R1+0x8c0] ;  /* 0x0008c00001317983 */ /* 0x000f280000300800 */
[----:B------:R-:W4:Y:S01]  /*10ff90*/  LDL.LU R24, [R1+0x544] ;  /* 0x0005440001187983 */ /* 0x000f220000300800 */
[----:B------:R-:W-:-:S03]  /*10ffa0*/  PRMT R11, R27, 0x5410, R26 ;  /* 0x000054101b0b7816 */ /* 0x000fc6000000001a */
[----:B------:R-:W4:Y:S04]  /*10ffb0*/  LDL.LU R25, [R1+0x8ac] ;  /* 0x0008ac0001197983 */ /* 0x000f280000300800 */
[----:B------:R-:W4:Y:S04]  /*10ffc0*/  LDL.LU R26, [R1+0x21c] ;  /* 0x00021c00011a7983 */ /* 0x000f280000300800 */
[----:B------:R-:W4:Y:S01]  /*10ffd0*/  LDL.LU R27, [R1+0x668] ;  /* 0x00066800011b7983 */ /* 0x000f220000300800 */
[----:B------:R-:W-:Y:S01]  /*10ffe0*/  PRMT R9, R52, 0x5410, R51 ;  /* 0x0000541034097816 */ /* 0x000fe20000000033 */
[----:B------:R-:W-:-:S04]  /*10fff0*/  NOP ;  /* 0x0000000000007918 */ /* 0x000fc80000000000 */
[----:B------:R3:W-:Y:S04]  /*110000*/  STSM.16.M88.4 [R55], R8 ;  /* 0x0000000837007844 */ /* 0x0007e80000000200 */
[----:B-1----:R-:W-:Y:S01]  /*110010*/  STL.64 [R1+0x250], R4 ;  /* 0x0002500401007387 */ /* 0x002fe20000100a00 */
[----:B------:R-:W-:-:S03]  /*110020*/  IMAD.MOV.U32 R52, RZ, RZ, R7 ;  /* 0x000000ffff347224 */ /* 0x000fc600078e0007 */
[----:B------:R-:W-:Y:S01]  /*110030*/  STL [R1+0x258], R6 ;  /* 0x0002580601007387 */ /* 0x000fe20000100800 */
[----:B------:R-:W-:-:S03]  /*110040*/  NOP ;  /* 0x0000000000007918 */ /* 0x000fc60000000000 */
[----:B------:R-:W0:Y:S04]  /*110050*/  LDS.128 R4, [R55] ;  /* 0x0000000037047984 */ /* 0x000e280000000c00 */
        /* <DEDUP_REMOVED lines=8> */
[----:B---3--:R-:W-:-:S03]  /*1100e0*/  PRMT R8, R33, 0x5410, R32 ;  /* 0x0000541021087816 */ /* 0x008fc60000000020 */
[----:B------:R-:W3:Y:S04]  /*1100f0*/  LDL.LU R32, [R1+0x588] ;  /* 0x0005880001207983 */ /* 0x000ee80000300800 */
[----:B------:R-:W3:Y:S01]  /*110100*/  LDL.LU R33, [R1+0x900] ;  /* 0x0009000001217983 */ /* 0x000ee20000300800 */
[----:B-----5:R-:W-:-:S03]  /*110110*/  PRMT R9, R35, 0x5410, R34 ;  /* 0x0000541023097816 */ /* 0x020fc60000000022 */
[----:B0-----:R-:W-:Y:S01]  /*110120*/  STL.64 [R1+0x240], R4 ;  /* 0x0002400401007387 */ /* 0x001fe20000100a00 */
[----:B------:R-:W-:-:S03]  /*110130*/  PRMT R10, R21, 0x5410, R20 ;  /* 0x00005410150a7816 */ /* 0x000fc60000000014 */
[----:B------:R-:W-:Y:S01]  /*110140*/  STL.64 [R1+0x248], R6 ;  /* 0x0002480601007387 */ /* 0x000fe20000100a00 */
[----:B------:R-:W-:-:S03]  /*110150*/  NOP ;  /* 0x0000000000007918 */ /* 0x000fc60000000000 */
[----:B------:R-:W5:Y:S04]  /*110160*/  LDL.LU R34, [R1+0x584] ;  /* 0x0005840001227983 */ /* 0x000f680000300800 */
[----:B------:R-:W5:Y:S01]  /*110170*/  LDL.LU R35, [R1+0x8ec] ;  /* 0x0008ec0001237983 */ /* 0x000f620000300800 */
[----:B--2---:R-:W-:-:S03]  /*110180*/  PRMT R11, R23, 0x5410, R22 ;  /* 0x00005410170b7816 */ /* 0x004fc60000000016 */
[----:B------:R-:W2:Y:S04]  /*110190*/  LDL.LU R20, [R1+0x580] ;  /* 0x0005800001147983 */ /* 0x000ea80000300800 */
[----:B------:R0:W-:Y:S01]  /*1101a0*/  STSM.16.M88.4 [R55], R8 ;  /* 0x0000000837007844 */ /* 0x0001e20000000200 */
[----:B------:R-:W-:-:S03]  /*1101b0*/  NOP ;  /* 0x0000000000007918 */ /* 0x000fc60000000000 */
[----:B------:R-:W1:Y:S04]  /*1101c0*/  LDS.128 R4, [R55] ;  /* 0x0000000037047984 */ /* 0x000e680000000c00 */
[----:B------:R-:W2:Y:S04]  /*1101d0*/  LDL.LU R21, [R1+0x8e8] ;  /* 0x0008e80001157983 */ /* 0x000ea80000300800 */
[----:B------:R-:W2:Y:S04]  /*1101e0*/  LDL.LU R22, [R1+0x33c] ;  /* 0x00033c0001167983 */ /* 0x000ea80000300800 */
[----:B------:R-:W2:Y:S01]  /*1101f0*/  LDL.LU R23, [R1+0x68c] ;  /* 0x00068c0001177983 */ /* 0x000ea20000300800 */
[----:B0-----:R-:W-:-:S03]  /*110200*/  PRMT R8, R47, 0x5410, R45 ;  /* 0x000054102f087816 */ /* 0x001fc6000000002d */
[----:B------:R-:W2:Y:S04]  /*110210*/  LDL.LU R45, [R1+0x5a8] ;  /* 0x0005a800012d7983 */ /* 0x000ea80000300800 */
[----:B------:R-:W2:Y:S04]  /*110220*/  LDL.LU R47, [R1+0x910] ;  /* 0x00091000012f7983 */ /* 0x000ea80000300800 */
[----:B-1----:R-:W-:Y:S04]  /*110230*/  STL.64 [R1+0x230], R4 ;  /* 0x0002300401007387 */ /* 0x002fe80000100a00 */
[----:B------:R-:W-:Y:S01]  /*110240*/  STL.64 [R1+0x238], R6 ;  /* 0x0002380601007387 */ /* 0x000fe20000100a00 */
[----:B------:R-:W-:Y:S01]  /*110250*/  NOP ;  /* 0x0000000000007918 */ /* 0x000fe20000000000 */
[----:B----4-:R-:W-:-:S02]  /*110260*/  PRMT R9, R49, 0x5410, R48 ;  /* 0x0000541031097816 */ /* 0x010fc40000000030 */
[----:B------:R-:W4:Y:S04]  /*110270*/  LDL.LU R48, [R1+0x5a4] ;  /* 0x0005a40001307983 */ /* 0x000f280000300800 */
[----:B------:R-:W4:Y:S01]  /*110280*/  LDL.LU R49, [R1+0x90c] ;  /* 0x00090c0001317983 */ /* 0x000f220000300800 */
[----:B------:R-:W-:-:S03]  /*110290*/  PRMT R10, R25, 0x5410, R24 ;  /* 0x00005410190a7816 */ /* 0x000fc60000000018 */
[----:B------:R-:W4:Y:S04]  /*1102a0*/  LDL.LU R24, [R1+0x5a0] ;  /* 0x0005a00001187983 */ /* 0x000f280000300800 */
[----:B------:R-:W4:Y:S01]  /*1102b0*/  LDL.LU R25, [R1+0x908] ;  /* 0x0009080001197983 */ /* 0x000f220000300800 */
[----:B------:R-:W-:-:S03]  /*1102c0*/  PRMT R11, R27, 0x5410, R26 ;  /* 0x000054101b0b7816 */ /* 0x000fc6000000001a */
[----:B------:R-:W4:Y:S04]  /*1102d0*/  LDL.LU R26, [R1+0x58c] ;  /* 0x00058c00011a7983 */ /* 0x000f280000300800 */
[----:B------:R-:W4:Y:S04]  /*1102e0*/  LDL.LU R27, [R1+0x904] ;  /* 0x00090400011b7983 */ /* 0x000f280000300800 */
[----:B------:R0:W-:Y:S01]  /*1102f0*/  STSM.16.M88.4 [R55], R8 ;  /* 0x0000000837007844 */ /* 0x0001e20000000200 */
[----:B------:R-:W-:-:S03]  /*110300*/  NOP ;  /* 0x0000000000007918 */ /* 0x000fc60000000000 */
[----:B------:R-:W1:Y:S01]  /*110310*/  LDS.128 R4, [R55] ;  /* 0x0000000037047984 */ /* 0x000e620000000c00 */
[----:B0-----:R-:W-:Y:S02]  /*110320*/  PRMT R8, R43, 0x5410, R42 ;  /* 0x000054102b087816 */ /* 0x001fe4000000002a */
[----:B------:R-:W-:Y:S02]  /*110330*/  PRMT R9, R60, 0x5410, R61 ;  /* 0x000054103c097816 */ /* 0x000fe4000000003d */
[----:B------:R-:W-:Y:S02]  /*110340*/  PRMT R10, R46, 0x5410, R44 ;  /* 0x000054102e0a7816 */ /* 0x000fe4000000002c */
[----:B------:R-:W-:Y:S01]  /*110350*/  PRMT R11, R51, 0x5410, R50 ;  /* 0x00005410330b7816 */ /* 0x000fe20000000032 */
[----:B------:R-:W-:Y:S01]  /*110360*/  NOP ;  /* 0x0000000000007918 */ /* 0x000fe20000000000 */
[----:B-1----:R-:W-:Y:S01]  /*110370*/  STL [R1+0x224], R5 ;  /* 0x0002240501007387 */ /* 0x002fe20000100800 */
[----:B------:R-:W-:-:S03]  /*110380*/  IMAD.MOV.U32 R51, RZ, RZ, R4 ;  /* 0x000000ffff337224 */ /* 0x000fc600078e0004 */
[----:B------:R-:W-:Y:S04]  /*110390*/  STSM.16.M88.4 [R55], R8 ;  /* 0x0000000837007844 */ /* 0x000fe80000000200 */
[----:B------:R-:W-:Y:S01]  /*1103a0*/  STL.64 [R1+0x228], R6 ;  /* 0x0002280601007387 */ /* 0x000fe20000100a00 */
[----:B------:R-:W-:-:S03]  /*1103b0*/  NOP ;  /* 0x0000000000007918 */ /* 0x000fc60000000000 */
[----:B------:R-:W0:Y:S04]  /*1103c0*/  LDS.128 R4, [R55] ;  /* 0x0000000037047984 */ /* 0x000e280000000c00 */
[----:B0-----:R-:W-:Y:S04]  /*1103d0*/  STL [R1+0x210], R4 ;  /* 0x0002100401007387 */ /* 0x001fe80000100800 */
[----:B------:R0:W-:Y:S01]  /*1103e0*/  STL.64 [R1+0x218], R6 ;  /* 0x0002180601007387 */ /* 0x0001e20000100a00 */
[----:B------:R-:W-:Y:S01]  /*1103f0*/  IMAD.MOV.U32 R50, RZ, RZ, R5 ;  /* 0x000000ffff327224 */ /* 0x000fe200078e0005 */
[----:B---3--:R-:W-:-:S02]  /*110400*/  PRMT R8, R33, 0x5410, R32 ;  /* 0x0000541021087816 */ /* 0x008fc40000000020 */
[----:B------:R-:W3:Y:S04]  /*110410*/  LDL.LU R32, [R1+0x5c4] ;  /* 0x0005c40001207983 */ /* 0x000ee80000300800 */
[----:B------:R-:W3:Y:S01]  /*110420*/  LDL.LU R33, [R1+0x950] ;  /* 0x0009500001217983 */ /* 0x000ee20000300800 */
[----:B-----5:R-:W-:-:S03]  /*110430*/  PRMT R9, R35, 0x5410, R34 ;  /* 0x0000541023097816 */ /* 0x020fc60000000022 */
[----:B------:R-:W5:Y:S04]  /*110440*/  LDL.LU R34, [R1+0x5c0] ;  /* 0x0005c00001227983 */ /* 0x000f680000300800 */
[----:B------:R-:W5:Y:S01]  /*110450*/  LDL.LU R35, [R1+0x91c] ;  /* 0x00091c0001237983 */ /* 0x000f620000300800 */
[----:B--2---:R-:W-:-:S03]  /*110460*/  PRMT R10, R21, 0x5410, R20 ;  /* 0x00005410150a7816 */ /* 0x004fc60000000014 */
[----:B------:R-:W2:Y:S04]  /*110470*/  LDL.LU R20, [R1+0x5ac] ;  /* 0x0005ac0001147983 */ /* 0x000ea80000300800 */
[----:B------:R-:W2:Y:S01]  /*110480*/  LDL.LU R21, [R1+0x918] ;  /* 0x0009180001157983 */ /* 0x000ea20000300800 */
[----:B------:R-:W-:Y:S01]  /*110490*/  PRMT R11, R23, 0x5410, R22 ;  /* 0x00005410170b7816 */ /* 0x000fe20000000016 */
[----:B------:R-:W-:-:S04]  /*1104a0*/  NOP ;  /* 0x0000000000007918 */ /* 0x000fc80000000000 */
[----:B------:R4:W-:Y:S04]  /*1104b0*/  STSM.16.M88.4 [R55], R8 ;  /* 0x0000000837007844 */ /* 0x0009e80000000200 */
[----:B------:R-:W2:Y:S04]  /*1104c0*/  LDL.LU R22, [R1+0x35c] ;  /* 0x00035c0001167983 */ /* 0x000ea80000300800 */
[----:B------:R-:W2:Y:S04]  /*1104d0*/  LDL.LU R23, [R1+0x6a4] ;  /* 0x0006a40001177983 */ /* 0x000ea80000300800 */
[----:B------:R-:W-:Y:S04]  /*1104e0*/  STL.64 [R1+0x45f0], R50 ;  /* 0x0045f03201007387 */ /* 0x000fe80000100a00 */
[----:B0-----:R-:W2:Y:S04]  /*1104f0*/  LDL.LU R7, [R1+0x5e4] ;  /* 0x0005e40001077983 */ /* 0x001ea80000300800 */
[----:B------:R-:W2:Y:S01]  /*110500*/  LDL.LU R59, [R1+0x970] ;  /* 0x00097000013b7983 */ /* 0x000ea20000300800 */
[----:B------:R-:W-:-:S02]  /*110510*/  PRMT R38, R0, 0x3340, R3 ;  /* 0x0000334000267816 */ /* 0x000fc40000000003 */
[----:B----4-:R-:W-:Y:S02]  /*110520*/  PRMT R10, R25, 0x5410, R24 ;  /* 0x00005410190a7816 */ /* 0x010fe40000000018 */
[----:B------:R-:W-:Y:S01]  /*110530*/  PRMT R11, R27, 0x5410, R26 ;  /* 0x000054101b0b7816 */ /* 0x000fe2000000001a */
[----:B------:R-:W-:Y:S01]  /*110540*/  NOP ;  /* 0x0000000000007918 */ /* 0x000fe20000000000 */
[----:B------:R-:W0:Y:S04]  /*110550*/  LDS.128 R24, [R55] ;  /* 0x0000000037187984 */ /* 0x000e280000000c00 */
[----:B0-----:R0:W-:Y:S04]  /*110560*/  STL.64 [R1+0x200], R24 ;  /* 0x0002001801007387 */ /* 0x0011e80000100a00 */
[----:B------:R1:W-:Y:S04]  /*110570*/  STL.64 [R1+0x208], R26 ;  /* 0x0002081a01007387 */ /* 0x0003e80000100a00 */
[----:B------:R-:W4:Y:S04]  /*110580*/  LDL.LU R31, [R1+0x5e0] ;  /* 0x0005e000011f7983 */ /* 0x000f280000300800 */
[----:B------:R-:W4:Y:S04]  /*110590*/  LDL.LU R0, [R1+0x96c] ;  /* 0x00096c0001007983 */ /* 0x000f280000300800 */
[----:B------:R-:W4:Y:S04]  /*1105a0*/  LDL.LU R3, [R1+0x5cc] ;  /* 0x0005cc0001037983 */ /* 0x000f280000300800 */
[----:B------:R-:W4:Y:S04]  /*1105b0*/  LDL.LU R39, [R1+0x968] ;  /* 0x0009680001277983 */ /* 0x000f280000300800 */
[----:B------:R-:W4:Y:S04]  /*1105c0*/  LDL.LU R41, [R1+0x5c8] ;  /* 0x0005c80001297983 */ /* 0x000f280000300800 */
[----:B------:R-:W4:Y:S01]  /*1105d0*/  LDL.LU R42, [R1+0x954] ;  /* 0x00095400012a7983 */ /* 0x000f220000300800 */
[----:B------:R-:W-:-:S03]  /*1105e0*/  PRMT R8, R47, 0x5410, R45 ;  /* 0x000054102f087816 */ /* 0x000fc6000000002d */
[----:B------:R-:W4:Y:S04]  /*1105f0*/  LDL.LU R43, [R1+0x604] ;  /* 0x00060400012b7983 */ /* 0x000f280000300800 */
[----:B------:R-:W4:Y:S04]  /*110600*/  LDL.LU R61, [R1+0x9a4] ;  /* 0x0009a400013d7983 */ /* 0x000f280000300800 */
[----:B------:R-:W4:Y:S04]  /*110610*/  LDL.LU R60, [R1+0x600] ;  /* 0x00060000013c7983 */ /* 0x000f280000300800 */
[----:B------:R-:W4:Y:S04]  /*110620*/  LDL.LU R47, [R1+0x998] ;  /* 0x00099800012f7983 */ /* 0x000f280000300800 */
[----:B0-----:R-:W4:Y:S04]  /*110630*/  LDL.LU R24, [R1+0x5e8] ;  /* 0x0005e80001187983 */ /* 0x001f280000300800 */
[----:B------:R-:W4:Y:S04]  /*110640*/  LDL.LU R25, [R1+0x980] ;  /* 0x0009800001197983 */ /* 0x000f280000300800 */
[----:B-1----:R-:W4:Y:S04]  /*110650*/  LDL.LU R26, [R1+0x37c] ;  /* 0x00037c00011a7983 */ /* 0x002f280000300800 */
[----:B------:R-:W4:Y:S01]  /*110660*/  LDL.LU R27, [R1+0x6c0] ;  /* 0x0006c000011b7983 */ /* 0x000f220000300800 */
[----:B------:R-:W-:Y:S01]  /*110670*/  PRMT R9, R49, 0x5410, R48 ;  /* 0x0000541031097816 */ /* 0x000fe20000000030 */
[----:B------:R-:W-:-:S04]  /*110680*/  NOP ;  /* 0x0000000000007918 */ /* 0x000fc80000000000 */
[----:B------:R3:W-:Y:S04]  /*110690*/  STSM.16.M88.4 [R55], R8 ;  /* 0x0000000837007844 */ /* 0x0007e80000000200 */
        /* <DEDUP_REMOVED lines=8> */
[----:B------:R-:W5:Y:S04]  /*110720*/  LDL.LU R34, [R1+0x628] ;  /* 0x0006280001227983 */ /* 0x000f680000300800 */
[----:B------:R-:W5:Y:S01]  /*110730*/  LDL.LU R35, [R1+0x9a8] ;  /* 0x0009a80001237983 */ /* 0x000f620000300800 */
[----:B--2---:R-:W-:Y:S02]  /*110740*/  PRMT R10, R21, 0x5410, R20 ;  /* 0x00005410150a7816 */ /* 0x004fe40000000014 */
[----:B------:R-:W-:Y:S01]  /*110750*/  PRMT R11, R23, 0x5410, R22 ;  /* 0x00005410170b7816 */ /* 0x000fe20000000016 */
[----:B------:R-:W-:Y:S01]  /*110760*/  NOP ;  /* 0x0000000000007918 */ /* 0x000fe20000000000 */
[----:B------:R-:W0:Y:S01]  /*110770*/  LDS.128 R20, [R55] ;  /* 0x0000000037147984 */ /* 0x000e220000000c00 */
[----:B------:R-:W-:-:S03]  /*110780*/  NOP ;  /* 0x0000000000007918 */ /* 0x000fc60000000000 */
[----:B------:R1:W-:Y:S02]  /*110790*/  STSM.16.M88.4 [R55], R8 ;  /* 0x0000000837007844 */ /* 0x0003e40000000200 */
[----:B-1----:R-:W-:Y:S01]  /*1107a0*/  PRMT R8, R59, 0x5410, R7 ;  /* 0x000054103b087816 */ /* 0x002fe20000000007 */
[----:B------:R-:W-:Y:S01]  /*1107b0*/  NOP ;  /* 0x0000000000007918 */ /* 0x000fe20000000000 */
[----:B------:R-:W1:Y:S04]  /*1107c0*/  LDS.128 R4, [R55] ;  /* 0x0000000037047984 */ /* 0x000e680000000c00 */
[----:B0-----:R-:W-:Y:S01]  /*1107d0*/  STL.64 [R1+0x1f0], R20 ;  /* 0x0001f01401007387 */ /* 0x001fe20000100a00 */
[----:B------:R-:W-:-:S03]  /*1107e0*/  IMAD.MOV.U32 R49, RZ, RZ, R23 ;  /* 0x000000ffff317224 */ /* 0x000fc600078e0017 */
[----:B------:R0:W-:Y:S04]  /*1107f0*/  STL [R1+0x1f8], R22 ;  /* 0x0001f81601007387 */ /* 0x0001e80000100800 */
[----:B0-----:R-:W2:Y:S04]  /*110800*/  LDL.LU.64 R22, [R1+0x4690] ;  /* 0x0046900001167983 */ /* 0x001ea80000300a00 */
[----:B------:R-:W2:Y:S01]  /*110810*/  LDL.LU.64 R20, [R1+0x4688] ;  /* 0x0046880001147983 */ /* 0x000ea20000300a00 */
[----:B------:R-:W-:-:S03]  /*110820*/  NOP ;  /* 0x0000000000007918 */ /* 0x000fc60000000000 */
[----:B-1----:R-:W-:Y:S04]  /*110830*/  STL.64 [R1+0x1e0], R4 ;  /* 0x0001e00401007387 */ /* 0x002fe80000100a00 */
[----:B------:R-:W-:Y:S01]  /*110840*/  STL.64 [R1+0x1e8], R6 ;  /* 0x0001e80601007387 */ /* 0x000fe20000100a00 */
[----:B----4-:R-:W-:Y:S02]  /*110850*/  PRMT R9, R0, 0x5410, R31 ;  /* 0x0000541000097816 */ /* 0x010fe4000000001f */
[----:B------:R-:W-:Y:S02]  /*110860*/  PRMT R10, R39, 0x5410, R3 ;  /* 0x00005410270a7816 */ /* 0x000fe40000000003 */
[----:B------:R-:W-:Y:S02]  /*110870*/  PRMT R11, R42, 0x5410, R41 ;  /* 0x000054102a0b7816 */ /* 0x000fe40000000029 */
[----:B------:R-:W4:Y:S04]  /*110880*/  LDL.LU R42, [R1+0x708] ;  /* 0x00070800012a7983 */ /* 0x000f280000300800 */
[----:B------:R0:W-:Y:S01]  /*110890*/  STSM.16.M88.4 [R55], R8 ;  /* 0x0000000837007844 */ /* 0x0001e20000000200 */
[----:B------:R-:W-:-:S03]  /*1108a0*/  NOP ;  /* 0x0000000000007918 */ /* 0x000fc60000000000 */
[----:B------:R-:W1:Y:S01]  /*1108b0*/  LDS.128 R4, [R55] ;  /* 0x0000000037047984 */ /* 0x000e620000000c00 */
[----:B0-----:R-:W-:-:S03]  /*1108c0*/  PRMT R8, R61, 0x5410, R43 ;  /* 0x000054103d087816 */ /* 0x001fc6000000002b */
[----:B------:R-:W4:Y:S01]  /*1108d0*/  LDL.LU R43, [R1+0x9e8] ;  /* 0x0009e800012b7983 */ /* 0x000f220000300800 */
[----:B------:R-:W-:Y:S02]  /*1108e0*/  PRMT R9, R47, 0x5410, R60 ;  /* 0x000054102f097816 */ /* 0x000fe4000000003c */
[----:B------:R-:W-:Y:S02]  /*1108f0*/  PRMT R10, R25, 0x5410, R24 ;  /* 0x00005410190a7816 */ /* 0x000fe40000000018 */
[----:B------:R-:W-:Y:S01]  /*110900*/  PRMT R11, R27, 0x5410, R26 ;  /* 0x000054101b0b7816 */ /* 0x000fe2000000001a */
[----:B------:R-:W-:Y:S01]  /*110910*/  NOP ;  /* 0x0000000000007918 */ /* 0x000fe20000000000 */
[----:B-1----:R-:W-:Y:S04]  /*110920*/  STL.64 [R1+0x1d0], R4 ;  /* 0x0001d00401007387 */ /* 0x002fe80000100a00 */
[----:B------:R-:W-:Y:S04]  /*110930*/  STL.64 [R1+0x1d8], R6 ;  /* 0x0001d80601007387 */ /* 0x000fe80000100a00 */
[----:B------:R-:W2:Y:S04]  /*110940*/  LDL.LU R61, [R1+0x6c4] ;  /* 0x0006c400013d7983 */ /* 0x000ea80000300800 */
[----:B------:R-:W2:Y:S04]  /*110950*/  LDL.LU R47, [R1+0x9cc] ;  /* 0x0009cc00012f7983 */ /* 0x000ea80000300800 */
[----:B------:R-:W2:Y:S04]  /*110960*/  LDL.LU R24, [R1+0x6ac] ;  /* 0x0006ac0001187983 */ /* 0x000ea80000300800 */
[----:B------:R-:W2:Y:S04]  /*110970*/  LDL.LU R25, [R1+0x9c8] ;  /* 0x0009c80001197983 */ /* 0x000ea80000300800 */
[----:B------:R-:W2:Y:S04]  /*110980*/  LDL.LU R26, [R1+0x39c] ;  /* 0x00039c00011a7983 */ /* 0x000ea80000300800 */
[----:B------:R-:W2:Y:S04]  /*110990*/  LDL.LU R27, [R1+0x6e0] ;  /* 0x0006e000011b7983 */ /* 0x000ea80000300800 */
[----:B------:R0:W-:Y:S01]  /*1109a0*/  STSM.16.M88.4 [R55], R8 ;  /* 0x0000000837007844 */ /* 0x0001e20000000200 */
[----:B------:R-:W-:-:S03]  /*1109b0*/  NOP ;  /* 0x0000000000007918 */ /* 0x000fc60000000000 */
[----:B------:R-:W1:Y:S01]  /*1109c0*/  LDS.128 R4, [R55] ;  /* 0x0000000037047984 */ /* 0x000e620000000c00 */
[----:B0-----:R-:W-:Y:S02]  /*1109d0*/  PRMT R8, R46, 0x5410, R44 ;  /* 0x000054102e087816 */ /* 0x001fe4000000002c */
[----:B------:R-:W-:Y:S02]  /*1109e0*/  PRMT R9, R48, 0x5410, R45 ;  /* 0x0000541030097816 */ /* 0x000fe4000000002d */
[----:B---3--:R-:W-:Y:S02]  /*1109f0*/  PRMT R10, R33, 0x5410, R32 ;  /* 0x00005410210a7816 */ /* 0x008fe40000000020 */
[----:B-----5:R-:W-:Y:S01]  /*110a00*/  PRMT R11, R35, 0x5410, R34 ;  /* 0x00005410230b7816 */ /* 0x020fe20000000022 */
[----:B------:R-:W-:-:S04]  /*110a10*/  NOP ;  /* 0x0000000000007918 */ /* 0x000fc80000000000 */
[----:B------:R-:W-:Y:S04]  /*110a20*/  STSM.16.M88.4 [R55], R8 ;  /* 0x0000000837007844 */ /* 0x000fe80000000200 */
[----:B-1----:R0:W-:Y:S04]  /*110a30*/  STL [R1+0x1c4], R5 ;  /* 0x0001c40501007387 */ /* 0x0021e80000100800 */
[----:B------:R1:W-:Y:S04]  /*110a40*/  STL.64 [R1+0x1c8], R6 ;  /* 0x0001c80601007387 */ /* 0x0003e80000100a00 */
[----:B------:R-:W3:Y:S04]  /*110a50*/  LDL.LU R50, [R1+0x9fc] ;  /* 0x0009fc0001327983 */ /* 0x000ee80000300800 */
[----:B------:R-:W5:Y:S01]  /*110a60*/  LDL.LU R32, [R1+0x72c] ;  /* 0x00072c0001207983 */ /* 0x000f620000300800 */
[----:B------:R-:W-:-:S03]  /*110a70*/  IMAD.MOV.U32 R48, RZ, RZ, R4 ;  /* 0x000000ffff307224 */ /* 0x000fc600078e0004 */
[----:B------:R-:W5:Y:S04]  /*110a80*/  LDL.LU R33, [R1+0x9f8] ;  /* 0x0009f80001217983 */ /* 0x000f680000300800 */
[----:B------:R-:W3:Y:S04]  /*110a90*/  LDL.LU R34, [R1+0x728] ;  /* 0x0007280001227983 */ /* 0x000ee80000300800 */
[----:B------:R-:W3:Y:S04]  /*110aa0*/  LDL.LU R35, [R1+0x9f4] ;  /* 0x0009f40001237983 */ /* 0x000ee80000300800 */
        /* <DEDUP_REMOVED lines=8> */
[----:B------:R0:W-:Y:S04]  /*110b30*/  STL.64 [R1+0x45f8], R48 ;  /* 0x0045f83001007387 */ /* 0x0001e80000100a00 */
        /* <DEDUP_REMOVED lines=9> */
[----:B----4-:R-:W-:-:S03]  /*110bd0*/  PRMT R8, R43, 0x5410, R42 ;  /* 0x000054102b087816 */ /* 0x010fc6000000002a */
[----:B------:R-:W4:Y:S01]  /*110be0*/  LDL.LU R42, [R1+0xa40] ;  /* 0x000a4000012a7983 */ /* 0x000f220000300800 */
[----:B--2---:R-:W-:Y:S02]  /*110bf0*/  PRMT R10, R25, 0x5410, R24 ;  /* 0x00005410190a7816 */ /* 0x004fe40000000018 */
[----:B------:R-:W-:Y:S01]  /*110c00*/  PRMT R11, R27, 0x5410, R26 ;  /* 0x000054101b0b7816 */ /* 0x000fe2000000001a */
[----:B------:R-:W-:Y:S01]  /*110c10*/  NOP ;  /* 0x0000000000007918 */ /* 0x000fe20000000000 */
[----:B------:R-:W0:Y:S01]  /*110c20*/  LDS.128 R24, [R55] ;  /* 0x0000000037187984 */ /* 0x000e220000000c00 */
[----:B------:R-:W-:Y:S01]  /*110c30*/  PRMT R9, R47, 0x5410, R61 ;  /* 0x000054102f097816 */ /* 0x000fe2000000003d */
[----:B------:R-:W-:-:S04]  /*110c40*/  NOP ;  /* 0x0000000000007918 */ /* 0x000fc80000000000 */
[----:B------:R-:W-:Y:S04]  /*110c50*/  STSM.16.M88.4 [R55], R8 ;  /* 0x0000000837007844 */ /* 0x000fe80000000200 */
[----:B0-----:R-:W-:Y:S01]  /*110c60*/  STL [R1+0x1b0], R24 ;  /* 0x0001b01801007387 */ /* 0x001fe20000100800 */
[----:B------:R-:W-:-:S03]  /*110c70*/  IMAD.MOV.U32 R47, RZ, RZ, R25 ;  /* 0x000000ffff2f7224 */ /* 0x000fc600078e0019 */
[----:B------:R0:W-:Y:S04]  /*110c80*/  STL.64 [R1+0x1b8], R26 ;  /* 0x0001b81a01007387 */ /* 0x0001e80000100a00 */
[----:B0-----:R-:W2:Y:S04]  /*110c90*/  LDL.LU.64 R26, [R1+0x4680] ;  /* 0x00468000011a7983 */ /* 0x001ea80000300a00 */
[----:B------:R-:W2:Y:S01]  /*110ca0*/  LDL.LU.64 R24, [R1+0x4678] ;  /* 0x0046780001187983 */ /* 0x000ea20000300a00 */
[----:B-----5:R-:W-:Y:S01]  /*110cb0*/  PRMT R10, R33, 0x5410, R32 ;  /* 0x00005410210a7816 */ /* 0x020fe20000000020 */
[----:B------:R-:W-:-:S02]  /*110cc0*/  NOP ;  /* 0x0000000000007918 */ /* 0x000fc40000000000 */
[----:B------:R-:W5:Y:S04]  /*110cd0*/  LDL.LU R43, [R1+0x3bc] ;  /* 0x0003bc00012b7983 */ /* 0x000f680000300800 */
[----:B------:R-:W5:Y:S04]  /*110ce0*/  LDL.LU R61, [R1+0x6e4] ;  /* 0x0006e400013d7983 */ /* 0x000f680000300800 */
[----:B------:R-:W2:Y:S01]  /*110cf0*/  LDL.LU R11, [R1+0x744] ;  /* 0x00074400010b7983 */ /* 0x000ea20000300800 */
[----:B---3--:R-:W-:Y:S02]  /*110d00*/  PRMT R9, R50, 0x5410, R49 ;  /* 0x0000541032097816 */ /* 0x008fe40000000031 */
[----:B--2---:R-:W-:-:S02]  /*110d10*/  PRMT R8, R48, 0x5410, R11 ;  /* 0x0000541030087816 */ /* 0x004fc4000000000b */
[----:B------:R-:W-:Y:S02]  /*110d20*/  PRMT R11, R35, 0x5410, R34 ;  /* 0x00005410230b7816 */ /* 0x000fe40000000022 */
[----:B------:R-:W0:Y:S01]  /*110d30*/  LDS.128 R32, [R55] ;  /* 0x0000000037207984 */ /* 0x000e220000000c00 */
[----:B------:R-:W-:-:S03]  /*110d40*/  NOP ;  /* 0x0000000000007918 */ /* 0x000fc60000000000 */
[----:B------:R1:W-:Y:S02]  /*110d50*/  STSM.16.M88.4 [R55], R8 ;  /* 0x0000000837007844 */ /* 0x0003e40000000200 */
[----:B-1----:R-:W-:Y:S01]  /*110d60*/  PRMT R8, R4, 0x5410, R51 ;  /* 0x0000541004087816 */ /* 0x002fe20000000033 */
[----:B------:R-:W-:Y:S01]  /*110d70*/  NOP ;  /* 0x0000000000007918 */ /* 0x000fe20000000000 */
[----:B------:R-:W-:Y:S01]  /*110d80*/  PRMT R9, R6, 0x5410, R5 ;  /* 0x0000541006097816 */ /* 0x000fe20000000005 */
[----:B------:R-:W1:Y:S01]  /*110d90*/  LDS.128 R48, [R55] ;  /* 0x0000000037307984 */ /* 0x000e620000000c00 */
[----:B------:R-:W-:Y:S02]  /*110da0*/  PRMT R10, R44, 0x5410, R60 ;  /* 0x000054102c0a7816 */ /* 0x000fe4000000003c */
[----:B------:R-:W-:Y:S01]  /*110db0*/  PRMT R11, R45, 0x5410, R46 ;  /* 0x000054102d0b7816 */ /* 0x000fe2000000002e */
[----:B------:R-:W-:Y:S01]  /*110dc0*/  NOP ;  /* 0x0000000000007918 */ /* 0x000fe20000000000 */
[----:B0-----:R-:W-:Y:S04]  /*110dd0*/  STL.64 [R1+0x1a0], R32 ;  /* 0x0001a02001007387 */ /* 0x001fe80000100a00 */
[----:B------:R0:W-:Y:S04]  /*110de0*/  STL.64 [R1+0x1a8], R34 ;  /* 0x0001a82201007387 */ /* 0x0001e80000100a00 */
[----:B------:R2:W-:Y:S04]  /*110df0*/  STSM.16.M88.4 [R55], R8 ;  /* 0x0000000837007844 */ /* 0x0005e80000000200 */
[----:B0-----:R-:W3:Y:S04]  /*110e00*/  LDL.LU.64 R34, [R1+0x4670] ;  /* 0x0046700001227983 */ /* 0x001ee80000300a00 */
[----:B------:R-:W3:Y:S01]  /*110e10*/  LDL.LU.64 R32, [R1+0x4668] ;  /* 0x0046680001207983 */ /* 0x000ee20000300a00 */
[----:B------:R-:W-:-:S03]  /*110e20*/  NOP ;  /* 0x0000000000007918 */ /* 0x000fc60000000000 */
[----:B------:R-:W3:Y:S04]  /*110e30*/  LDL.LU R60, [R1+0x468] ;  /* 0x00046800013c7983 */ /* 0x000ee80000300800 */
[----:B------:R-:W3:Y:S01]  /*110e40*/  LDL.LU R44, [R1+0x704] ;  /* 0x00070400012c7983 */ /* 0x000ee20000300800 */
[----:B--2---:R-:W-:-:S03]  /*110e50*/  PRMT R8, R59, 0x5410, R7 ;  /* 0x000054103b087816 */ /* 0x004fc60000000007 */
[----:B------:R-:W0:Y:S01]  /*110e60*/  LDS.128 R4, [R55] ;  /* 0x0000000037047984 */ /* 0x000e220000000c00 */
[----:B------:R-:W-:Y:S02]  /*110e70*/  PRMT R9, R0, 0x5410, R31 ;  /* 0x0000541000097816 */ /* 0x000fe4000000001f */
[----:B------:R-:W-:Y:S02]  /*110e80*/  PRMT R10, R39, 0x5410, R3 ;  /* 0x00005410270a7816 */ /* 0x000fe40000000003 */
[----:B----4-:R-:W-:Y:S01]  /*110e90*/  PRMT R11, R42, 0x5410, R41 ;  /* 0x000054102a0b7816 */ /* 0x010fe20000000029 */
[----:B-1----:R-:W-:Y:S01]  /*110ea0*/  STL.64 [R1+0x190], R48 ;  /* 0x0001903001007387 */ /* 0x002fe20000100a00 */
[----:B------:R-:W-:-:S03]  /*110eb0*/  NOP ;  /* 0x0000000000007918 */ /* 0x000fc60000000000 */
[----:B------:R1:W-:Y:S04]  /*110ec0*/  STSM.16.M88.4 [R55], R8 ;  /* 0x0000000837007844 */ /* 0x0003e80000000200 */
[----:B0-----:R-:W-:Y:S04]  /*110ed0*/  STL.64 [R1+0x180], R4 ;  /* 0x0001800401007387 */ /* 0x001fe80000100a00 */
[----:B------:R-:W-:Y:S01]  /*110ee0*/  STL.64 [R1+0x188], R6 ;  /* 0x0001880601007387 */ /* 0x000fe20000100a00 */
[----:B------:R-:W-:-:S03]  /*110ef0*/  NOP ;  /* 0x0000000000007918 */ /* 0x000fc60000000000 */
[----:B------:R-:W0:Y:S04]  /*110f00*/  LDS.128 R4, [R55] ;  /* 0x0000000037047984 */ /* 0x000e280000000c00 */
[----:B-1----:R-:W2:Y:S04]  /*110f10*/  LDL.LU R8, [R1+0x10] ;  /* 0x0000100001087983 */ /* 0x002ea80000300800 */
[----:B0-----:R-:W-:Y:S04]  /*110f20*/  STL.64 [R1+0x170], R4 ;  /* 0x0001700401007387 */ /* 0x001fe80000100a00 */
[----:B------:R-:W-:Y:S01]  /*110f30*/  STL.64 [R1+0x178], R6 ;  /* 0x0001780601007387 */ /* 0x000fe20000100a00 */
[----:B-----5:R-:W-:Y:S01]  /*110f40*/  PRMT R31, R61, 0x5410, R43 ;  /* 0x000054103d1f7816 */ /* 0x020fe2000000002b */
[----:B------:R-:W-:-:S02]  /*110f50*/  NOP ;  /* 0x0000000000007918 */ /* 0x000fc40000000000 */
[----:B------:R-:W2:Y:S04]  /*110f60*/  LDL.LU R9, [R1+0x14] ;  /* 0x0000140001097983 */ /* 0x000ea80000300800 */
[----:B------:R-:W2:Y:S04]  /*110f70*/  LDL.LU R10, [R1+0x18] ;  /* 0x00001800010a7983 */ /* 0x000ea80000300800 */
[----:B------:R-:W4:Y:S04]  /*110f80*/  LDL.LU R3, [R1+0x3dc] ;  /* 0x0003dc0001037983 */ /* 0x000f280000300800 */
[----:B------:R-:W4:Y:S04]  /*110f90*/  LDL.LU R39, [R1+0x6c8] ;  /* 0x0006c80001277983 */ /* 0x000f280000300800 */
[----:B------:R-:W-:Y:S01]  /*110fa0*/  STSM.16.M88.4 [R55], R28 ;  /* 0x0000001c37007844 */ /* 0x000fe20000000200 */
[----:B------:R-:W-:-:S03]  /*110fb0*/  NOP ;  /* 0x0000000000007918 */ /* 0x000fc60000000000 */
[----:B------:R-:W0:Y:S01]  /*110fc0*/  LDS.128 R4, [R55] ;  /* 0x0000000037047984 */ /* 0x000e220000000c00 */
[----:B------:R-:W-:Y:S01]  /*110fd0*/  IMAD.MOV.U32 R45, RZ, RZ, R50 ;  /* 0x000000ffff2d7224 */ /* 0x000fe200078e0032 */
[----:B------:R-:W-:Y:S02]  /*110fe0*/  NOP ;  /* 0x0000000000007918 */ /* 0x000fe40000000000 */
[----:B------:R-:W5:Y:S04]  /*110ff0*/  LDL.LU R48, [R1+0x30] ;  /* 0x0000300001307983 */ /* 0x000f680000300800 */
[----:B------:R-:W-:Y:S01]  /*111000*/  STSM.16.M88.4 [R55], R12 ;  /* 0x0000000c37007844 */ /* 0x000fe20000000200 */
[----:B------:R-:W-:-:S03]  /*111010*/  NOP ;  /* 0x0000000000007918 */ /* 0x000fc60000000000 */
[----:B0-----:R-:W-:Y:S04]  /*111020*/  STL.64 [R1+0x160], R4 ;  /* 0x0001600401007387 */ /* 0x001fe80000100a00 */
[----:B------:R-:W-:Y:S04]  /*111030*/  STL.64 [R1+0x168], R6 ;  /* 0x0001680601007387 */ /* 0x000fe80000100a00 */
[----:B------:R-:W5:Y:S04]  /*111040*/  LDL.LU R49, [R1+0x34] ;  /* 0x0000340001317983 */ /* 0x000f680000300800 */
[----:B------:R-:W5:Y:S04]  /*111050*/  LDL.LU R50, [R1+0x38] ;  /* 0x0000380001327983 */ /* 0x000f680000300800 */
[----:B------:R-:W5:Y:S04]  /*111060*/  LDL.LU R41, [R1+0x480] ;  /* 0x0004800001297983 */ /* 0x000f680000300800 */
[----:B------:R-:W5:Y:S04]  /*111070*/  LDL.LU R42, [R1+0x6e8] ;  /* 0x0006e800012a7983 */ /* 0x000f680000300800 */
[----:B------:R-:W0:Y:S04]  /*111080*/  LDS.128 R4, [R55] ;  /* 0x0000000037047984 */ /* 0x000e280000000c00 */
[----:B0-----:R0:W-:Y:S01]  /*111090*/  STL [R1+0x150], R4 ;  /* 0x0001500401007387 */ /* 0x0011e20000100800 */
[----:B------:R-:W-:-:S03]  /*1110a0*/  IMAD.MOV.U32 R61, RZ, RZ, R7 ;  /* 0x000000ffff3d7224 */ /* 0x000fc600078e0007 */
[----:B0-----:R-:W5:Y:S01]  /*1110b0*/  LDL.LU R4, [R1+0x50] ;  /* 0x0000500001047983 */ /* 0x001f620000300800 */
[----:B---3--:R-:W-:Y:S01]  /*1110c0*/  PRMT R59, R44, 0x5410, R60 ;  /* 0x000054102c3b7816 */ /* 0x008fe2000000003c */
[----:B------:R-:W-:Y:S01]  /*1110d0*/  IMAD.MOV.U32 R44, RZ, RZ, R5 ;  /* 0x000000ffff2c7224 */ /* 0x000fe200078e0005 */
[----:B------:R-:W-:Y:S01]  /*1110e0*/  NOP ;  /* 0x0000000000007918 */ /* 0x000fe20000000000 */
[----:B------:R-:W-:Y:S01]  /*1110f0*/  IMAD.MOV.U32 R60, RZ, RZ, R6 ;  /* 0x000000ffff3c7224 */ /* 0x000fe200078e0006 */
[----:B------:R-:W3:Y:S04]  /*111100*/  LDL.LU R5, [R1+0x54] ;  /* 0x0000540001057983 */ /* 0x000ee80000300800 */
[----:B------:R-:W3:Y:S04]  /*111110*/  LDL.LU R6, [R1+0x58] ;  /* 0x0000580001067983 */ /* 0x000ee80000300800 */
[----:B------:R-:W3:Y:S04]  /*111120*/  LDL.LU R7, [R1+0x3fc] ;  /* 0x0003fc0001077983 */ /* 0x000ee80000300800 */
[----:B------:R-:W3:Y:S04]  /*111130*/  LDL.LU R0, [R1+0x6a0] ;  /* 0x0006a00001007983 */ /* 0x000ee80000300800 */
[----:B------:R-:W-:Y:S01]  /*111140*/  STSM.16.M88.4 [R55], R56 ;  /* 0x0000003837007844 */ /* 0x000fe20000000200 */
[----:B------:R-:W-:-:S03]  /*111150*/  NOP ;  /* 0x0000000000007918 */ /* 0x000fc60000000000 */
[----:B------:R-:W0:Y:S01]  /*111160*/  LDS.128 R12, [R55] ;  /* 0x00000000370c7984 */ /* 0x000e220000000c00 */
[----:B------:R-:W-:-:S03]  /*111170*/  NOP ;  /* 0x0000000000007918 */ /* 0x000fc60000000000 */
[----:B------:R-:W-:Y:S04]  /*111180*/  STL.64 [R1+0x45d0], R44 ;  /* 0x0045d02c01007387 */ /* 0x000fe80000100a00 */
[----:B------:R-:W-:Y:S04]  /*111190*/  STL.64 [R1+0x45b0], R60 ;  /* 0x0045b03c01007387 */ /* 0x000fe80000100a00 */
[----:B------:R-:W-:Y:S01]  /*1111a0*/  STSM.16.M88.4 [R55], R16 ;  /* 0x0000001037007844 */ /* 0x000fe20000000200 */
[----:B------:R-:W-:-:S03]  /*1111b0*/  NOP ;  /* 0x0000000000007918 */ /* 0x000fc60000000000 */
[----:B0-----:R-:W-:Y:S01]  /*1111c0*/  STL.64 [R1+0x140], R12 ;  /* 0x0001400c01007387 */ /* 0x001fe20000100a00 */
[----:B------:R-:W-:-:S03]  /*1111d0*/  IMAD.MOV.U32 R43, RZ, RZ, R14 ;  /* 0x000000ffff2b7224 */ /* 0x000fc600078e000e */
[----:B------:R-:W-:Y:S04]  /*1111e0*/  STL [R1+0x14c], R15 ;  /* 0x00014c0f01007387 */ /* 0x000fe80000100800 */
[----:B------:R-:W0:Y:S01]  /*1111f0*/  LDS.128 R12, [R55] ;  /* 0x00000000370c7984 */ /* 0x000e220000000c00 */
[----:B----4-:R-:W-:Y:S01]  /*111200*/  PRMT R11, R39, 0x5410, R3 ;  /* 0x00005410270b7816 */ /* 0x010fe20000000003 */
[----:B------:R-:W-:-:S04]  /*111210*/  NOP ;  /* 0x0000000000007918 */ /* 0x000fc80000000000 */
[----:B--2---:R-:W-:Y:S01]  /*111220*/  STSM.16.M88.4 [R55], R8 ;  /* 0x0000000837007844 */ /* 0x004fe20000000200 */
[----:B------:R-:W-:-:S03]  /*111230*/  NOP ;  /* 0x0000000000007918 */ /* 0x000fc60000000000 */
[----:B------:R-:W1:Y:S01]  /*111240*/  LDS.128 R8, [R55] ;  /* 0x0000000037087984 */ /* 0x000e620000000c00 */
[----:B------:R-:W-:-:S03]  /*111250*/  NOP ;  /* 0x0000000000007918 */ /* 0x000fc60000000000 */
[----:B0-----:R-:W-:Y:S04]  /*111260*/  STL.64 [R1+0x130], R12 ;  /* 0x0001300c01007387 */ /* 0x001fe80000100a00 */
[----:B------:R-:W-:Y:S04]  /*111270*/  STL.64 [R1+0x138], R14 ;  /* 0x0001380e01007387 */ /* 0x000fe80000100a00 */
[----:B-1----:R0:W-:Y:S04]  /*111280*/  STL.64 [R1+0x110], R8 ;  /* 0x0001100801007387 */ /* 0x0021e80000100a00 */
[----:B------:R1:W-:Y:S04]  /*111290*/  STL.64 [R1+0x118], R10 ;  /* 0x0001180a01007387 */ /* 0x0003e80000100a00 */
[----:B0-----:R-:W2:Y:S04]  /*1112a0*/  LDL.LU R8, [R1+0x60] ;  /* 0x0000600001087983 */ /* 0x001ea80000300800 */
[----:B------:R-:W2:Y:S04]  /*1112b0*/  LDL.LU R9, [R1+0x64] ;  /* 0x0000640001097983 */ /* 0x000ea80000300800 */
[----:B-1----:R-:W2:Y:S04]  /*1112c0*/  LDL.LU R10, [R1+0x68] ;  /* 0x00006800010a7983 */ /* 0x002ea80000300800 */
[----:B------:R-:W4:Y:S04]  /*1112d0*/  LDL.LU R3, [R1+0x484] ;  /* 0x0004840001037983 */ /* 0x000f280000300800 */
[----:B------:R-:W4:Y:S04]  /*1112e0*/  LDL.LU R39, [R1+0x6cc] ;  /* 0x0006cc0001277983 */ /* 0x000f280000300800 */
[----:B------:R-:W-:Y:S01]  /*1112f0*/  STSM.16.M88.4 [R55], R20 ;  /* 0x0000001437007844 */ /* 0x000fe20000000200 */
[----:B------:R-:W-:-:S03]  /*111300*/  NOP ;  /* 0x0000000000007918 */ /* 0x000fc60000000000 */
[----:B------:R-:W0:Y:S01]  /*111310*/  LDS.128 R12, [R55] ;  /* 0x00000000370c7984 */ /* 0x000e220000000c00 */
[----:B------:R-:W-:Y:S01]  /*111320*/  IMAD.MOV.U32 R46, RZ, RZ, R51 ;  /* 0x000000ffff2e7224 */ /* 0x000fe200078e0033 */
[----:B-----5:R-:W-:Y:S01]  /*111330*/  PRMT R51, R42, 0x5410, R41 ;  /* 0x000054102a337816 */ /* 0x020fe20000000029 */
[----:B------:R-:W-:-:S04]  /*111340*/  NOP ;  /* 0x0000000000007918 */ /* 0x000fc80000000000 */
[----:B------:R-:W-:Y:S04]  /*111350*/  STSM.16.M88.4 [R55], R48 ;  /* 0x0000003037007844 */ /* 0x000fe80000000200 */
[----:B0-----:R-:W-:Y:S01]  /*111360*/  STL.64 [R1+0x100], R12 ;  /* 0x0001000c01007387 */ /* 0x001fe20000100a00 */
[----:B------:R-:W-:-:S03]  /*111370*/  IMAD.MOV.U32 R42, RZ, RZ, R15 ;  /* 0x000000ffff2a7224 */ /* 0x000fc600078e000f */
[----:B------:R-:W-:Y:S01]  /*111380*/  STL [R1+0x108], R14 ;  /* 0x0001080e01007387 */ /* 0x000fe20000100800 */
[----:B------:R-:W-:-:S03]  /*111390*/  NOP ;  /* 0x0000000000007918 */ /* 0x000fc60000000000 */
[----:B------:R-:W0:Y:S01]  /*1113a0*/  LDS.128 R12, [R55] ;  /* 0x00000000370c7984 */ /* 0x000e220000000c00 */
[----:B------:R-:W-:-:S03]  /*1113b0*/  NOP ;  /* 0x0000000000007918 */ /* 0x000fc60000000000 */
[----:B------:R-:W-:Y:S04]  /*1113c0*/  STL.64 [R1+0x45b8], R42 ;  /* 0x0045b82a01007387 */ /* 0x000fe80000100a00 */
[----:B------:R-:W-:Y:S01]  /*1113d0*/  STSM.16.M88.4 [R55], R24 ;  /* 0x0000001837007844 */ /* 0x000fe20000000200 */
[----:B------:R-:W-:-:S03]  /*1113e0*/  NOP ;  /* 0x0000000000007918 */ /* 0x000fc60000000000 */
[----:B0-----:R-:W-:Y:S01]  /*1113f0*/  STL [R1+0xf4], R13 ;  /* 0x0000f40d01007387 */ /* 0x001fe20000100800 */
[----:B------:R-:W-:-:S03]  /*111400*/  IMAD.MOV.U32 R41, RZ, RZ, R12 ;  /* 0x000000ffff297224 */ /* 0x000fc600078e000c */
[----:B------:R-:W-:Y:S04]  /*111410*/  STL.64 [R1+0xf8], R14 ;  /* 0x0000f80e01007387 */ /* 0x000fe80000100a00 */
[----:B------:R-:W0:Y:S01]  /*111420*/  LDS.128 R12, [R55] ;  /* 0x00000000370c7984 */ /* 0x000e220000000c00 */
[----:B---3--:R-:W-:Y:S01]  /*111430*/  PRMT R7, R0, 0x5410, R7 ;  /* 0x0000541000077816 */ /* 0x008fe20000000007 */
[----:B------:R-:W-:-:S04]  /*111440*/  NOP ;  /* 0x0000000000007918 */ /* 0x000fc80000000000 */
[----:B------:R-:W-:Y:S01]  /*111450*/  STSM.16.M88.4 [R55], R4 ;  /* 0x0000000437007844 */ /* 0x000fe20000000200 */
[----:B------:R-:W-:-:S03]  /*111460*/  NOP ;  /* 0x0000000000007918 */ /* 0x000fc60000000000 */
[----:B------:R-:W1:Y:S01]  /*111470*/  LDS.128 R4, [R55] ;  /* 0x0000000037047984 */ /* 0x000e620000000c00 */
[----:B------:R-:W-:-:S03]  /*111480*/  NOP ;  /* 0x0000000000007918 */ /* 0x000fc60000000000 */
[----:B------:R-:W-:Y:S04]  /*111490*/  STL.64 [R1+0x4660], R40 ;  /* 0x0046602801007387 */ /* 0x000fe80000100a00 */
[----:B0-----:R0:W-:Y:S04]  /*1114a0*/  STL.64 [R1+0xe0], R12 ;  /* 0x0000e00c01007387 */ /* 0x0011e80000100a00 */
[----:B------:R3:W-:Y:S04]  /*1114b0*/  STL.64 [R1+0xe8], R14 ;  /* 0x0000e80e01007387 */ /* 0x0007e80000100a00 */
[----:B0-----:R-:W5:Y:S04]  /*1114c0*/  LDL.LU R12, [R1+0x70] ;  /* 0x00007000010c7983 */ /* 0x001f680000300800 */
[----:B-1----:R-:W-:Y:S04]  /*1114d0*/  STL.64 [R1+0xd0], R4 ;  /* 0x0000d00401007387 */ /* 0x002fe80000100a00 */
[----:B------:R0:W-:Y:S04]  /*1114e0*/  STL.64 [R1+0xd8], R6 ;  /* 0x0000d80601007387 */ /* 0x0001e80000100a00 */
[----:B------:R-:W5:Y:S04]  /*1114f0*/  LDL.LU R13, [R1+0x74] ;  /* 0x00007400010d7983 */ /* 0x000f680000300800 */
[----:B---3--:R-:W5:Y:S04]  /*111500*/  LDL.LU R14, [R1+0x78] ;  /* 0x00007800010e7983 */ /* 0x008f680000300800 */
[----:B------:R-:W3:Y:S04]  /*111510*/  LDL.LU R20, [R1] ;  /* 0x0000000001147983 */ /* 0x000ee80000300800 */
[----:B------:R-:W3:Y:S04]  /*111520*/  LDL.LU R21, [R1+0x4] ;  /* 0x0000040001157983 */ /* 0x000ee80000300800 */
[----:B------:R-:W3:Y:S04]  /*111530*/  LDL.LU R22, [R1+0x8] ;  /* 0x0000080001167983 */ /* 0x000ee80000300800 */
[----:B------:R-:W3:Y:S04]  /*111540*/  LDL.LU R23, [R1+0xc] ;  /* 0x00000c0001177983 */ /* 0x000ee80000300800 */
[----:B0-----:R-:W5:Y:S04]  /*111550*/  LDL.LU R6, [R1+0x42c] ;  /* 0x00042c0001067983 */ /* 0x001f680000300800 */
[----:B------:R-:W5:Y:S04]  /*111560*/  LDL.LU R7, [R1+0x66c] ;  /* 0x00066c0001077983 */ /* 0x000f680000300800 */
[----:B------:R-:W-:Y:S01]  /*111570*/  STSM.16.M88.4 [R55], R32 ;  /* 0x0000002037007844 */ /* 0x000fe20000000200 */
[----:B------:R-:W-:-:S03]  /*111580*/  NOP ;  /* 0x0000000000007918 */ /* 0x000fc60000000000 */
[----:B------:R-:W0:Y:S04]  /*111590*/  LDS.128 R16, [R55] ;  /* 0x0000000037107984 */ /* 0x000e280000000c00 */
[----:B0-----:R0:W-:Y:S04]  /*1115a0*/  STL.64 [R1+0xc0], R16 ;  /* 0x0000c01001007387 */ /* 0x0011e80000100a00 */
[----:B------:R1:W-:Y:S04]  /*1115b0*/  STL [R1+0xc8], R18 ;  /* 0x0000c81201007387 */ /* 0x0003e80000100800 */
[----:B------:R-:W5:Y:S04]  /*1115c0*/  LDL.LU R48, [R1+0x20] ;  /* 0x0000200001307983 */ /* 0x000f680000300800 */
[----:B------:R-:W5:Y:S04]  /*1115d0*/  LDL.LU R49, [R1+0x24] ;  /* 0x0000240001317983 */ /* 0x000f680000300800 */
[----:B------:R-:W5:Y:S04]  /*1115e0*/  LDL.LU R50, [R1+0x28] ;  /* 0x0000280001327983 */ /* 0x000f680000300800 */
[----:B------:R-:W5:Y:S01]  /*1115f0*/  LDL.LU R51, [R1+0x2c] ;  /* 0x00002c0001337983 */ /* 0x000f620000300800 */
[----:B------:R-:W-:Y:S01]  /*111600*/  NOP ;  /* 0x0000000000007918 */ /* 0x000fe20000000000 */
[----:B----4-:R-:W-:Y:S01]  /*111610*/  PRMT R11, R39, 0x5410, R3 ;  /* 0x00005410270b7816 */ /* 0x010fe20000000003 */
[----:B------:R-:W-:-:S05]  /*111620*/  IMAD.MOV.U32 R39, RZ, RZ, R19 ;  /* 0x000000ffff277224 */ /* 0x000fca00078e0013 */
[----:B------:R-:W-:Y:S04]  /*111630*/  STL.64 [R1+0x4650], R38 ;  /* 0x0046502601007387 */ /* 0x000fe80000100a00 */
[----:B------:R-:W-:Y:S04]  /*111640*/  STL.64 [R1+0x4648], R36 ;  /* 0x0046482401007387 */ /* 0x000fe80000100a00 */
[----:B0-----:R-:W4:Y:S04]  /*111650*/  LDL.LU R16, [R1+0x330] ;  /* 0x0003300001107983 */ /* 0x001f280000300800 */
[----:B------:R-:W4:Y:S04]  /*111660*/  LDL.LU R17, [R1+0x334] ;  /* 0x0003340001117983 */ /* 0x000f280000300800 */
[----:B--2---:R0:W-:Y:S01]  /*111670*/  STSM.16.M88.4 [R55], R8 ;  /* 0x0000000837007844 */ /* 0x0041e20000000200 */
[----:B------:R-:W-:-:S03]  /*111680*/  NOP ;  /* 0x0000000000007918 */ /* 0x000fc60000000000 */
[----:B-1----:R-:W4:Y:S04]  /*111690*/  LDL.LU R18, [R1+0x338] ;  /* 0x0003380001127983 */ /* 0x002f280000300800 */
[----:B------:R-:W2:Y:S04]  /*1116a0*/  LDL.LU R0, [R1+0x488] ;  /* 0x0004880001007983 */ /* 0x000ea80000300800 */
[----:B------:R-:W2:Y:S04]  /*1116b0*/  LDL.LU R3, [R1+0x6a8] ;  /* 0x0006a80001037983 */ /* 0x000ea80000300800 */
[----:B------:R-:W1:Y:S01]  /*1116c0*/  LDS.128 R24, [R55] ;  /* 0x0000000037187984 */ /* 0x000e620000000c00 */
[----:B------:R-:W-:-:S03]  /*1116d0*/  NOP ;  /* 0x0000000000007918 */ /* 0x000fc60000000000 */
[----:B0-----:R-:W4:Y:S04]  /*1116e0*/  LDL.LU R8, [R1+0x350] ;  /* 0x0003500001087983 */ /* 0x001f280000300800 */
[----:B-1----:R-:W-:Y:S04]  /*1116f0*/  STL.64 [R1+0xb0], R24 ;  /* 0x0000b01801007387 */ /* 0x002fe80000100a00 */
[----:B------:R-:W-:Y:S04]  /*111700*/  STL.64 [R1+0xb8], R26 ;  /* 0x0000b81a01007387 */ /* 0x000fe80000100a00 */
        /* <DEDUP_REMOVED lines=8> */
[----:B---3--:R-:W-:Y:S01]  /*111790*/  STSM.16.M88.4 [R55], R20 ;  /* 0x0000001437007844 */ /* 0x008fe20000000200 */
[----:B------:R-:W-:-:S03]  /*1117a0*/  NOP ;  /* 0x0000000000007918 */ /* 0x000fc60000000000 */
[----:B------:R-:W0:Y:S01]  /*1117b0*/  LDS.128 R20, [R55] ;  /* 0x0000000037147984 */ /* 0x000e220000000c00 */
[----:B-----5:R-:W-:Y:S01]  /*1117c0*/  PRMT R15, R7, 0x5410, R6 ;  /* 0x00005410070f7816 */ /* 0x020fe20000000006 */
[----:B------:R-:W-:-:S04]  /*1117d0*/  NOP ;  /* 0x0000000000007918 */ /* 0x000fc80000000000 */
[----:B------:R-:W-:Y:S01]  /*1117e0*/  STSM.16.M88.4 [R55], R12 ;  /* 0x0000000c37007844 */ /* 0x000fe20000000200 */
[----:B------:R-:W-:-:S03]  /*1117f0*/  NOP ;  /* 0x0000000000007918 */ /* 0x000fc60000000000 */
[----:B------:R-:W1:Y:S01]  /*111800*/  LDS.128 R12, [R55] ;  /* 0x00000000370c7984 */ /* 0x000e620000000c00 */
[----:B------:R-:W-:-:S03]  /*111810*/  NOP ;  /* 0x0000000000007918 */ /* 0x000fc60000000000 */
[----:B0-----:R-:W-:Y:S04]  /*111820*/  STL.64 [R1+0xa0], R20 ;  /* 0x0000a01401007387 */ /* 0x001fe80000100a00 */
[----:B------:R-:W-:Y:S04]  /*111830*/  STL.64 [R1+0xa8], R22 ;  /* 0x0000a81601007387 */ /* 0x000fe80000100a00 */
[----:B-1----:R0:W-:Y:S04]  /*111840*/  STL.64 [R1+0x90], R12 ;  /* 0x0000900c01007387 */ /* 0x0021e80000100a00 */
[----:B------:R1:W-:Y:S04]  /*111850*/  STL.64 [R1+0x98], R14 ;  /* 0x0000980e01007387 */ /* 0x0003e80000100a00 */
[----:B0-----:R-:W3:Y:S04]  /*111860*/  LDL.LU R12, [R1+0x370] ;  /* 0x00037000010c7983 */ /* 0x001ee80000300800 */
[----:B------:R-:W3:Y:S04]  /*111870*/  LDL.LU R13, [R1+0x374] ;  /* 0x00037400010d7983 */ /* 0x000ee80000300800 */
[----:B------:R0:W-:Y:S01]  /*111880*/  STSM.16.M88.4 [R55], R48 ;  /* 0x0000003037007844 */ /* 0x0001e20000000200 */
[----:B------:R-:W-:-:S03]  /*111890*/  NOP ;  /* 0x0000000000007918 */ /* 0x000fc60000000000 */
[----:B-1----:R-:W3:Y:S04]  /*1118a0*/  LDL.LU R14, [R1+0x378] ;  /* 0x00037800010e7983 */ /* 0x002ee80000300800 */
[----:B------:R-:W1:Y:S04]  /*1118b0*/  LDS.128 R20, [R55] ;  /* 0x0000000037147984 */ /* 0x000e680000000c00 */
[----:B0-----:R-:W5:Y:S04]  /*1118c0*/  LDL.LU R48, [R1+0x300] ;  /* 0x0003000001307983 */ /* 0x001f680000300800 */
[----:B------:R-:W5:Y:S04]  /*1118d0*/  LDL.LU R49, [R1+0x304] ;  /* 0x0003040001317983 */ /* 0x000f680000300800 */
[----:B------:R-:W5:Y:S04]  /*1118e0*/  LDL.LU R50, [R1+0x308] ;  /* 0x0003080001327983 */ /* 0x000f680000300800 */
[----:B------:R-:W5:Y:S01]  /*1118f0*/  LDL.LU R51, [R1+0x30c] ;  /* 0x00030c0001337983 */ /* 0x000f620000300800 */
[----:B------:R-:W-:-:S03]  /*111900*/  NOP ;  /* 0x0000000000007918 */ /* 0x000fc60000000000 */
[----:B------:R-:W3:Y:S04]  /*111910*/  LDL.LU R6, [R1+0x48c] ;  /* 0x00048c0001067983 */ /* 0x000ee80000300800 */
[----:B------:R-:W3:Y:S01]  /*111920*/  LDL.LU R7, [R1+0x680] ;  /* 0x0006800001077983 */ /* 0x000ee20000300800 */
[----:B--2---:R-:W-:-:S05]  /*111930*/  PRMT R19, R3, 0x5410, R0 ;  /* 0x0000541003137816 */ /* 0x004fca0000000000 */
[----:B----4-:R-:W-:Y:S01]  /*111940*/  STSM.16.M88.4 [R55], R16 ;  /* 0x0000001037007844 */ /* 0x010fe20000000200 */
[----:B------:R-:W-:-:S03]  /*111950*/  NOP ;  /* 0x0000000000007918 */ /* 0x000fc60000000000 */
[----:B------:R-:W0:Y:S01]  /*111960*/  LDS.128 R16, [R55] ;  /* 0x0000000037107984 */ /* 0x000e220000000c00 */
[----:B------:R-:W-:-:S03]  /*111970*/  NOP ;  /* 0x0000000000007918 */ /* 0x000fc60000000000 */
[----:B-1----:R-:W-:Y:S04]  /*111980*/  STL [R1+0x84], R21 ;  /* 0x0000841501007387 */ /* 0x002fe80000100800 */
[----:B------:R-:W-:Y:S04]  /*111990*/  STL.64 [R1+0x88], R22 ;  /* 0x0000881601007387 */ /* 0x000fe80000100a00 */
[----:B0-----:R-:W-:Y:S01]  /*1119a0*/  STL [R1+0x70], R16 ;  /* 0x0000701001007387 */ /* 0x001fe20000100800 */
[----:B------:R-:W-:-:S03]  /*1119b0*/  IMAD.MOV.U32 R0, RZ, RZ, R17 ;  /* 0x000000ffff007224 */ /* 0x000fc600078e0011 */
[----:B------:R-:W-:Y:S04]  /*1119c0*/  STL.64 [R1+0x78], R18 ;  /* 0x0000781201007387 */ /* 0x000fe80000100a00 */
[----:B------:R-:W-:Y:S01]  /*1119d0*/  STSM.16.M88.4 [R55], R28 ;  /* 0x0000001c37007844 */ /* 0x000fe20000000200 */
[----:B------:R-:W-:-:S03]  /*1119e0*/  NOP ;  /* 0x0000000000007918 */ /* 0x000fc60000000000 */
[----:B------:R-:W0:Y:S01]  /*1119f0*/  LDS.128 R16, [R55] ;  /* 0x0000000037107984 */ /* 0x000e220000000c00 */
[----:B------:R-:W-:-:S03]  /*111a00*/  IMAD.MOV.U32 R3, RZ, RZ, R20 ;  /* 0x000000ffff037224 */ /* 0x000fc600078e0014 */
[----:B0-----:R-:W-:Y:S04]  /*111a10*/  STL.64 [R1+0x60], R16 ;  /* 0x0000601001007387 */ /* 0x001fe80000100a00 */
[----:B------:R-:W-:Y:S01]  /*111a20*/  STL.64 [R1+0x68], R18 ;  /* 0x0000681201007387 */ /* 0x000fe20000100a00 */
[----:B------:R-:W-:Y:S01]  /*111a30*/  PRMT R11, R5, 0x5410, R4 ;  /* 0x00005410050b7816 */ /* 0x000fe20000000004 */
[----:B------:R-:W-:Y:S02]  /*111a40*/  NOP ;  /* 0x0000000000007918 */ /* 0x000fe40000000000 */
[----:B------:R-:W2:Y:S04]  /*111a50*/  LDL.LU R28, [R1+0x390] ;  /* 0x00039000011c7983 */ /* 0x000ea80000300800 */
[----:B------:R-:W2:Y:S04]  /*111a60*/  LDL.LU R29, [R1+0x394] ;  /* 0x00039400011d7983 */ /* 0x000ea80000300800 */
[----:B------:R-:W2:Y:S04]  /*111a70*/  LDL.LU R30, [R1+0x398] ;  /* 0x00039800011e7983 */ /* 0x000ea80000300800 */
[----:B------:R-:W4:Y:S04]  /*111a80*/  LDL.LU R20, [R1+0x310] ;  /* 0x0003100001147983 */ /* 0x000f280000300800 */
[----:B------:R-:W4:Y:S04]  /*111a90*/  LDL.LU R21, [R1+0x314] ;  /* 0x0003140001157983 */ /* 0x000f280000300800 */
[----:B------:R-:W4:Y:S04]  /*111aa0*/  LDL.LU R22, [R1+0x318] ;  /* 0x0003180001167983 */ /* 0x000f280000300800 */
[----:B------:R-:W4:Y:S04]  /*111ab0*/  LDL.LU R23, [R1+0x31c] ;  /* 0x00031c0001177983 */ /* 0x000f280000300800 */
[----:B------:R0:W-:Y:S01]  /*111ac0*/  STSM.16.M88.4 [R55], R8 ;  /* 0x0000000837007844 */ /* 0x0001e20000000200 */
[----:B------:R-:W-:-:S03]  /*111ad0*/  NOP ;  /* 0x0000000000007918 */ /* 0x000fc60000000000 */
[----:B------:R-:W2:Y:S04]  /*111ae0*/  LDL.LU R31, [R1+0x44c] ;  /* 0x00044c00011f7983 */ /* 0x000ea80000300800 */
[----:B------:R-:W1:Y:S01]  /*111af0*/  LDS.128 R16, [R55] ;  /* 0x0000000037107984 */ /* 0x000e620000000c00 */
[----:B------:R-:W-:-:S03]  /*111b00*/  NOP ;  /* 0x0000000000007918 */ /* 0x000fc60000000000 */
[----:B0-----:R-:W2:Y:S04]  /*111b10*/  LDL.LU R11, [R1+0x644] ;  /* 0x00064400010b7983 */ /* 0x001ea80000300800 */
[----:B-1----:R-:W-:Y:S04]  /*111b20*/  STL.64 [R1+0x50], R16 ;  /* 0x0000501001007387 */ /* 0x002fe80000100a00 */
[----:B------:R-:W-:Y:S04]  /*111b30*/  STL [R1+0x58], R18 ;  /* 0x0000581201007387 */ /* 0x000fe80000100800 */
[----:B------:R-:W2:Y:S04]  /*111b40*/  LDL.LU R8, [R1+0x3b0] ;  /* 0x0003b00001087983 */ /* 0x000ea80000300800 */
[----:B------:R-:W2:Y:S04]  /*111b50*/  LDL.LU R9, [R1+0x3b4] ;  /* 0x0003b40001097983 */ /* 0x000ea80000300800 */
[----:B------:R-:W2:Y:S04]  /*111b60*/  LDL.LU R10, [R1+0x3b8] ;  /* 0x0003b800010a7983 */ /* 0x000ea80000300800 */
[----:B-----5:R0:W-:Y:S04]  /*111b70*/  STSM.16.M88.4 [R55], R48 ;  /* 0x0000003037007844 */ /* 0x0201e80000000200 */
[----:B0-----:R-:W5:Y:S04]  /*111b80*/  LDL.LU R48, [R1+0x320] ;  /* 0x0003200001307983 */ /* 0x001f680000300800 */
[----:B------:R-:W5:Y:S04]  /*111b90*/  LDL.LU R49, [R1+0x324] ;  /* 0x0003240001317983 */ /* 0x000f680000300800 */
[----:B------:R-:W5:Y:S04]  /*111ba0*/  LDL.LU R50, [R1+0x328] ;  /* 0x0003280001327983 */ /* 0x000f680000300800 */
[----:B------:R-:W5:Y:S01]  /*111bb0*/  LDL.LU R51, [R1+0x32c] ;  /* 0x00032c0001337983 */ /* 0x000f620000300800 */
[----:B---3--:R-:W-:Y:S01]  /*111bc0*/  PRMT R15, R7, 0x5410, R6 ;  /* 0x00005410070f7816 */ /* 0x008fe20000000006 */
[----:B------:R-:W-:Y:S01]  /*111bd0*/  IMAD.MOV.U32 R59, RZ, RZ, R19 ;  /* 0x000000ffff3b7224 */ /* 0x000fe200078e0013 */
[----:B------:R-:W-:Y:S01]  /*111be0*/  NOP ;  /* 0x0000000000007918 */ /* 0x000fe20000000000 */
[----:B------:R-:W3:Y:S04]  /*111bf0*/  LDL.LU R4, [R1+0x4a0] ;  /* 0x0004a00001047983 */ /* 0x000ee80000300800 */
[----:B------:R-:W3:Y:S04]  /*111c00*/  LDL.LU R5, [R1+0x664] ;  /* 0x0006640001057983 */ /* 0x000ee80000300800 */
[----:B------:R-:W0:Y:S01]  /*111c10*/  LDS.128 R16, [R55] ;  /* 0x0000000037107984 */ /* 0x000e220000000c00 */
[----:B------:R-:W-:-:S03]  /*111c20*/  NOP ;  /* 0x0000000000007918 */ /* 0x000fc60000000000 */
[----:B------:R-:W-:Y:S01]  /*111c30*/  STSM.16.M88.4 [R55], R12 ;  /* 0x0000000c37007844 */ /* 0x000fe20000000200 */
[----:B------:R-:W-:-:S03]  /*111c40*/  NOP ;  /* 0x0000000000007918 */ /* 0x000fc60000000000 */
[----:B------:R-:W1:Y:S01]  /*111c50*/  LDS.128 R12, [R55] ;  /* 0x00000000370c7984 */ /* 0x000e620000000c00 */
[----:B------:R-:W-:-:S03]  /*111c60*/  NOP ;  /* 0x0000000000007918 */ /* 0x000fc60000000000 */
[----:B0-----:R0:W-:Y:S04]  /*111c70*/  STL.64 [R1+0x40], R16 ;  /* 0x0000401001007387 */ /* 0x0011e80000100a00 */
[----:B------:R1:W-:Y:S04]  /*111c80*/  STL.64 [R1+0x48], R18 ;  /* 0x0000481201007387 */ /* 0x0003e80000100a00 */
[----:B0-----:R-:W3:Y:S04]  /*111c90*/  LDL.LU R16, [R1+0x3d0] ;  /* 0x0003d00001107983 */ /* 0x001ee80000300800 */
[----:B-1----:R0:W-:Y:S04]  /*111ca0*/  STL.64 [R1+0x30], R12 ;  /* 0x0000300c01007387 */ /* 0x0021e80000100a00 */
[----:B------:R1:W-:Y:S04]  /*111cb0*/  STL.64 [R1+0x38], R14 ;  /* 0x0000380e01007387 */ /* 0x0003e80000100a00 */
[----:B------:R-:W3:Y:S04]  /*111cc0*/  LDL.LU R17, [R1+0x3d4] ;  /* 0x0003d40001117983 */ /* 0x000ee80000300800 */
[----:B------:R-:W3:Y:S04]  /*111cd0*/  LDL.LU R18, [R1+0x3d8] ;  /* 0x0003d80001127983 */ /* 0x000ee80000300800 */
[----:B0-----:R-:W3:Y:S04]  /*111ce0*/  LDL.LU R12, [R1+0x340] ;  /* 0x00034000010c7983 */ /* 0x001ee80000300800 */
[----:B------:R-:W3:Y:S04]  /*111cf0*/  LDL.LU R13, [R1+0x344] ;  /* 0x00034400010d7983 */ /* 0x000ee80000300800 */
[----:B-1----:R-:W3:Y:S04]  /*111d00*/  LDL.LU R14, [R1+0x348] ;  /* 0x00034800010e7983 */ /* 0x002ee80000300800 */
[----:B------:R-:W3:Y:S04]  /*111d10*/  LDL.LU R15, [R1+0x34c] ;  /* 0x00034c00010f7983 */ /* 0x000ee80000300800 */
[----:B------:R-:W3:Y:S04]  /*111d20*/  LDL.LU R6, [R1+0x458] ;  /* 0x0004580001067983 */ /* 0x000ee80000300800 */
[----:B------:R-:W3:Y:S04]  /*111d30*/  LDL.LU R7, [R1+0x620] ;  /* 0x0006200001077983 */ /* 0x000ee80000300800 */
[----:B----4-:R-:W-:Y:S01]  /*111d40*/  STSM.16.M88.4 [R55], R20 ;  /* 0x0000001437007844 */ /* 0x010fe20000000200 */
[----:B------:R-:W-:-:S03]  /*111d50*/  NOP ;  /* 0x0000000000007918 */ /* 0x000fc60000000000 */
[----:B------:R-:W0:Y:S01]  /*111d60*/  LDS.128 R20, [R55] ;  /* 0x0000000037147984 */ /* 0x000e220000000c00 */
[----:B--2---:R-:W-:Y:S01]  /*111d70*/  PRMT R31, R11, 0x5410, R31 ;  /* 0x000054100b1f7816 */ /* 0x004fe2000000001f */
[----:B------:R-:W-:-:S04]  /*111d80*/  NOP ;  /* 0x0000000000007918 */ /* 0x000fc80000000000 */
[----:B------:R1:W-:Y:S04]  /*111d90*/  STSM.16.M88.4 [R55], R28 ;  /* 0x0000001c37007844 */ /* 0x0003e80000000200 */
[----:B0-----:R-:W-:Y:S04]  /*111da0*/  STL.64 [R1+0x20], R20 ;  /* 0x0000201401007387 */ /* 0x001fe80000100a00 */
[----:B------:R-:W-:Y:S01]  /*111db0*/  STL.64 [R1+0x28], R22 ;  /* 0x0000281601007387 */ /* 0x000fe20000100a00 */
[----:B------:R-:W-:-:S03]  /*111dc0*/  NOP ;  /* 0x0000000000007918 */ /* 0x000fc60000000000 */
[----:B------:R-:W0:Y:S01]  /*111dd0*/  LDS.128 R20, [R55] ;  /* 0x0000000037147984 */ /* 0x000e220000000c00 */
[----:B------:R-:W-:-:S03]  /*111de0*/  NOP ;  /* 0x0000000000007918 */ /* 0x000fc60000000000 */
[----:B-1----:R-:W2:Y:S04]  /*111df0*/  LDL.LU R28, [R1+0x360] ;  /* 0x00036000011c7983 */ /* 0x002ea80000300800 */
[----:B0-----:R-:W-:Y:S04]  /*111e00*/  STL.64 [R1+0x10], R20 ;  /* 0x0000101401007387 */ /* 0x001fe80000100a00 */
[----:B------:R-:W-:Y:S04]  /*111e10*/  STL.64 [R1+0x18], R22 ;  /* 0x0000181601007387 */ /* 0x000fe80000100a00 */
[----:B------:R-:W2:Y:S04]  /*111e20*/  LDL.LU R29, [R1+0x364] ;  /* 0x00036400011d7983 */ /* 0x000ea80000300800 */
[----:B------:R-:W2:Y:S04]  /*111e30*/  LDL.LU R30, [R1+0x368] ;  /* 0x00036800011e7983 */ /* 0x000ea80000300800 */
[----:B------:R-:W2:Y:S04]  /*111e40*/  LDL.LU R31, [R1+0x36c] ;  /* 0x00036c00011f7983 */ /* 0x000ea80000300800 */
[----:B-----5:R0:W-:Y:S01]  /*111e50*/  STSM.16.M88.4 [R55], R48 ;  /* 0x0000003037007844 */ /* 0x0201e20000000200 */
[----:B------:R-:W-:-:S03]  /*111e60*/  NOP ;  /* 0x0000000000007918 */ /* 0x000fc60000000000 */
[----:B------:R-:W1:Y:S04]  /*111e70*/  LDS.128 R20, [R55] ;  /* 0x0000000037147984 */ /* 0x000e680000000c00 */
[----:B0-----:R-:W4:Y:S01]  /*111e80*/  LDL.LU R48, [R1+0x3f0] ;  /* 0x0003f00001307983 */ /* 0x001f220000300800 */
[----:B---3--:R-:W-:Y:S01]  /*111e90*/  PRMT R11, R5, 0x5410, R4 ;  /* 0x00005410050b7816 */ /* 0x008fe20000000004 */
[----:B------:R-:W-:Y:S02]  /*111ea0*/  NOP ;  /* 0x0000000000007918 */ /* 0x000fe40000000000 */
[----:B-1----:R-:W-:Y:S04]  /*111eb0*/  STL.64 [R1], R20 ;  /* 0x0000001401007387 */ /* 0x002fe80000100a00 */
[----:B------:R-:W-:Y:S04]  /*111ec0*/  STL.64 [R1+0x8], R22 ;  /* 0x0000081601007387 */ /* 0x000fe80000100a00 */
[----:B------:R-:W4:Y:S04]  /*111ed0*/  LDL.LU R49, [R1+0x3f4] ;  /* 0x0003f40001317983 */ /* 0x000f280000300800 */
[----:B------:R-:W4:Y:S04]  /*111ee0*/  LDL.LU R50, [R1+0x3f8] ;  /* 0x0003f80001327983 */ /* 0x000f280000300800 */
[----:B------:R-:W3:Y:S04]  /*111ef0*/  LDL.LU R4, [R1+0x4a4] ;  /* 0x0004a40001047983 */ /* 0x000ee80000300800 */
[----:B------:R-:W3:Y:S04]  /*111f00*/  LDL.LU R5, [R1+0x648] ;  /* 0x0006480001057983 */ /* 0x000ee80000300800 */
[----:B------:R-:W-:Y:S01]  /*111f10*/  STSM.16.M88.4 [R55], R8 ;  /* 0x0000000837007844 */ /* 0x000fe20000000200 */
[----:B------:R-:W-:-:S03]  /*111f20*/  NOP ;  /* 0x0000000000007918 */ /* 0x000fc60000000000 */
[----:B------:R-:W0:Y:S01]  /*111f30*/  LDS.128 R8, [R55] ;  /* 0x0000000037087984 */ /* 0x000e220000000c00 */
[----:B------:R-:W-:-:S03]  /*111f40*/  NOP ;  /* 0x0000000000007918 */ /* 0x000fc60000000000 */
[----:B------:R-:W-:Y:S01]  /*111f50*/  STSM.16.M88.4 [R55], R12 ;  /* 0x0000000c37007844 */ /* 0x000fe20000000200 */
[----:B------:R-:W-:-:S03]  /*111f60*/  NOP ;  /* 0x0000000000007918 */ /* 0x000fc60000000000 */
[----:B------:R-:W1:Y:S01]  /*111f70*/  LDS.128 R12, [R55] ;  /* 0x00000000370c7984 */ /* 0x000e620000000c00 */
[----:B------:R-:W-:Y:S01]  /*111f80*/  PRMT R19, R7, 0x5410, R6 ;  /* 0x0000541007137816 */ /* 0x000fe20000000006 */
[----:B------:R-:W-:-:S04]  /*111f90*/  NOP ;  /* 0x0000000000007918 */ /* 0x000fc80000000000 */
[----:B------:R-:W-:Y:S01]  /*111fa0*/  STSM.16.M88.4 [R55], R16 ;  /* 0x0000001037007844 */ /* 0x000fe20000000200 */
[----:B------:R-:W-:-:S03]  /*111fb0*/  NOP ;  /* 0x0000000000007918 */ /* 0x000fc60000000000 */
[----:B------:R-:W5:Y:S01]  /*111fc0*/  LDS.128 R16, [R55] ;  /* 0x0000000037107984 */ /* 0x000f620000000c00 */
[----:B------:R-:W-:-:S03]  /*111fd0*/  NOP ;  /* 0x0000000000007918 */ /* 0x000fc60000000000 */
[----:B0-----:R-:W-:Y:S04]  /*111fe0*/  STL.64 [R1+0x4550], R8 ;  /* 0x0045500801007387 */ /* 0x001fe80000100a00 */
[----:B------:R-:W-:Y:S04]  /*111ff0*/  STL.64 [R1+0x4548], R10 ;  /* 0x0045480a01007387 */ /* 0x000fe80000100a00 */
[----:B-1----:R-:W-:Y:S04]  /*112000*/  STL.64 [R1+0x4560], R12 ;  /* 0x0045600c01007387 */ /* 0x002fe80000100a00 */
[----:B------:R-:W-:Y:S04]  /*112010*/  STL.64 [R1+0x4558], R14 ;  /* 0x0045580e01007387 */ /* 0x000fe80000100a00 */
[----:B-----5:R-:W-:Y:S04]  /*112020*/  STL.64 [R1+0x4578], R16 ;  /* 0x0045781001007387 */ /* 0x020fe80000100a00 */
[----:B------:R-:W-:Y:S04]  /*112030*/  STL.64 [R1+0x4568], R18 ;  /* 0x0045681201007387 */ /* 0x000fe80000100a00 */
[----:B------:R-:W5:Y:S04]  /*112040*/  LDL.LU R32, [R1+0x410] ;  /* 0x0004100001207983 */ /* 0x000f680000300800 */
[----:B------:R-:W5:Y:S04]  /*112050*/  LDL.LU R33, [R1+0x414] ;  /* 0x0004140001217983 */ /* 0x000f680000300800 */
[----:B------:R-:W5:Y:S04]  /*112060*/  LDL.LU R34, [R1+0x418] ;  /* 0x0004180001227983 */ /* 0x000f680000300800 */
[----:B--2---:R0:W-:Y:S01]  /*112070*/  STSM.16.M88.4 [R55], R28 ;  /* 0x0000001c37007844 */ /* 0x0041e20000000200 */
[----:B------:R-:W-:-:S03]  /*112080*/  NOP ;  /* 0x0000000000007918 */ /* 0x000fc60000000000 */
[----:B------:R-:W1:Y:S04]  /*112090*/  LDS.128 R20, [R55] ;  /* 0x0000000037147984 */ /* 0x000e680000000c00 */
[----:B0-----:R-:W2:Y:S04]  /*1120a0*/  LDL.LU R28, [R1+0x380] ;  /* 0x00038000011c7983 */ /* 0x001ea80000300800 */
[----:B------:R-:W2:Y:S04]  /*1120b0*/  LDL.LU R29, [R1+0x384] ;  /* 0x00038400011d7983 */ /* 0x000ea80000300800 */
[----:B------:R-:W2:Y:S04]  /*1120c0*/  LDL.LU R30, [R1+0x388] ;  /* 0x00038800011e7983 */ /* 0x000ea80000300800 */
[----:B------:R-:W2:Y:S01]  /*1120d0*/  LDL.LU R31, [R1+0x38c] ;  /* 0x00038c00011f7983 */ /* 0x000ea20000300800 */
[----:B------:R-:W-:-:S03]  /*1120e0*/  NOP ;  /* 0x0000000000007918 */ /* 0x000fc60000000000 */
[----:B------:R-:W5:Y:S04]  /*1120f0*/  LDL.LU R6, [R1+0x45c] ;  /* 0x00045c0001067983 */ /* 0x000f680000300800 */
[----:B------:R-:W5:Y:S04]  /*112100*/  LDL.LU R7, [R1+0x608] ;  /* 0x0006080001077983 */ /* 0x000f680000300800 */
[----:B-1----:R-:W-:Y:S04]  /*112110*/  STL.64 [R1+0x4588], R20 ;  /* 0x0045881401007387 */ /* 0x002fe80000100a00 */
[----:B------:R-:W-:Y:S04]  /*112120*/  STL.64 [R1+0x4580], R22 ;  /* 0x0045801601007387 */ /* 0x000fe80000100a00 */
        /* <DEDUP_REMOVED lines=12> */
[----:B---3--:R-:W-:-:S05]  /*1121f0*/  PRMT R51, R5, 0x5410, R4 ;  /* 0x0000541005337816 */ /* 0x008fca0000000004 */
[----:B----4-:R0:W-:Y:S01]  /*112200*/  STSM.16.M88.4 [R55], R48 ;  /* 0x0000003037007844 */ /* 0x0101e20000000200 */
[----:B------:R-:W-:-:S03]  /*112210*/  NOP ;  /* 0x0000000000007918 */ /* 0x000fc60000000000 */
[----:B------:R-:W1:Y:S01]  /*112220*/  LDS.128 R24, [R55] ;  /* 0x0000000037187984 */ /* 0x000e620000000c00 */
[----:B------:R-:W-:-:S03]  /*112230*/  NOP ;  /* 0x0000000000007918 */ /* 0x000fc60000000000 */
[----:B0-----:R-:W3:Y:S04]  /*112240*/  LDL.LU R48, [R1+0x3c0] ;  /* 0x0003c00001307983 */ /* 0x001ee80000300800 */
[----:B------:R-:W3:Y:S04]  /*112250*/  LDL.LU R49, [R1+0x3c4] ;  /* 0x0003c40001317983 */ /* 0x000ee80000300800 */
[----:B------:R-:W3:Y:S04]  /*112260*/  LDL.LU R50, [R1+0x3c8] ;  /* 0x0003c80001327983 */ /* 0x000ee80000300800 */
[----:B------:R-:W3:Y:S04]  /*112270*/  LDL.LU R51, [R1+0x3cc] ;  /* 0x0003cc0001337983 */ /* 0x000ee80000300800 */
[----:B------:R-:W4:Y:S04]  /*112280*/  LDL.LU R4, [R1+0x46c] ;  /* 0x00046c0001047983 */ /* 0x000f280000300800 */
[----:B------:R-:W4:Y:S04]  /*112290*/  LDL.LU R5, [R1+0x5ec] ;  /* 0x0005ec0001057983 */ /* 0x000f280000300800 */
[----:B-1----:R-:W-:Y:S04]  /*1122a0*/  STL.64 [R1+0x45c0], R26 ;  /* 0x0045c01a01007387 */ /* 0x002fe80000100a00 */
[----:B------:R-:W4:Y:S04]  /*1122b0*/  LDL.LU R8, [R1+0x440] ;  /* 0x0004400001087983 */ /* 0x000f280000300800 */
[----:B------:R-:W4:Y:S04]  /*1122c0*/  LDL.LU R9, [R1+0x444] ;  /* 0x0004440001097983 */ /* 0x000f280000300800 */
[----:B------:R-:W4:Y:S04]  /*1122d0*/  LDL.LU R10, [R1+0x448] ;  /* 0x00044800010a7983 */ /* 0x000f280000300800 */
[----:B------:R-:W4:Y:S04]  /*1122e0*/  LDL.LU R12, [R1+0x3e0] ;  /* 0x0003e000010c7983 */ /* 0x000f280000300800 */
[----:B------:R-:W4:Y:S04]  /*1122f0*/  LDL.LU R13, [R1+0x3e4] ;  /* 0x0003e400010d7983 */ /* 0x000f280000300800 */
[----:B------:R-:W4:Y:S04]  /*112300*/  LDL.LU R14, [R1+0x3e8] ;  /* 0x0003e800010e7983 */ /* 0x000f280000300800 */
[----:B------:R-:W4:Y:S04]  /*112310*/  LDL.LU R15, [R1+0x3ec] ;  /* 0x0003ec00010f7983 */ /* 0x000f280000300800 */
[----:B--2---:R-:W-:Y:S01]  /*112320*/  STSM.16.M88.4 [R55], R28 ;  /* 0x0000001c37007844 */ /* 0x004fe20000000200 */
[----:B------:R-:W-:-:S03]  /*112330*/  NOP ;  /* 0x0000000000007918 */ /* 0x000fc60000000000 */
[----:B------:R-:W-:Y:S01]  /*112340*/  LDS.128 R28, [R55] ;  /* 0x00000000371c7984 */ /* 0x000fe20000000c00 */
[----:B-----5:R-:W-:Y:S01]  /*112350*/  PRMT R35, R7, 0x5410, R6 ;  /* 0x0000541007237816 */ /* 0x020fe20000000006 */
[----:B------:R-:W-:-:S04]  /*112360*/  NOP ;  /* 0x0000000000007918 */ /* 0x000fc80000000000 */
[----:B------:R-:W-:Y:S01]  /*112370*/  STSM.16.M88.4 [R55], R32 ;  /* 0x0000002037007844 */ /* 0x000fe20000000200 */
[----:B------:R-:W-:-:S03]  /*112380*/  NOP ;  /* 0x0000000000007918 */ /* 0x000fc60000000000 */
[----:B------:R-:W-:Y:S01]  /*112390*/  LDS.128 R32, [R55] ;  /* 0x0000000037207984 */ /* 0x000fe20000000c00 */
[----:B------:R-:W-:-:S03]  /*1123a0*/  NOP ;  /* 0x0000000000007918 */ /* 0x000fc60000000000 */
[----:B------:R-:W2:Y:S04]  /*1123b0*/  LDL.LU R6, [R1+0x4ac] ;  /* 0x0004ac0001067983 */ /* 0x000ea80000300800 */
[----:B------:R-:W2:Y:S04]  /*1123c0*/  LDL.LU R7, [R1+0x60c] ;  /* 0x00060c0001077983 */ /* 0x000ea80000300800 */
[----:B------:R-:W-:Y:S01]  /*1123d0*/  STSM.16.M88.4 [R55], R36 ;  /* 0x0000002437007844 */ /* 0x000fe20000000200 */
[----:B------:R-:W-:-:S03]  /*1123e0*/  NOP ;  /* 0x0000000000007918 */ /* 0x000fc60000000000 */
[----:B------:R-:W0:Y:S01]  /*1123f0*/  LDS.128 R20, [R55] ;  /* 0x0000000037147984 */ /* 0x000e220000000c00 */
[----:B------:R-:W-:Y:S01]  /*112400*/  PRMT R43, R45, 0x5410, R44 ;  /* 0x000054102d2b7816 */ /* 0x000fe2000000002c */
[----:B------:R-:W-:-:S04]  /*112410*/  NOP ;  /* 0x0000000000007918 */ /* 0x000fc80000000000 */
[----:B------:R-:W-:Y:S01]  /*112420*/  STSM.16.M88.4 [R55], R40 ;  /* 0x0000002837007844 */ /* 0x000fe20000000200 */
[----:B------:R-:W-:-:S03]  /*112430*/  NOP ;  /* 0x0000000000007918 */ /* 0x000fc60000000000 */
[----:B0-----:R-:W-:Y:S04]  /*112440*/  STL.64 [R1+0x380], R20 ;  /* 0x0003801401007387 */ /* 0x001fe80000100a00 */
[----:B------:R-:W-:Y:S04]  /*112450*/  STL.64 [R1+0x388], R22 ;  /* 0x0003881601007387 */ /* 0x000fe80000100a00 */
[----:B------:R-:W0:Y:S01]  /*112460*/  LDS.128 R20, [R55] ;  /* 0x0000000037147984 */ /* 0x000e220000000c00 */
[----:B------:R-:W-:-:S03]  /*112470*/  NOP ;  /* 0x0000000000007918 */ /* 0x000fc60000000000 */
[----:B---3--:R-:W-:Y:S01]  /*112480*/  STSM.16.M88.4 [R55], R48 ;  /* 0x0000003037007844 */ /* 0x008fe20000000200 */
[----:B------:R-:W-:-:S03]  /*112490*/  NOP ;  /* 0x0000000000007918 */ /* 0x000fc60000000000 */
[----:B------:R-:W1:Y:S04]  /*1124a0*/  LDS.128 R40, [R55] ;  /* 0x0000000037287984 */ /* 0x000e680000000c00 */
[----:B0-----:R0:W-:Y:S04]  /*1124b0*/  STL.64 [R1+0x370], R20 ;  /* 0x0003701401007387 */ /* 0x0011e80000100a00 */
[----:B------:R-:W-:Y:S04]  /*1124c0*/  STL.64 [R1+0x378], R22 ;  /* 0x0003781601007387 */ /* 0x000fe80000100a00 */
[----:B0-----:R-:W3:Y:S04]  /*1124d0*/  LDL.LU R20, [R1+0x450] ;  /* 0x0004500001147983 */ /* 0x001ee80000300800 */
[----:B------:R-:W3:Y:S04]  /*1124e0*/  LDL.LU R21, [R1+0x454] ;  /* 0x0004540001157983 */ /* 0x000ee80000300800 */
[----:B------:R-:W5:Y:S04]  /*1124f0*/  LDL.LU R36, [R1+0x400] ;  /* 0x0004000001247983 */ /* 0x000f680000300800 */
[----:B------:R-:W5:Y:S04]  /*112500*/  LDL.LU R37, [R1+0x404] ;  /* 0x0004040001257983 */ /* 0x000f680000300800 */
[----:B------:R-:W5:Y:S04]  /*112510*/  LDL.LU R38, [R1+0x408] ;  /* 0x0004080001267983 */ /* 0x000f680000300800 */
[----:B------:R-:W5:Y:S01]  /*112520*/  LDL.LU R39, [R1+0x40c] ;  /* 0x00040c0001277983 */ /* 0x000f620000300800 */
[----:B----4-:R-:W-:Y:S01]  /*112530*/  PRMT R19, R5, 0x5410, R4 ;  /* 0x0000541005137816 */ /* 0x010fe20000000004 */
[----:B------:R-:W-:-:S02]  /*112540*/  NOP ;  /* 0x0000000000007918 */ /* 0x000fc40000000000 */
[----:B------:R-:W4:Y:S04]  /*112550*/  LDL.LU R45, [R1+0x1568] ;  /* 0x00156800012d7983 */ /* 0x000f280000300800 */
[----:B------:R-:W4:Y:S04]  /*112560*/  LDL.LU R48, [R1+0x1584] ;  /* 0x0015840001307983 */ /* 0x000f280000300800 */
[----:B-1----:R0:W-:Y:S04]  /*112570*/  STL.64 [R1+0x360], R40 ;  /* 0x0003602801007387 */ /* 0x0021e80000100a00 */
[----:B------:R-:W-:Y:S04]  /*112580*/  STL.64 [R1+0x368], R42 ;  /* 0x0003682a01007387 */ /* 0x000fe80000100a00 */
[----:B0-----:R-:W3:Y:S04]  /*112590*/  LDL.LU.64 R40, [R1+0x4660] ;  /* 0x0046600001287983 */ /* 0x001ee80000300a00 */
[----:B------:R-:W3:Y:S04]  /*1125a0*/  LDL.LU R49, [R1+0x520] ;  /* 0x0005200001317983 */ /* 0x000ee80000300800 */
[----:B------:R-:W-:Y:S01]  /*1125b0*/  STSM.16.M88.4 [R55], R16 ;  /* 0x0000001037007844 */ /* 0x000fe20000000200 */
[----:B------:R-:W-:-:S03]  /*1125c0*/  NOP ;  /* 0x0000000000007918 */ /* 0x000fc60000000000 */
[----:B------:R-:W0:Y:S01]  /*1125d0*/  LDS.128 R16, [R55] ;  /* 0x0000000037107984 */ /* 0x000e220000000c00 */
[----:B------:R-:W-:-:S03]  /*1125e0*/  NOP ;  /* 0x0000000000007918 */ /* 0x000fc60000000000 */
[----:B------:R-:W-:Y:S01]  /*1125f0*/  STSM.16.M88.4 [R55], R12 ;  /* 0x0000000c37007844 */ /* 0x000fe20000000200 */
[----:B------:R-:W-:-:S03]  /*112600*/  NOP ;  /* 0x0000000000007918 */ /* 0x000fc60000000000 */
[----:B------:R-:W1:Y:S04]  /*112610*/  LDS.128 R12, [R55] ;  /* 0x00000000370c7984 */ /* 0x000e680000000c00 */
[----:B0-----:R0:W-:Y:S04]  /*112620*/  STL.64 [R1+0x350], R16 ;  /* 0x0003501001007387 */ /* 0x0011e80000100a00 */
[----:B------:R-:W-:Y:S04]  /*112630*/  STL.64 [R1+0x358], R18 ;  /* 0x0003581201007387 */ /* 0x000fe80000100a00 */
[----:B------:R-:W3:Y:S04]  /*112640*/  LDL.LU R50, [R1+0x1574] ;  /* 0x0015740001327983 */ /* 0x000ee80000300800 */
[----:B------:R-:W3:Y:S04]  /*112650*/  LDL.LU R51, [R1+0x1590] ;  /* 0x0015900001337983 */ /* 0x000ee80000300800 */
[----:B------:R-:W3:Y:S04]  /*112660*/  LDL.LU R4, [R1+0x1570] ;  /* 0x0015700001047983 */ /* 0x000ee80000300800 */
[----:B------:R-:W3:Y:S01]  /*112670*/  LDL.LU R5, [R1+0x158c] ;  /* 0x00158c0001057983 */ /* 0x000ee20000300800 */
[----:B--2---:R-:W-:Y:S01]  /*112680*/  PRMT R11, R7, 0x5410, R6 ;  /* 0x00005410070b7816 */ /* 0x004fe20000000006 */
[----:B------:R-:W-:-:S04]  /*112690*/  NOP ;  /* 0x0000000000007918 */ /* 0x000fc80000000000 */
[----:B------:R-:W-:Y:S01]  /*1126a0*/  STSM.16.M88.4 [R55], R8 ;  /* 0x0000000837007844 */ /* 0x000fe20000000200 */
[----:B------:R-:W-:-:S03]  /*1126b0*/  NOP ;  /* 0x0000000000007918 */ /* 0x000fc60000000000 */
[----:B------:R-:W2:Y:S01]  /*1126c0*/  LDS.128 R8, [R55] ;  /* 0x0000000037087984 */ /* 0x000ea20000000c00 */
[----:B------:R-:W-:-:S03]  /*1126d0*/  NOP ;  /* 0x0000000000007918 */ /* 0x000fc60000000000 */
[----:B------:R-:W3:Y:S04]  /*1126e0*/  LDL.LU R6, [R1+0x156c] ;  /* 0x00156c0001067983 */ /* 0x000ee80000300800 */
[----:B------:R-:W3:Y:S04]  /*1126f0*/  LDL.LU R7, [R1+0x1588] ;  /* 0x0015880001077983 */ /* 0x000ee80000300800 */
[----:B0-----:R-:W3:Y:S04]  /*112700*/  LDL.LU R16, [R1+0x1580] ;  /* 0x0015800001107983 */ /* 0x001ee80000300800 */
[----:B------:R-:W3:Y:S04]  /*112710*/  LDL.LU R17, [R1+0x159c] ;  /* 0x00159c0001117983 */ /* 0x000ee80000300800 */
[----:B-1----:R-:W-:Y:S04]  /*112720*/  STL.64 [R1+0x340], R12 ;  /* 0x0003400c01007387 */ /* 0x002fe80000100a00 */
[----:B------:R0:W-:Y:S04]  /*112730*/  STL.64 [R1+0x348], R14 ;  /* 0x0003480e01007387 */ /* 0x0001e80000100a00 */
[----:B0-----:R-:W3:Y:S04]  /*112740*/  LDL.LU R14, [R1+0x157c] ;  /* 0x00157c00010e7983 */ /* 0x001ee80000300800 */
[----:B------:R-:W3:Y:S04]  /*112750*/  LDL.LU R15, [R1+0x1598] ;  /* 0x00159800010f7983 */ /* 0x000ee80000300800 */
[----:B------:R-:W3:Y:S04]  /*112760*/  LDL.LU R58, [R1+0x1578] ;  /* 0x00157800013a7983 */ /* 0x000ee80000300800 */
[----:B------:R-:W3:Y:S04]  /*112770*/  LDL.LU R44, [R1+0x1594] ;  /* 0x00159400012c7983 */ /* 0x000ee80000300800 */
[----:B--2---:R-:W-:Y:S04]  /*112780*/  STL.64 [R1+0x330], R8 ;  /* 0x0003300801007387 */ /* 0x004fe80000100a00 */
[----:B------:R0:W-:Y:S04]  /*112790*/  STL.64 [R1+0x338], R10 ;  /* 0x0003380a01007387 */ /* 0x0001e80000100a00 */
[----:B------:R-:W2:Y:S04]  /*1127a0*/  LDL.LU.64 R12, [R1+0x2888] ;  /* 0x00288800010c7983 */ /* 0x000ea80000300a00 */
[----:B0-----:R-:W2:Y:S04]  /*1127b0*/  LDL.LU.64 R10, [R1+0x2880] ;  /* 0x00288000010a7983 */ /* 0x001ea80000300a00 */
[----:B-----5:R-:W-:Y:S01]  /*1127c0*/  STSM.16.M88.4 [R55], R36 ;  /* 0x0000002437007844 */ /* 0x020fe20000000200 */
[----:B------:R-:W-:-:S03]  /*1127d0*/  NOP ;  /* 0x0000000000007918 */ /* 0x000fc60000000000 */
[----:B------:R-:W0:Y:S01]  /*1127e0*/  LDS.128 R36, [R55] ;  /* 0x0000000037247984 */ /* 0x000e220000000c00 */
[----:B----4-:R-:W-:-:S03]  /*1127f0*/  PRMT R22, R48, 0x5410, R45 ;  /* 0x0000541030167816 */ /* 0x010fc6000000002d */
[----:B------:R-:W4:Y:S01]  /*112800*/  LDL.LU R45, [R1+0x2f4] ;  /* 0x0002f400012d7983 */ /* 0x000f220000300800 */
[----:B---3--:R-:W-:Y:S01]  /*112810*/  PRMT R23, R49, 0x5410, R40 ;  /* 0x0000541031177816 */ /* 0x008fe20000000028 */
[----:B------:R-:W-:Y:S02]  /*112820*/  NOP ;  /* 0x0000000000007918 */ /* 0x000fe40000000000 */
[----:B------:R-:W3:Y:S04]  /*112830*/  LDL.LU R40, [R1+0x4658] ;  /* 0x0046580001287983 */ /* 0x000ee80000300800 */
[----:B------:R-:W5:Y:S04]  /*112840*/  LDL.LU.64 R8, [R1+0x2878] ;  /* 0x0028780001087983 */ /* 0x000f680000300a00 */
[----:B------:R-:W2:Y:S04]  /*112850*/  LDL.LU.64 R42, [R1+0x2870] ;  /* 0x00287000012a7983 */ /* 0x000ea80000300a00 */
[----:B0-----:R-:W-:Y:S04]  /*112860*/  STL.64 [R1+0x320], R36 ;  /* 0x0003202401007387 */ /* 0x001fe80000100a00 */
[----:B------:R0:W-:Y:S04]  /*112870*/  STL.64 [R1+0x328], R38 ;  /* 0x0003282601007387 */ /* 0x0001e80000100a00 */
[----:B0-----:R-:W2:Y:S04]  /*112880*/  LDL.LU.64 R38, [R1+0x4650] ;  /* 0x0046500001267983 */ /* 0x001ea80000300a00 */
[----:B------:R-:W3:Y:S04]  /*112890*/  LDL.LU.64 R36, [R1+0x4648] ;  /* 0x0046480001247983 */ /* 0x000ee80000300a00 */
[----:B------:R-:W2:Y:S04]  /*1128a0*/  LDL.LU.64 R60, [R1+0x2868] ;  /* 0x00286800013c7983 */ /* 0x000ea80000300a00 */
[----:B------:R0:W-:Y:S04]  /*1128b0*/  STSM.16.M88.4 [R55], R20 ;  /* 0x0000001437007844 */ /* 0x0001e80000000200 */
[----:B------:R-:W2:Y:S01]  /*1128c0*/  LDL.LU.64 R48, [R1+0x2860] ;  /* 0x0028600001307983 */ /* 0x000ea20000300a00 */
[----:B0-----:R-:W-:-:S03]  /*1128d0*/  PRMT R20, R51, 0x5410, R50 ;  /* 0x0000541033147816 */ /* 0x001fc60000000032 */
[----:B------:R-:W2:Y:S01]  /*1128e0*/  LDL.LU.64 R50, [R1+0x2858] ;  /* 0x0028580001327983 */ /* 0x000ea20000300a00 */
[----:B------:R-:W-:Y:S02]  /*1128f0*/  PRMT R21, R5, 0x5410, R4 ;  /* 0x0000541005157816 */ /* 0x000fe40000000004 */
[----:B------:R-:W-:Y:S01]  /*112900*/  PRMT R22, R7, 0x5410, R6 ;  /* 0x0000541007167816 */ /* 0x000fe20000000006 */
[----:B------:R-:W-:Y:S01]  /*112910*/  NOP ;  /* 0x0000000000007918 */ /* 0x000fe20000000000 */
[----:B------:R-:W0:Y:S01]  /*112920*/  LDS.128 R4, [R55] ;  /* 0x0000000037047984 */ /* 0x000e220000000c00 */
[----:B---3--:R-:W-:Y:S01]  /*112930*/  PRMT R23, R40, 0x5410, R37 ;  /* 0x0000541028177816 */ /* 0x008fe20000000025 */
[----:B------:R-:W-:Y:S02]  /*112940*/  NOP ;  /* 0x0000000000007918 */ /* 0x000fe40000000000 */
[----:B------:R-:W2:Y:S01]  /*112950*/  LDL.LU R37, [R1+0x4644] ;  /* 0x0046440001257983 */ /* 0x000ea20000300800 */
[----:B------:R-:W-:-:S02]  /*112960*/  PRMT R16, R17, 0x5410, R16 ;  /* 0x0000541011107816 */ /* 0x000fc40000000010 */
[----:B------:R-:W-:Y:S01]  /*112970*/  PRMT R17, R15, 0x5410, R14 ;  /* 0x000054100f117816 */ /* 0x000fe2000000000e */
[----:B------:R-:W-:Y:S01]  /*112980*/  STSM.16.M88.4 [R55], R20 ;  /* 0x0000001437007844 */ /* 0x000fe20000000200 */
[----:B------:R-:W-:Y:S01]  /*112990*/  PRMT R18, R44, 0x5410, R58 ;  /* 0x000054102c127816 */ /* 0x000fe2000000003a */
[----:B------:R-:W-:Y:S02]  /*1129a0*/  NOP ;  /* 0x0000000000007918 */ /* 0x000fe40000000000 */
[----:B------:R-:W1:Y:S01]  /*1129b0*/  LDS.128 R20, [R55] ;  /* 0x0000000037147984 */ /* 0x000e620000000c00 */
[----:B------:R-:W-:Y:S01]  /*1129c0*/  PRMT R58, R2, 0x7770, RZ ;  /* 0x00007770023a7816 */ /* 0x000fe200000000ff */
[----:B------:R-:W-:Y:S02]  /*1129d0*/  NOP ;  /* 0x0000000000007918 */ /* 0x000fe40000000000 */
[----:B------:R-:W3:Y:S04]  /*1129e0*/  LDL.LU R40, [R1+0x4640] ;  /* 0x0046400001287983 */ /* 0x000ee80000300800 */
[----:B0-----:R-:W-:Y:S04]  /*1129f0*/  STL.64 [R1+0x310], R4 ;  /* 0x0003100401007387 */ /* 0x001fe80000100a00 */
[----:B------:R0:W-:Y:S04]  /*112a00*/  STL.64 [R1+0x318], R6 ;  /* 0x0003180601007387 */ /* 0x0001e80000100a00 */
[----:B0-----:R-:W3:Y:S04]  /*112a10*/  LDL.LU.64 R6, [R1+0x4638] ;  /* 0x0046380001067983 */ /* 0x001ee80000300a00 */
[----:B------:R-:W3:Y:S01]  /*112a20*/  LDL.LU.64 R4, [R1+0x4630] ;  /* 0x0046300001047983 */ /* 0x000ee20000300a00 */
[----:B--2---:R-:W-:-:S03]  /*112a30*/  PRMT R19, R37, 0x5410, R38 ;  /* 0x0000541025137816 */ /* 0x004fc60000000026 */
[----:B------:R-:W2:Y:S04]  /*112a40*/  LDL.LU R38, [R1+0x4628] ;  /* 0x0046280001267983 */ /* 0x000ea80000300800 */
[----:B------:R-:W-:Y:S01]  /*112a50*/  STSM.16.M88.4 [R55], R16 ;  /* 0x0000001037007844 */ /* 0x000fe20000000200 */
[----:B------:R-:W-:-:S03]  /*112a60*/  NOP ;  /* 0x0000000000007918 */ /* 0x000fc60000000000 */
[----:B------:R0:W-:Y:S04]  /*112a70*/  @P6 STG.E.U8 desc[UR62][R12.64], R58 ;  /* 0x0000003a0c006986 */ /* 0x0001e8000c10113e */
[----:B------:R-:W3:Y:S01]  /*112a80*/  LDL.LU R37, [R1+0x4624] ;  /* 0x0046240001257983 */ /* 0x000ee20000300800 */
[----:B0-----:R-:W-:-:S05]  /*112a90*/  PRMT R58, R2, 0x7771, RZ ;  /* 0x00007771023a7816 */ /* 0x001fca00000000ff */
[----:B------:R0:W-:Y:S02]  /*112aa0*/  @P5 STG.E.U8 desc[UR62][R10.64], R58 ;  /* 0x0000003a0a005986 */ /* 0x0001e4000c10113e */
[----:B0-----:R-:W-:-:S05]  /*112ab0*/  PRMT R58, R2, 0x7772, RZ ;  /* 0x00007772023a7816 */ /* 0x001fca00000000ff */
[----:B-----5:R0:W-:Y:S02]  /*112ac0*/  @P4 STG.E.U8 desc[UR62][R8.64], R58 ;  /* 0x0000003a08004986 */ /* 0x0201e4000c10113e */
[----:B0-----:R-:W-:-:S05]  /*112ad0*/  PRMT R58, R2, 0x7773, RZ ;  /* 0x00007773023a7816 */ /* 0x001fca00000000ff */
[----:B------:R4:W-:Y:S02]  /*112ae0*/  @P3 STG.E.U8 desc[UR62][R42.64], R58 ;  /* 0x0000003a2a003986 */ /* 0x0009e4000c10113e */
[----:B----4-:R-:W-:-:S05]  /*112af0*/  PRMT R58, R45, 0x7770, RZ ;  /* 0x000077702d3a7816 */ /* 0x010fca00000000ff */
[----:B------:R0:W-:Y:S02]  /*112b00*/  @P2 STG.E.U8 desc[UR62][R60.64], R58 ;  /* 0x0000003a3c002986 */ /* 0x0001e4000c10113e */
[C---:B0-----:R-:W-:Y:S02]  /*112b10*/  PRMT R58, R45.reuse, 0x7771, RZ ;  /* 0x000077712d3a7816 */ /* 0x041fe400000000ff */
[----:B-1----:R-:W-:Y:S04]  /*112b20*/  STL.64 [R1+0x300], R20 ;  /* 0x0003001401007387 */ /* 0x002fe80000100a00 */
[----:B------:R0:W-:Y:S04]  /*112b30*/  @P1 STG.E.U8 desc[UR62][R48.64], R58 ;  /* 0x0000003a30001986 */ /* 0x0001e8000c10113e */
[----:B------:R-:W-:Y:S04]  /*112b40*/  STL.64 [R1+0x308], R22 ;  /* 0x0003081601007387 */ /* 0x000fe80000100a00 */
[----:B------:R-:W4:Y:S01]  /*112b50*/  LDL.LU R2, [R1+0x4620] ;  /* 0x0046200001027983 */ /* 0x000f220000300800 */
[----:B0-----:R-:W-:-:S05]  /*112b60*/  PRMT R58, R45, 0x7772, RZ ;  /* 0x000077722d3a7816 */ /* 0x001fca00000000ff */
[----:B------:R0:W-:Y:S04]  /*112b70*/  @P0 STG.E.U8 desc[UR62][R50.64], R58 ;  /* 0x0000003a32000986 */ /* 0x0001e8000c10113e */
[----:B0-----:R-:W5:Y:S04]  /*112b80*/  LDL.LU.64 R50, [R1+0x2850] ;  /* 0x0028500001327983 */ /* 0x001f680000300a00 */
[----:B------:R-:W3:Y:S04]  /*112b90*/  LDL.LU.64 R10, [R1+0x2848] ;  /* 0x00284800010a7983 */ /* 0x000ee80000300a00 */
[----:B------:R-:W3:Y:S04]  /*112ba0*/  LDL.LU.64 R8, [R1+0x2840] ;  /* 0x0028400001087983 */ /* 0x000ee80000300a00 */
[----:B------:R-:W3:Y:S04]  /*112bb0*/  LDL.LU.64 R42, [R1+0x2838] ;  /* 0x00283800012a7983 */ /* 0x000ee80000300a00 */
[----:B------:R-:W4:Y:S04]  /*112bc0*/  LDL.LU R44, [R1+0x2f8] ;  /* 0x0002f800012c7983 */ /* 0x000f280000300800 */
[----:B------:R-:W4:Y:S04]  /*112bd0*/  LDL.LU.64 R60, [R1+0x2830] ;  /* 0x00283000013c7983 */ /* 0x000f280000300a00 */
[----:B------:R-:W4:Y:S04]  /*112be0*/  LDL.LU.64 R48, [R1+0x2828] ;  /* 0x0028280001307983 */ /* 0x000f280000300a00 */
[----:B------:R-:W4:Y:S01]  /*112bf0*/  LDL.LU R23, [R1+0x2fc] ;  /* 0x0002fc0001177983 */ /* 0x000f220000300800 */
[----:B------:R-:W-:-:S02]  /*112c00*/  PRMT R58, R45, 0x7773, RZ ;  /* 0x000077732d3a7816 */ /* 0x000fc400000000ff */
[----:B--2---:R-:W-:-:S13]  /*112c10*/  LOP3.LUT P3, RZ, R38, 0x4000000, RZ, 0xc0, !PT ;  /* 0x0400000026ff7812 */ /* 0x004fda000786c0ff */
[----:B-----5:R0:W-:Y:S04]  /*112c20*/  @P3 STG.E.U8 desc[UR62][R50.64], R58 ;  /* 0x0000003a32003986 */ /* 0x0201e8000c10113e */
[----:B0-----:R-:W2:Y:S01]  /*112c30*/  LDL.LU.64 R50, [R1+0x2820] ;  /* 0x0028200001327983 */ /* 0x001ea20000300a00 */
[----:B---3--:R-:W-:Y:S02]  /*112c40*/  LOP3.LUT P6, RZ, R37, 0x80, RZ, 0xc0, !PT ;  /* 0x0000008025ff7812 */ /* 0x008fe400078cc0ff */
[----:B----4-:R-:W-:Y:S01]  /*112c50*/  LOP3.LUT R2, R2, 0xffffffdf, RZ, 0xc0, !PT ;  /* 0xffffffdf02027812 */ /* 0x010fe200078ec0ff */
[----:B------:R-:W3:Y:S04]  /*112c60*/  LDL.LU.64 R26, [R1+0x2818] ;  /* 0x00281800011a7983 */ /* 0x000ee80000300a00 */
[----:B------:R-:W4:Y:S04]  /*112c70*/  LDL.LU.64 R20, [R1+0x2810] ;  /* 0x0028100001147983 */ /* 0x000f280000300a00 */
[----:B------:R-:W5:Y:S02]  /*112c80*/  LDL.LU R45, [R1+0x2e0] ;  /* 0x0002e000012d7983 */ /* 0x000f640000300800 */
[----:B------:R-:W-:-:S02]  /*112c90*/  @P6 LOP3.LUT R2, R2, 0x20, RZ, 0xfc, !PT ;  /* 0x0000002002026812 */ /* 0x000fc400078efcff */
[----:B------:R-:W-:Y:S01]  /*112ca0*/  LOP3.LUT P6, RZ, R37, 0x40, RZ, 0xc0, !PT ;  /* 0x0000004025ff7812 */ /* 0x000fe200078cc0ff */
[----:B------:R-:W3:Y:S01]  /*112cb0*/  LDL.LU.64 R18, [R1+0x2808] ;  /* 0x0028080001127983 */ /* 0x000ee20000300a00 */
[----:B------:R-:W-:-:S03]  /*112cc0*/  LOP3.LUT R2, R2, 0xffffffbf, RZ, 0xc0, !PT ;  /* 0xffffffbf02027812 */ /* 0x000fc600078ec0ff */
[----:B------:R-:W3:Y:S01]  /*112cd0*/  LDL.LU.64 R16, [R1+0x2800] ;  /* 0x0028000001107983 */ /* 0x000ee20000300a00 */
[C---:B------:R-:W-:Y:S02]  /*112ce0*/  LOP3.LUT P2, RZ, R38.reuse, 0x8000000, RZ, 0xc0, !PT ;  /* 0x0800000026ff7812 */ /* 0x040fe4000784c0ff */
[----:B------:R-:W-:Y:S01]  /*112cf0*/  LOP3.LUT P1, RZ, R38, 0x10000000, RZ, 0xc0, !PT ;  /* 0x1000000026ff7812 */ /* 0x000fe2000782c0ff */
[----:B------:R-:W3:Y:S04]  /*112d00*/  LDL.LU.64 R14, [R1+0x27f8] ;  /* 0x0027f800010e7983 */ /* 0x000ee80000300a00 */
[----:B------:R-:W-:Y:S01]  /*112d10*/  @P6 LOP3.LUT R2, R2, 0x40, RZ, 0xfc, !PT ;  /* 0x0000004002026812 */ /* 0x000fe200078efcff */
[----:B------:R-:W4:Y:S01]  /*112d20*/  LDL.LU.64 R12, [R1+0x27f0] ;  /* 0x0027f000010c7983 */ /* 0x000f220000300a00 */
[----:B------:R-:W-:-:S02]  /*112d30*/  LOP3.LUT P6, RZ, R37, 0x20, RZ, 0xc0, !PT ;  /* 0x0000002025ff7812 */ /* 0x000fc400078cc0ff */
[----:B------:R-:W-:-:S11]  /*112d40*/  LOP3.LUT R2, R2, 0xffffff7f, RZ, 0xc0, !PT ;  /* 0xffffff7f02027812 */ /* 0x000fd600078ec0ff */
[----:B------:R-:W-:Y:S02]  /*112d50*/  @P6 LOP3.LUT R2, R2, 0x80, RZ, 0xfc, !PT ;  /* 0x0000008002026812 */ /* 0x000fe400078efcff */
[----:B------:R-:W-:Y:S02]  /*112d60*/  LOP3.LUT P6, RZ, R37, 0x8, RZ, 0xc0, !PT ;  /* 0x0000000825ff7812 */ /* 0x000fe400078cc0ff */
        /* <DEDUP_REMOVED lines=9> */
[----:B------:R-:W-:Y:S02]  /*112e00*/  LOP3.LUT R2, R2, 0xfffff7ff, RZ, 0xc0, !PT ;  /* 0xfffff7ff02027812 */ /* 0x000fe400078ec0ff */
[----:B------:R-:W-:-:S09]  /*112e10*/  PRMT R58, R44, 0x7770, RZ ;  /* 0x000077702c3a7816 */ /* 0x000fd200000000ff */
[----:B------:R-:W-:Y:S02]  /*112e20*/  @P6 LOP3.LUT R2, R2, 0x800, RZ, 0xfc, !PT ;  /* 0x0000080002026812 */ /* 0x000fe400078efcff */
[----:B------:R-:W-:Y:S01]  /*112e30*/  LOP3.LUT P6, RZ, R40, 0x400, RZ, 0xc0, !PT ;  /* 0x0000040028ff7812 */ /* 0x000fe200078cc0ff */
[----:B------:R0:W-:Y:S01]  /*112e40*/  @P2 STG.E.U8 desc[UR62][R10.64], R58 ;  /* 0x0000003a0a002986 */ /* 0x0001e2000c10113e */
[----:B------:R-:W-:Y:S02]  /*112e50*/  LOP3.LUT P0, RZ, R38, 0x20000000, RZ, 0xc0, !PT ;  /* 0x2000000026ff7812 */ /* 0x000fe4000780c0ff */
[----:B------:R-:W-:Y:S02]  /*112e60*/  LOP3.LUT R2, R2, 0xffffefff, RZ, 0xc0, !PT ;  /* 0xffffefff02027812 */ /* 0x000fe400078ec0ff */
[----:B0-----:R-:W-:Y:S01]  /*112e70*/  PRMT R58, R44, 0x7771, RZ ;  /* 0x000077712c3a7816 */ /* 0x001fe200000000ff */
[----:B------:R-:W5:Y:S06]  /*112e80*/  LDL.LU.64 R10, [R1+0x27e8] ;  /* 0x0027e800010a7983 */ /* 0x000f6c0000300a00 */
[----:B------:R-:W-:-:S02]  /*112e90*/  @P6 LOP3.LUT R2, R2, 0x1000, RZ, 0xfc, !PT ;  /* 0x0000100002026812 */ /* 0x000fc400078efcff */
[----:B------:R-:W-:Y:S01]  /*112ea0*/  LOP3.LUT P6, RZ, R38, 0x40000000, RZ, 0xc0, !PT ;  /* 0x4000000026ff7812 */ /* 0x000fe200078cc0ff */
[----:B------:R0:W-:Y:S02]  /*112eb0*/  @P1 STG.E.U8 desc[UR62][R8.64], R58 ;  /* 0x0000003a08001986 */ /* 0x0001e4000c10113e */
[C---:B0-----:R-:W-:Y:S02]  /*112ec0*/  PRMT R58, R44.reuse, 0x7772, RZ ;  /* 0x000077722c3a7816 */ /* 0x041fe400000000ff */
[----:B------:R-:W5:Y:S04]  /*112ed0*/  LDL.LU.64 R8, [R1+0x27e0] ;  /* 0x0027e00001087983 */ /* 0x000f680000300a00 */
[----:B------:R0:W-:Y:S02]  /*112ee0*/  @P0 STG.E.U8 desc[UR62][R42.64], R58 ;  /* 0x0000003a2a000986 */ /* 0x0001e4000c10113e */
[----:B0-----:R-:W-:-:S02]  /*112ef0*/  PRMT R58, R44, 0x7773, RZ ;  /* 0x000077732c3a7816 */ /* 0x001fc400000000ff */
[----:B------:R-:W5:Y:S04]  /*112f00*/  LDL.LU.64 R42, [R1+0x27d8] ;  /* 0x0027d800012a7983 */ /* 0x000f680000300a00 */
[----:B------:R0:W-:Y:S01]  /*112f10*/  @P6 STG.E.U8 desc[UR62][R60.64], R58 ;  /* 0x0000003a3c006986 */ /* 0x0001e2000c10113e */
[----:B------:R-:W-:-:S03]  /*112f20*/  LOP3.LUT P6, RZ, R2, 0x1000, RZ, 0xc0, !PT ;  /* 0x0000100002ff7812 */ /* 0x000fc600078cc0ff */
[----:B------:R-:W5:Y:S01]  /*112f30*/  LDL.LU R44, [R1+0x2e8] ;  /* 0x0002e800012c7983 */ /* 0x000f620000300800 */
[----:B0-----:R-:W-:-:S03]  /*112f40*/  PRMT R58, R23, 0x7770, RZ ;  /* 0x00007770173a7816 */ /* 0x001fc600000000ff */
[----:B------:R-:W5:Y:S06]  /*112f50*/  LDL.LU.64 R60, [R1+0x27d0] ;  /* 0x0027d000013c7983 */ /* 0x000f6c0000300a00 */
[----:B------:R0:W-:Y:S01]  /*112f60*/  @P6 STG.E.U8 desc[UR62][R48.64], R58 ;  /* 0x0000003a30006986 */ /* 0x0001e2000c10113e */
[----:B------:R-:W-:-:S03]  /*112f70*/  LOP3.LUT P6, RZ, R2, 0x800, RZ, 0xc0, !PT ;  /* 0x0000080002ff7812 */ /* 0x000fc600078cc0ff */
[----:B0-----:R-:W5:Y:S01]  /*112f80*/  LDL.LU.64 R48, [R1+0x27c8] ;  /* 0x0027c80001307983 */ /* 0x001f620000300a00 */
[----:B------:R-:W-:-:S09]  /*112f90*/  PRMT R58, R23, 0x7771, RZ ;  /* 0x00007771173a7816 */ /* 0x000fd200000000ff */
[----:B--2---:R0:W-:Y:S04]  /*112fa0*/  @P6 STG.E.U8 desc[UR62][R50.64], R58 ;  /* 0x0000003a32006986 */ /* 0x0041e8000c10113e */
[----:B0-----:R-:W2:Y:S01]  /*112fb0*/  LDL.LU.64 R50, [R1+0x27c0] ;  /* 0x0027c00001327983 */ /* 0x001ea20000300a00 */
[----:B------:R-:W-:Y:S02]  /*112fc0*/  LOP3.LUT P6, RZ, R2, 0x400, RZ, 0xc0, !PT ;  /* 0x0000040002ff7812 */ /* 0x000fe400078cc0ff */
[----:B------:R-:W-:-:S11]  /*112fd0*/  PRMT R58, R23, 0x7772, RZ ;  /* 0x00007772173a7816 */ /* 0x000fd600000000ff */
[----:B---3--:R0:W-:Y:S01]  /*112fe0*/  @P6 STG.E.U8 desc[UR62][R26.64], R58 ;  /* 0x0000003a1a006986 */ /* 0x0081e2000c10113e */
[----:B------:R-:W-:Y:S02]  /*112ff0*/  LOP3.LUT P6, RZ, R2, 0x200, RZ, 0xc0, !PT ;  /* 0x0000020002ff7812 */ /* 0x000fe400078cc0ff */
[----:B0-----:R-:W-:-:S11]  /*113000*/  PRMT R58, R23, 0x7773, RZ ;  /* 0x00007773173a7816 */ /* 0x001fd600000000ff */
[----:B----4-:R5:W-:Y:S01]  /*113010*/  @P6 STG.E.U8 desc[UR62][R20.64], R58 ;  /* 0x0000003a14006986 */ /* 0x010be2000c10113e */
[----:B------:R-:W-:Y:S02]  /*113020*/  LOP3.LUT P6, RZ, R2, 0x100, RZ, 0xc0, !PT ;  /* 0x0000010002ff7812 */ /* 0x000fe400078cc0ff */
[----:B-----5:R-:W-:-:S11]  /*113030*/  PRMT R58, R45, 0x7770, RZ ;  /* 0x000077702d3a7816 */ /* 0x020fd600000000ff */
[----:B------:R0:W-:Y:S01]  /*113040*/  @P6 STG.E.U8 desc[UR62][R18.64], R58 ;  /* 0x0000003a12006986 */ /* 0x0001e2000c10113e */
[----:B------:R-:W-:Y:S02]  /*113050*/  LOP3.LUT P6, RZ, R2, 0x80, RZ, 0xc0, !PT ;  /* 0x0000008002ff7812 */ /* 0x000fe400078cc0ff */
[----:B0-----:R-:W-:-:S11]  /*113060*/  PRMT R58, R45, 0x7771, RZ ;  /* 0x000077712d3a7816 */ /* 0x001fd600000000ff */
[----:B------:R0:W-:Y:S01]  /*113070*/  @P6 STG.E.U8 desc[UR62][R16.64], R58 ;  /* 0x0000003a10006986 */ /* 0x0001e2000c10113e */
[----:B------:R-:W-:Y:S02]  /*113080*/  LOP3.LUT P6, RZ, R2, 0x40, RZ, 0xc0, !PT ;  /* 0x0000004002ff7812 */ /* 0x000fe400078cc0ff */
[----:B0-----:R-:W-:-:S11]  /*113090*/  PRMT R58, R45, 0x7772, RZ ;  /* 0x000077722d3a7816 */ /* 0x001fd600000000ff */
[----:B------:R0:W-:Y:S01]  /*1130a0*/  @P6 STG.E.U8 desc[UR62][R14.64], R58 ;  /* 0x0000003a0e006986 */ /* 0x0001e2000c10113e */
[----:B------:R-:W-:Y:S02]  /*1130b0*/  LOP3.LUT P6, RZ, R2, 0x20, RZ, 0xc0, !PT ;  /* 0x0000002002ff7812 */ /* 0x000fe400078cc0ff */
[C---:B------:R-:W-:Y:S02]  /*1130c0*/  LOP3.LUT P5, RZ, R37.reuse, 0x200, RZ, 0xc0, !PT ;  /* 0x0000020025ff7812 */ /* 0x040fe400078ac0ff */
[----:B------:R-:W-:Y:S02]  /*1130d0*/  LOP3.LUT P4, RZ, R37, 0x800, RZ, 0xc0, !PT ;  /* 0x0000080025ff7812 */ /* 0x000fe4000788c0ff */
[----:B0-----:R-:W-:-:S07]  /*1130e0*/  PRMT R58, R45, 0x7773, RZ ;  /* 0x000077732d3a7816 */ /* 0x001fce00000000ff */
[----:B------:R0:W-:Y:S01]  /*1130f0*/  @P6 STG.E.U8 desc[UR62][R12.64], R58 ;  /* 0x0000003a0c006986 */ /* 0x0001e2000c10113e */
[----:B------:R-:W-:Y:S02]  /*113100*/  LOP3.LUT P3, RZ, R37, 0x2000, RZ, 0xc0, !PT ;  /* 0x0000200025ff7812 */ /* 0x000fe4000786c0ff */
[----:B0-----:R-:W-:-:S05]  /*113110*/  PRMT R58, R36, 0x7770, RZ ;  /* 0x00007770243a7816 */ /* 0x001fca00000000ff */
        /* <DEDUP_REMOVED lines=8> */
[----:B0-----:R-:W-:Y:S02]  /*1131a0*/  PRMT R58, R36, 0x7773, RZ ;  /* 0x00007773243a7816 */ /* 0x001fe400000000ff */
[----:B------:R-:W3:Y:S04]  /*1131b0*/  LDL.LU R36, [R1+0x461c] ;  /* 0x00461c0001247983 */ /* 0x000ee80000300800 */
[----:B------:R0:W-:Y:S02]  /*1131c0*/  @P2 STG.E.U8 desc[UR62][R60.64], R58 ;  /* 0x0000003a3c002986 */ /* 0x0001e4000c10113e */
[----:B0-----:R-:W-:-:S05]  /*1131d0*/  PRMT R58, R44, 0x7770, RZ ;  /* 0x000077702c3a7816 */ /* 0x001fca00000000ff */
[----:B------:R0:W-:Y:S02]  /*1131e0*/  @P1 STG.E.U8 desc[UR62][R48.64], R58 ;  /* 0x0000003a30001986 */ /* 0x0001e4000c10113e */
[----:B0-----:R-:W-:-:S05]  /*1131f0*/  PRMT R58, R44, 0x7771, RZ ;  /* 0x000077712c3a7816 */ /* 0x001fca00000000ff */
[----:B--2---:R0:W-:Y:S04]  /*113200*/  @P0 STG.E.U8 desc[UR62][R50.64], R58 ;  /* 0x0000003a32000986 */ /* 0x0041e8000c10113e */
[----:B0-----:R-:W2:Y:S04]  /*113210*/  LDL.LU.64 R50, [R1+0x27b8] ;  /* 0x0027b80001327983 */ /* 0x001ea80000300a00 */
[----:B------:R-:W4:Y:S04]  /*113220*/  LDL.LU.64 R8, [R1+0x27b0] ;  /* 0x0027b00001087983 */ /* 0x000f280000300a00 */
[----:B------:R-:W5:Y:S04]  /*113230*/  LDL.LU.64 R10, [R1+0x27a8] ;  /* 0x0027a800010a7983 */ /* 0x000f680000300a00 */
[----:B------:R-:W4:Y:S04]  /*113240*/  LDL.LU.64 R42, [R1+0x27a0] ;  /* 0x0027a000012a7983 */ /* 0x000f280000300a00 */
[----:B------:R-:W4:Y:S04]  /*113250*/  LDL.LU.64 R60, [R1+0x2798] ;  /* 0x00279800013c7983 */ /* 0x000f280000300a00 */
[----:B------:R-:W4:Y:S01]  /*113260*/  LDL.LU R45, [R1+0x2ec] ;  /* 0x0002ec00012d7983 */ /* 0x000f220000300800 */
[----:B------:R-:W-:-:S03]  /*113270*/  LOP3.LUT P3, RZ, R37, 0x100000, RZ, 0xc0, !PT ;  /* 0x0010000025ff7812 */ /* 0x000fc6000786c0ff */
[----:B------:R-:W4:Y:S01]  /*113280*/  LDL.LU.64 R48, [R1+0x2790] ;  /* 0x0027900001307983 */ /* 0x000f220000300a00 */
[----:B------:R-:W-:-:S03]  /*113290*/  PRMT R58, R44, 0x7772, RZ ;  /* 0x000077722c3a7816 */ /* 0x000fc600000000ff */
[----:B------:R-:W4:Y:S01]  /*1132a0*/  LDL.LU R21, [R1+0x2d0] ;  /* 0x0002d00001157983 */ /* 0x000f220000300800 */
[----:B------:R-:W-:Y:S02]  /*1132b0*/  LOP3.LUT R56, R56, 0xdfffffff, RZ, 0xc0, !PT ;  /* 0xdfffffff38387812 */ /* 0x000fe400078ec0ff */
[----:B------:R-:W-:Y:S02]  /*1132c0*/  LOP3.LUT R2, R2, 0xfffffffe, RZ, 0xc0, !PT ;  /* 0xfffffffe02027812 */ /* 0x000fe400078ec0ff */
[C---:B------:R-:W-:Y:S02]  /*1132d0*/  LOP3.LUT P2, RZ, R37.reuse, 0x400000, RZ, 0xc0, !PT ;  /* 0x0040000025ff7812 */ /* 0x040fe4000784c0ff */
[C---:B------:R-:W-:Y:S02]  /*1132e0*/  LOP3.LUT P1, RZ, R37.reuse, 0x800000, RZ, 0xc0, !PT ;  /* 0x0080000025ff7812 */ /* 0x040fe4000782c0ff */
[----:B------:R-:W-:Y:S02]  /*1132f0*/  LOP3.LUT P0, RZ, R37, 0x4000000, RZ, 0xc0, !PT ;  /* 0x0400000025ff7812 */ /* 0x000fe4000780c0ff */
[----:B---3--:R-:W-:Y:S01]  /*113300*/  LOP3.LUT P6, RZ, R36, 0x400, RZ, 0xc0, !PT ;  /* 0x0000040024ff7812 */ /* 0x008fe200078cc0ff */
[----:B--2---:R0:W-:Y:S04]  /*113310*/  @P3 STG.E.U8 desc[UR62][R50.64], R58 ;  /* 0x0000003a32003986 */ /* 0x0041e8000c10113e */
[----:B0-----:R-:W2:Y:S08]  /*113320*/  LDL.LU.64 R50, [R1+0x2788] ;  /* 0x0027880001327983 */ /* 0x001eb00000300a00 */
[----:B------:R-:W-:-:S02]  /*113330*/  @P6 LOP3.LUT R56, R56, 0x20000000, RZ, 0xfc, !PT ;  /* 0x2000000038386812 */ /* 0x000fc400078efcff */
[----:B------:R-:W-:Y:S01]  /*113340*/  LOP3.LUT P6, RZ, R36, 0x200, RZ, 0xc0, !PT ;  /* 0x0000020024ff7812 */ /* 0x000fe200078cc0ff */
[----:B------:R-:W3:Y:S01]  /*113350*/  LDL.LU.64 R26, [R1+0x2780] ;  /* 0x00278000011a7983 */ /* 0x000ee20000300a00 */
[----:B------:R-:W-:-:S03]  /*113360*/  LOP3.LUT R56, R56, 0xbfffffff, RZ, 0xc0, !PT ;  /* 0xbfffffff38387812 */ /* 0x000fc600078ec0ff */
[----:B------:R-:W3:Y:S08]  /*113370*/  LDL.LU.64 R22, [R1+0x2778] ;  /* 0x0027780001167983 */ /* 0x000ef00000300a00 */
[----:B------:R-:W-:Y:S02]  /*113380*/  @P6 LOP3.LUT R56, R56, 0x40000000, RZ, 0xfc, !PT ;  /* 0x4000000038386812 */ /* 0x000fe400078efcff */
[----:B------:R-:W-:-:S02]  /*113390*/  LOP3.LUT P6, RZ, R36, 0x80, RZ, 0xc0, !PT ;  /* 0x0000008024ff7812 */ /* 0x000fc400078cc0ff */
[----:B------:R-:W-:-:S11]  /*1133a0*/  LOP3.LUT R56, R56, 0x7fffffff, RZ, 0xc0, !PT ;  /* 0x7fffffff38387812 */ /* 0x000fd600078ec0ff */
[----:B------:R-:W-:Y:S02]  /*1133b0*/  @P6 LOP3.LUT R56, R56, 0x80000000, RZ, 0xfc, !PT ;  /* 0x8000000038386812 */ /* 0x000fe400078efcff */
[----:B------:R-:W-:-:S13]  /*1133c0*/  LOP3.LUT P6, RZ, R36, 0x20, RZ, 0xc0, !PT ;  /* 0x0000002024ff7812 */ /* 0x000fda00078cc0ff */
[----:B------:R-:W-:Y:S02]  /*1133d0*/  @P6 LOP3.LUT R2, R2, 0x1, RZ, 0xfc, !PT ;  /* 0x0000000102026812 */ /* 0x000fe400078efcff */
[----:B------:R-:W-:Y:S02]  /*1133e0*/  LOP3.LUT P6, RZ, R36, 0x8, RZ, 0xc0, !PT ;  /* 0x0000000824ff7812 */ /* 0x000fe400078cc0ff */
[----:B------:R-:W-:Y:S02]  /*1133f0*/  LOP3.LUT R2, R2, 0xfffffffd, RZ, 0xc0, !PT ;  /* 0xfffffffd02027812 */ /* 0x000fe400078ec0ff */
[----:B------:R-:W-:-:S09]  /*113400*/  PRMT R58, R44, 0x7773, RZ ;  /* 0x000077732c3a7816 */ /* 0x000fd200000000ff */
[----:B------:R-:W-:Y:S02]  /*113410*/  @P6 LOP3.LUT R2, R2, 0x2, RZ, 0xfc, !PT ;  /* 0x0000000202026812 */ /* 0x000fe400078efcff */
[----:B------:R-:W-:Y:S01]  /*113420*/  LOP3.LUT P6, RZ, R36, 0x2, RZ, 0xc0, !PT ;  /* 0x0000000224ff7812 */ /* 0x000fe200078cc0ff */
[----:B----4-:R0:W-:Y:S01]  /*113430*/  @P2 STG.E.U8 desc[UR62][R8.64], R58 ;  /* 0x0000003a08002986 */ /* 0x0101e2000c10113e */
[----:B------:R-:W-:-:S03]  /*113440*/  LOP3.LUT R2, R2, 0xfffffffb, RZ, 0xc0, !PT ;  /* 0xfffffffb02027812 */ /* 0x000fc600078ec0ff */
[----:B0-----:R-:W4:Y:S04]  /*113450*/  LDL.LU R8, [R1+0x2d4] ;  /* 0x0002d40001087983 */ /* 0x001f280000300800 */
[----:B------:R-:W4:Y:S04]  /*113460*/  LDL.LU.64 R18, [R1+0x2770] ;  /* 0x0027700001127983 */ /* 0x000f280000300a00 */
[----:B------:R-:W-:Y:S02]  /*113470*/  @P6 LOP3.LUT R2, R2, 0x4, RZ, 0xfc, !PT ;  /* 0x0000000402026812 */ /* 0x000fe400078efcff */
[----:B------:R-:W-:Y:S01]  /*113480*/  LOP3.LUT P6, RZ, R37, 0x80000000, RZ, 0xc0, !PT ;  /* 0x8000000025ff7812 */ /* 0x000fe200078cc0ff */
[----:B------:R-:W4:Y:S01]  /*113490*/  LDL.LU.64 R16, [R1+0x2768] ;  /* 0x0027680001107983 */ /* 0x000f220000300a00 */
[----:B------:R-:W-:-:S03]  /*1134a0*/  LOP3.LUT R2, R2, 0xfffffff7, RZ, 0xc0, !PT ;  /* 0xfffffff702027812 */ /* 0x000fc600078ec0ff */
[----:B------:R-:W4:Y:S01]  /*1134b0*/  LDL.LU.64 R14, [R1+0x2760] ;  /* 0x00276000010e7983 */ /* 0x000f220000300a00 */
[----:B------:R-:W-:-:S03]  /*1134c0*/  PRMT R58, R45, 0x7770, RZ ;  /* 0x000077702d3a7816 */ /* 0x000fc600000000ff */
[----:B------:R-:W4:Y:S04]  /*1134d0*/  LDL.LU.64 R12, [R1+0x2758] ;  /* 0x00275800010c7983 */ /* 0x000f280000300a00 */
[----:B------:R-:W-:Y:S02]  /*1134e0*/  @P6 LOP3.LUT R2, R2, 0x8, RZ, 0xfc, !PT ;  /* 0x0000000802026812 */ /* 0x000fe400078efcff */
[----:B------:R-:W-:Y:S02]  /*1134f0*/  LOP3.LUT P6, RZ, R37, 0x20000000, RZ, 0xc0, !PT ;  /* 0x2000000025ff7812 */ /* 0x000fe400078cc0ff */
[----:B------:R-:W-:Y:S01]  /*113500*/  LOP3.LUT R2, R2, 0xffffffef, RZ, 0xc0, !PT ;  /* 0xffffffef02027812 */ /* 0x000fe200078ec0ff */
[----:B-----5:R0:W-:Y:S10]  /*113510*/  @P1 STG.E.U8 desc[UR62][R10.64], R58 ;  /* 0x0000003a0a001986 */ /* 0x0201f4000c10113e */
[----:B------:R-:W-:-:S02]  /*113520*/  @P6 LOP3.LUT R2, R2, 0x10, RZ, 0xfc, !PT ;  /* 0x0000001002026812 */ /* 0x000fc400078efcff */
[----:B------:R-:W-:Y:S01]  /*113530*/  LOP3.LUT P6, RZ, R37, 0x8000000, RZ, 0xc0, !PT ;  /* 0x0800000025ff7812 */ /* 0x000fe200078cc0ff */
[----:B0-----:R-:W5:Y:S01]  /*113540*/  LDL.LU.64 R10, [R1+0x2750] ;  /* 0x00275000010a7983 */ /* 0x001f620000300a00 */
[----:B------:R-:W-:-:S05]  /*113550*/  PRMT R58, R45, 0x7771, RZ ;  /* 0x000077712d3a7816 */ /* 0x000fca00000000ff */
[----:B------:R0:W-:Y:S02]  /*113560*/  @P0 STG.E.U8 desc[UR62][R42.64], R58 ;  /* 0x0000003a2a000986 */ /* 0x0001e4000c10113e */
[C---:B0-----:R-:W-:Y:S02]  /*113570*/  PRMT R58, R45.reuse, 0x7772, RZ ;  /* 0x000077722d3a7816 */ /* 0x041fe400000000ff */
[----:B------:R-:W5:Y:S04]  /*113580*/  LDL.LU.64 R42, [R1+0x2748] ;  /* 0x00274800012a7983 */ /* 0x000f680000300a00 */
[----:B------:R0:W-:Y:S01]  /*113590*/  @P6 STG.E.U8 desc[UR62][R60.64], R58 ;  /* 0x0000003a3c006986 */ /* 0x0001e2000c10113e */
[C---:B------:R-:W-:Y:S02]  /*1135a0*/  LOP3.LUT P6, RZ, R2.reuse, 0x10, RZ, 0xc0, !PT ;  /* 0x0000001002ff7812 */ /* 0x040fe400078cc0ff */
[----:B0-----:R-:W-:Y:S01]  /*1135b0*/  PRMT R58, R45, 0x7773, RZ ;  /* 0x000077732d3a7816 */ /* 0x001fe200000000ff */
[----:B------:R-:W5:Y:S10]  /*1135c0*/  LDL.LU.64 R60, [R1+0x2740] ;  /* 0x00274000013c7983 */ /* 0x000f740000300a00 */
[----:B------:R0:W-:Y:S01]  /*1135d0*/  @P6 STG.E.U8 desc[UR62][R48.64], R58 ;  /* 0x0000003a30006986 */ /* 0x0001e2000c10113e */
[----:B------:R-:W-:-:S03]  /*1135e0*/  LOP3.LUT P6, RZ, R2, 0x8, RZ, 0xc0, !PT ;  /* 0x0000000802ff7812 */ /* 0x000fc600078cc0ff */
[----:B------:R-:W5:Y:S04]  /*1135f0*/  LDL.LU.64 R44, [R1+0x2738] ;  /* 0x00273800012c7983 */ /* 0x000f680000300a00 */
[----:B0-----:R-:W5:Y:S01]  /*113600*/  LDL.LU.64 R48, [R1+0x2730] ;  /* 0x0027300001307983 */ /* 0x001f620000300a00 */
[----:B------:R-:W-:-:S03]  /*113610*/  PRMT R58, R21, 0x7770, RZ ;  /* 0x00007770153a7816 */ /* 0x000fc600000000ff */
[----:B------:R-:W5:Y:S04]  /*113620*/  LDL.LU R9, [R1+0x2dc] ;  /* 0x0002dc0001097983 */ /* 0x000f680000300800 */
[----:B--2---:R0:W-:Y:S04]  /*113630*/  @P6 STG.E.U8 desc[UR62][R50.64], R58 ;  /* 0x0000003a32006986 */ /* 0x0041e8000c10113e */
[----:B0-----:R-:W2:Y:S01]  /*113640*/  LDL.LU.64 R50, [R1+0x2728] ;  /* 0x0027280001327983 */ /* 0x001ea20000300a00 */
[----:B------:R-:W-:Y:S02]  /*113650*/  LOP3.LUT P6, RZ, R2, 0x4, RZ, 0xc0, !PT ;  /* 0x0000000402ff7812 */ /* 0x000fe400078cc0ff */
[----:B------:R-:W-:-:S11]  /*113660*/  PRMT R58, R21, 0x7771, RZ ;  /* 0x00007771153a7816 */ /* 0x000fd600000000ff */
[----:B---3--:R0:W-:Y:S01]  /*113670*/  @P6 STG.E.U8 desc[UR62][R26.64], R58 ;  /* 0x0000003a1a006986 */ /* 0x0081e2000c10113e */
[----:B------:R-:W-:Y:S02]  /*113680*/  LOP3.LUT P6, RZ, R2, 0x2, RZ, 0xc0, !PT ;  /* 0x0000000202ff7812 */ /* 0x000fe400078cc0ff */
[----:B0-----:R-:W-:-:S11]  /*113690*/  PRMT R58, R21, 0x7772, RZ ;  /* 0x00007772153a7816 */ /* 0x001fd600000000ff */
[----:B------:R-:W-:Y:S01]  /*1136a0*/  @P6 STG.E.U8 desc[UR62][R22.64], R58 ;  /* 0x0000003a16006986 */ /* 0x000fe2000c10113e */
[----:B------:R-:W-:Y:S02]  /*1136b0*/  LOP3.LUT P6, RZ, R2, 0x1, RZ, 0xc0, !PT ;  /* 0x0000000102ff7812 */ /* 0x000fe400078cc0ff */
[----:B------:R-:W-:-:S11]  /*1136c0*/  PRMT R2, R21, 0x7773, RZ ;  /* 0x0000777315027816 */ /* 0x000fd600000000ff */
[----:B----4-:R0:W-:Y:S01]  /*1136d0*/  @P6 STG.E.U8 desc[UR62][R18.64], R2 ;  /* 0x0000000212006986 */ /* 0x0101e2000c10113e */
        /* <DEDUP_REMOVED lines=13> */
[----:B-----5:R0:W-:Y:S01]  /*1137b0*/  @P5 STG.E.U8 desc[UR62][R10.64], R2 ;  /* 0x000000020a005986 */ /* 0x0201e2000c10113e */
        /* <DEDUP_REMOVED lines=8> */
[----:B------:R0:W-:Y:S02]  /*113840*/  @P2 STG.E.U8 desc[UR62][R44.64], R2 ;  /* 0x000000022c002986 */ /* 0x0001e4000c10113e */
[----:B0-----:R-:W-:Y:S02]  /*113850*/  PRMT R2, R7, 0x7773, RZ ;  /* 0x0000777307027816 */ /* 0x001fe400000000ff */
[----:B------:R-:W3:Y:S04]  /*113860*/  LDL.LU R7, [R1+0x4618] ;  /* 0x0046180001077983 */ /* 0x000ee80000300800 */
[----:B------:R0:W-:Y:S02]  /*113870*/  @P1 STG.E.U8 desc[UR62][R48.64], R2 ;  /* 0x0000000230001986 */ /* 0x0001e4000c10113e */
[----:B0-----:R-:W-:-:S05]  /*113880*/  PRMT R2, R9, 0x7770, RZ ;  /* 0x0000777009027816 */ /* 0x001fca00000000ff */
[----:B--2---:R0:W-:Y:S04]  /*113890*/  @P0 STG.E.U8 desc[UR62][R50.64], R2 ;  /* 0x0000000232000986 */ /* 0x0041e8000c10113e */
[----:B0-----:R-:W2:Y:S04]  /*1138a0*/  LDL.LU.64 R50, [R1+0x2720] ;  /* 0x0027200001327983 */ /* 0x001ea80000300a00 */
[----:B------:R-:W4:Y:S04]  /*1138b0*/  LDL.LU.64 R10, [R1+0x2718] ;  /* 0x00271800010a7983 */ /* 0x000f280000300a00 */
[----:B------:R-:W5:Y:S04]  /*1138c0*/  LDL.LU.64 R42, [R1+0x2710] ;  /* 0x00271000012a7983 */ /* 0x000f680000300a00 */
[----:B------:R-:W3:Y:S04]  /*1138d0*/  LDL.LU.64 R60, [R1+0x2708] ;  /* 0x00270800013c7983 */ /* 0x000ee80000300a00 */
[----:B------:R-:W4:Y:S04]  /*1138e0*/  LDL.LU.64 R44, [R1+0x2700] ;  /* 0x00270000012c7983 */ /* 0x000f280000300a00 */
[----:B------:R-:W4:Y:S04]  /*1138f0*/  LDL.LU.64 R48, [R1+0x26f8] ;  /* 0x0026f80001307983 */ /* 0x000f280000300a00 */
[----:B------:R-:W4:Y:S01]  /*113900*/  LDL.LU R27, [R1+0x2c0] ;  /* 0x0002c000011b7983 */ /* 0x000f220000300800 */
[----:B------:R-:W-:-:S02]  /*113910*/  LOP3.LUT P3, RZ, R36, 0x800000, RZ, 0xc0, !PT ;  /* 0x0080000024ff7812 */ /* 0x000fc4000786c0ff */
[----:B------:R-:W-:Y:S02]  /*113920*/  PRMT R2, R9, 0x7771, RZ ;  /* 0x0000777109027816 */ /* 0x000fe400000000ff */
[----:B------:R-:W-:Y:S02]  /*113930*/  LOP3.LUT R56, R56, 0xffdfffff, RZ, 0xc0, !PT ;  /* 0xffdfffff38387812 */ /* 0x000fe400078ec0ff */
[C---:B------:R-:W-:Y:S02]  /*113940*/  LOP3.LUT P2, RZ, R36.reuse, 0x2000000, RZ, 0xc0, !PT ;  /* 0x0200000024ff7812 */ /* 0x040fe4000784c0ff */
[C---:B------:R-:W-:Y:S02]  /*113950*/  LOP3.LUT P1, RZ, R36.reuse, 0x8000000, RZ, 0xc0, !PT ;  /* 0x0800000024ff7812 */ /* 0x040fe4000782c0ff */
[----:B------:R-:W-:-:S03]  /*113960*/  LOP3.LUT P0, RZ, R36, 0x20000000, RZ, 0xc0, !PT ;  /* 0x2000000024ff7812 */ /* 0x000fc6000780c0ff */
[----:B--2---:R0:W-:Y:S04]  /*113970*/  @P3 STG.E.U8 desc[UR62][R50.64], R2 ;  /* 0x0000000232003986 */ /* 0x0041e8000c10113e */
[----:B0-----:R-:W2:Y:S01]  /*113980*/  LDL.LU.64 R50, [R1+0x26f0] ;  /* 0x0026f00001327983 */ /* 0x001ea20000300a00 */
[----:B---3--:R-:W-:-:S03]  /*113990*/  LOP3.LUT P6, RZ, R7, 0x2000, RZ, 0xc0, !PT ;  /* 0x0000200007ff7812 */ /* 0x008fc600078cc0ff */
[----:B------:R-:W3:Y:S04]  /*1139a0*/  LDL.LU R8, [R1+0x2c4] ;  /* 0x0002c40001087983 */ /* 0x000ee80000300800 */
[----:B------:R-:W3:Y:S04]  /*1139b0*/  LDL.LU.64 R22, [R1+0x26e8] ;  /* 0x0026e80001167983 */ /* 0x000ee80000300a00 */
[----:B------:R-:W3:Y:S02]  /*1139c0*/  LDL.LU.64 R20, [R1+0x26e0] ;  /* 0x0026e00001147983 */ /* 0x000ee40000300a00 */
        /* <DEDUP_REMOVED lines=19> */
[----:B------:R-:W-:Y:S02]  /*113b00*/  LOP3.LUT P6, RZ, R7, 0x4, RZ, 0xc0, !PT ;  /* 0x0000000407ff7812 */ /* 0x000fe400078cc0ff */
[----:B------:R-:W-:Y:S01]  /*113b10*/  LOP3.LUT R56, R56, 0xf7ffffff, RZ, 0xc0, !PT ;  /* 0xf7ffffff38387812 */ /* 0x000fe200078ec0ff */
[----:B----4-:R0:W-:Y:S10]  /*113b20*/  @P2 STG.E.U8 desc[UR62][R10.64], R2 ;  /* 0x000000020a002986 */ /* 0x0101f4000c10113e */
[----:B------:R-:W-:-:S02]  /*113b30*/  @P6 LOP3.LUT R56, R56, 0x8000000, RZ, 0xfc, !PT ;  /* 0x0800000038386812 */ /* 0x000fc400078efcff */
[----:B------:R-:W-:Y:S02]  /*113b40*/  LOP3.LUT P6, RZ, R7, 0x1, RZ, 0xc0, !PT ;  /* 0x0000000107ff7812 */ /* 0x000fe400078cc0ff */
[----:B0-----:R-:W-:Y:S02]  /*113b50*/  PRMT R2, R9, 0x7773, RZ ;  /* 0x0000777309027816 */ /* 0x001fe400000000ff */
[----:B------:R-:W4:Y:S01]  /*113b60*/  LDL.LU R9, [R1+0x2c8] ;  /* 0x0002c80001097983 */ /* 0x000f220000300800 */
[----:B------:R-:W-:-:S03]  /*113b70*/  LOP3.LUT R56, R56, 0xefffffff, RZ, 0xc0, !PT ;  /* 0xefffffff38387812 */ /* 0x000fc600078ec0ff */
[----:B------:R-:W4:Y:S04]  /*113b80*/  LDL.LU.64 R14, [R1+0x26c8] ;  /* 0x0026c800010e7983 */ /* 0x000f280000300a00 */
[----:B-----5:R0:W-:Y:S01]  /*113b90*/  @P1 STG.E.U8 desc[UR62][R42.64], R2 ;  /* 0x000000022a001986 */ /* 0x0201e2000c10113e */
[----:B------:R-:W-:Y:S02]  /*113ba0*/  @P6 LOP3.LUT R56, R56, 0x10000000, RZ, 0xfc, !PT ;  /* 0x1000000038386812 */ /* 0x000fe400078efcff */
[----:B------:R-:W-:Y:S01]  /*113bb0*/  LOP3.LUT P6, RZ, R36, 0x80000000, RZ, 0xc0, !PT ;  /* 0x8000000024ff7812 */ /* 0x000fe200078cc0ff */
[----:B------:R-:W5:Y:S04]  /*113bc0*/  LDL.LU.64 R12, [R1+0x26c0] ;  /* 0x0026c000010c7983 */ /* 0x000f680000300a00 */
[----:B------:R-:W5:Y:S01]  /*113bd0*/  LDL.LU.64 R10, [R1+0x26b8] ;  /* 0x0026b800010a7983 */ /* 0x000f620000300a00 */
[----:B0-----:R-:W-:-:S03]  /*113be0*/  PRMT R2, R27, 0x7770, RZ ;  /* 0x000077701b027816 */ /* 0x001fc600000000ff */
[----:B------:R-:W5:Y:S04]  /*113bf0*/  LDL.LU.64 R42, [R1+0x26b0] ;  /* 0x0026b000012a7983 */ /* 0x000f680000300a00 */
[----:B------:R0:W-:Y:S02]  /*113c00*/  @P0 STG.E.U8 desc[UR62][R60.64], R2 ;  /* 0x000000023c000986 */ /* 0x0001e4000c10113e */
[----:B0-----:R-:W-:Y:S02]  /*113c10*/  PRMT R2, R27, 0x7771, RZ ;  /* 0x000077711b027816 */ /* 0x001fe400000000ff */
[----:B------:R-:W5:Y:S04]  /*113c20*/  LDL.LU.64 R60, [R1+0x26a8] ;  /* 0x0026a800013c7983 */ /* 0x000f680000300a00 */
[----:B------:R0:W-:Y:S01]  /*113c30*/  @P6 STG.E.U8 desc[UR62][R44.64], R2 ;  /* 0x000000022c006986 */ /* 0x0001e2000c10113e */
[----:B------:R-:W-:-:S02]  /*113c40*/  LOP3.LUT P6, RZ, R56, 0x10000000, RZ, 0xc0, !PT ;  /* 0x1000000038ff7812 */ /* 0x000fc400078cc0ff */
[----:B0-----:R-:W-:Y:S01]  /*113c50*/  PRMT R2, R27, 0x7772, RZ ;  /* 0x000077721b027816 */ /* 0x001fe200000000ff */
[----:B------:R-:W5:Y:S10]  /*113c60*/  LDL.LU.64 R44, [R1+0x26a0] ;  /* 0x0026a000012c7983 */ /* 0x000f740000300a00 */
[----:B------:R0:W-:Y:S01]  /*113c70*/  @P6 STG.E.U8 desc[UR62][R48.64], R2 ;  /* 0x0000000230006986 */ /* 0x0001e2000c10113e */
[----:B------:R-:W-:-:S03]  /*113c80*/  LOP3.LUT P6, RZ, R56, 0x8000000, RZ, 0xc0, !PT ;  /* 0x0800000038ff7812 */ /* 0x000fc600078cc0ff */
[----:B0-----:R-:W5:Y:S01]  /*113c90*/  LDL.LU.64 R48, [R1+0x2698] ;  /* 0x0026980001307983 */ /* 0x001f620000300a00 */
[----:B------:R-:W-:-:S09]  /*113ca0*/  PRMT R2, R27, 0x7773, RZ ;  /* 0x000077731b027816 */ /* 0x000fd200000000ff */
[----:B--2---:R0:W-:Y:S04]  /*113cb0*/  @P6 STG.E.U8 desc[UR62][R50.64], R2 ;  /* 0x0000000232006986 */ /* 0x0041e8000c10113e */
[----:B0-----:R-:W2:Y:S01]  /*113cc0*/  LDL.LU.64 R50, [R1+0x2690] ;  /* 0x0026900001327983 */ /* 0x001ea20000300a00 */
[----:B------:R-:W-:Y:S02]  /*113cd0*/  LOP3.LUT P6, RZ, R56, 0x4000000, RZ, 0xc0, !PT ;  /* 0x0400000038ff7812 */ /* 0x000fe400078cc0ff */
[----:B---3--:R-:W-:-:S11]  /*113ce0*/  PRMT R2, R8, 0x7770, RZ ;  /* 0x0000777008027816 */ /* 0x008fd600000000ff */
        /* <DEDUP_REMOVED lines=12> */
[C---:B------:R-:W-:Y:S02]  /*113db0*/  LOP3.LUT P4, RZ, R7.reuse, 0x20000, RZ, 0xc0, !PT ;  /* 0x0002000007ff7812 */ /* 0x040fe4000788c0ff */
[----:B------:R-:W-:Y:S02]  /*113dc0*/  LOP3.LUT P3, RZ, R7, 0x80000, RZ, 0xc0, !PT ;  /* 0x0008000007ff7812 */ /* 0x000fe4000786c0ff */
[----:B----4-:R-:W-:-:S05]  /*113dd0*/  PRMT R2, R9, 0x7770, RZ ;  /* 0x0000777009027816 */ /* 0x010fca00000000ff */
[----:B------:R0:W-:Y:S01]  /*113de0*/  @P6 STG.E.U8 desc[UR62][R14.64], R2 ;  /* 0x000000020e006986 */ /* 0x0001e2000c10113e */
[----:B------:R-:W-:Y:S02]  /*113df0*/  LOP3.LUT P6, RZ, R56, 0x200000, RZ, 0xc0, !PT ;  /* 0x0020000038ff7812 */ /* 0x000fe400078cc0ff */
[----:B0-----:R-:W-:-:S11]  /*113e00*/  PRMT R2, R9, 0x7771, RZ ;  /* 0x0000777109027816 */ /* 0x001fd600000000ff */
        /* <DEDUP_REMOVED lines=10> */
[----:B0-----:R-:W-:-:S05]  /*113eb0*/  PRMT R2, R6, 0x7771, RZ ;  /* 0x0000777106027816 */ /* 0x001fca00000000ff */
[----:B------:R0:W-:Y:S02]  /*113ec0*/  @P2 STG.E.U8 desc[UR62][R44.64], R2 ;  /* 0x000000022c002986 */ /* 0x0001e4000c10113e */
[----:B0-----:R-:W-:-:S05]  /*113ed0*/  PRMT R2, R6, 0x7772, RZ ;  /* 0x0000777206027816 */ /* 0x001fca00000000ff */
[----:B------:R0:W-:Y:S02]  /*113ee0*/  @P1 STG.E.U8 desc[UR62][R48.64], R2 ;  /* 0x0000000230001986 */ /* 0x0001e4000c10113e */
[----:B0-----:R-:W-:Y:S02]  /*113ef0*/  PRMT R2, R6, 0x7773, RZ ;  /* 0x0000777306027816 */ /* 0x001fe400000000ff */
[----:B------:R-:W3:Y:S04]  /*113f00*/  LDL.LU R6, [R1+0x4614] ;  /* 0x0046140001067983 */ /* 0x000ee80000300800 */
[----:B--2---:R0:W-:Y:S04]  /*113f10*/  @P0 STG.E.U8 desc[UR62][R50.64], R2 ;  /* 0x0000000232000986 */ /* 0x0041e8000c10113e */
[----:B0-----:R-:W2:Y:S04]  /*113f20*/  LDL.LU.64 R50, [R1+0x2688] ;  /* 0x0026880001327983 */ /* 0x001ea80000300a00 */
[----:B------:R-:W4:Y:S04]  /*113f30*/  LDL.LU.64 R10, [R1+0x2680] ;  /* 0x00268000010a7983 */ /* 0x000f280000300a00 */
[----:B------:R-:W5:Y:S04]  /*113f40*/  LDL.LU.64 R8, [R1+0x2670] ;  /* 0x0026700001087983 */ /* 0x000f680000300a00 */
[----:B------:R-:W2:Y:S04]  /*113f50*/  LDL.LU R61, [R1+0x2b0] ;  /* 0x0002b000013d7983 */ /* 0x000ea80000300800 */
[----:B------:R-:W3:Y:S04]  /*113f60*/  LDL.LU.64 R42, [R1+0x2668] ;  /* 0x00266800012a7983 */ /* 0x000ee80000300a00 */
[----:B------:R-:W3:Y:S04]  /*113f70*/  LDL.LU.64 R44, [R1+0x2660] ;  /* 0x00266000012c7983 */ /* 0x000ee80000300a00 */
[----:B------:R-:W3:Y:S04]  /*113f80*/  LDL.LU.64 R48, [R1+0x2658] ;  /* 0x0026580001307983 */ /* 0x000ee80000300a00 */
[----:B------:R-:W3:Y:S01]  /*113f90*/  LDL.LU R27, [R1+0x2b4] ;  /* 0x0002b400011b7983 */ /* 0x000ee20000300800 */
[----:B------:R-:W-:-:S02]  /*113fa0*/  LOP3.LUT P3, RZ, R7, 0x2000000, RZ, 0xc0, !PT ;  /* 0x0200000007ff7812 */ /* 0x000fc4000786c0ff */
[----:B------:R-:W-:Y:S02]  /*113fb0*/  LOP3.LUT R56, R56, 0xffffdfff, RZ, 0xc0, !PT ;  /* 0xffffdfff38387812 */ /* 0x000fe400078ec0ff */
[C---:B------:R-:W-:Y:S02]  /*113fc0*/  LOP3.LUT P2, RZ, R7.reuse, 0x10000000, RZ, 0xc0, !PT ;  /* 0x1000000007ff7812 */ /* 0x040fe4000784c0ff */
[C---:B------:R-:W-:Y:S02]  /*113fd0*/  LOP3.LUT P1, RZ, R7.reuse, 0x20000000, RZ, 0xc0, !PT ;  /* 0x2000000007ff7812 */ /* 0x040fe4000782c0ff */
[----:B------:R-:W-:Y:S02]  /*113fe0*/  LOP3.LUT P0, RZ, R7, 0x80000000, RZ, 0xc0, !PT ;  /* 0x8000000007ff7812 */ /* 0x000fe4000780c0ff */
[----:B--2---:R-:W-:-:S05]  /*113ff0*/  PRMT R2, R61, 0x7770, RZ ;  /* 0x000077703d027816 */ /* 0x004fca00000000ff */
[----:B------:R0:W-:Y:S04]  /*114000*/  @P3 STG.E.U8 desc[UR62][R50.64], R2 ;  /* 0x0000000232003986 */ /* 0x0001e8000c10113e */
        /* <DEDUP_REMOVED lines=9> */
[----:B------:R-:W3:Y:S01]  /*1140a0*/  LDL.LU.64 R16, [R1+0x2630] ;  /* 0x0026300001107983 */ /* 0x000ee20000300a00 */
[----:B------:R-:W-:-:S03]  /*1140b0*/  PRMT R2, R61, 0x7771, RZ ;  /* 0x000077713d027816 */ /* 0x000fc600000000ff */
[----:B------:R-:W3:Y:S04]  /*1140c0*/  LDL.LU.64 R14, [R1+0x2628] ;  /* 0x00262800010e7983 */ /* 0x000ee80000300a00 */
[----:B------:R-:W-:Y:S01]  /*1140d0*/  @P6 LOP3.LUT R56, R56, 0x4000, RZ, 0xfc, !PT ;  /* 0x0000400038386812 */ /* 0x000fe200078efcff */
[----:B----4-:R0:W-:Y:S01]  /*1140e0*/  @P2 STG.E.U8 desc[UR62][R10.64], R2 ;  /* 0x000000020a002986 */ /* 0x0101e2000c10113e */
[----:B------:R-:W-:Y:S02]  /*1140f0*/  LOP3.LUT P6, RZ, R6, 0x1000, RZ, 0xc0, !PT ;  /* 0x0000100006ff7812 */ /* 0x000fe400078cc0ff */
[----:B------:R-:W-:Y:S01]  /*114100*/  LOP3.LUT R56, R56, 0xffff7fff, RZ, 0xc0, !PT ;  /* 0xffff7fff38387812 */ /* 0x000fe200078ec0ff */
[----:B------:R-:W4:Y:S01]  /*114110*/  LDL.LU.64 R12, [R1+0x2620] ;  /* 0x00262000010c7983 */ /* 0x000f220000300a00 */
[----:B0-----:R-:W-:-:S03]  /*114120*/  PRMT R2, R61, 0x7772, RZ ;  /* 0x000077723d027816 */ /* 0x001fc600000000ff */
[----:B------:R-:W4:Y:S06]  /*114130*/  LDL.LU.64 R10, [R1+0x2618] ;  /* 0x00261800010a7983 */ /* 0x000f2c0000300a00 */
        /* <DEDUP_REMOVED lines=21> */
[----:B0-----:R-:W-:Y:S02]  /*114290*/  PRMT R2, R27, 0x7770, RZ ;  /* 0x000077701b027816 */ /* 0x001fe400000000ff */
        /* <DEDUP_REMOVED lines=31> */
[----:B----4-:R0:W-:Y:S01]  /*114490*/  @P6 STG.E.U8 desc[UR62][R12.64], R2 ;  /* 0x000000020c006986 */ /* 0x0101e2000c10113e */
[----:B------:R-:W-:Y:S02]  /*1144a0*/  LOP3.LUT P3, RZ, R6, 0x200000, RZ, 0xc0, !PT ;  /* 0x0020000006ff7812 */ /* 0x000fe4000786c0ff */
[----:B0-----:R-:W-:-:S05]  /*1144b0*/  PRMT R2, R5, 0x7771, RZ ;  /* 0x0000777105027816 */ /* 0x001fca00000000ff */
[----:B------:R0:W-:Y:S01]  /*1144c0*/  @P5 STG.E.U8 desc[UR62][R10.64], R2 ;  /* 0x000000020a005986 */ /* 0x0001e2000c10113e */
[----:B------:R-:W-:Y:S02]  /*1144d0*/  LOP3.LUT P2, RZ, R6, 0x800000, RZ, 0xc0, !PT ;  /* 0x0080000006ff7812 */ /* 0x000fe4000784c0ff */
[----:B0-----:R-:W-:-:S05]  /*1144e0*/  PRMT R2, R5, 0x7772, RZ ;  /* 0x0000777205027816 */ /* 0x001fca00000000ff */
[----:B-----5:R0:W-:Y:S01]  /*1144f0*/  @P4 STG.E.U8 desc[UR62][R8.64], R2 ;  /* 0x0000000208004986 */ /* 0x0201e2000c10113e */
[C---:B------:R-:W-:Y:S02]  /*114500*/  LOP3.LUT P1, RZ, R6.reuse, 0x2000000, RZ, 0xc0, !PT ;  /* 0x0200000006ff7812 */ /* 0x040fe4000782c0ff */
[----:B0-----:R-:W-:Y:S02]  /*114510*/  PRMT R2, R5, 0x7773, RZ ;  /* 0x0000777305027816 */ /* 0x001fe400000000ff */
[----:B------:R-:W-:Y:S01]  /*114520*/  LOP3.LUT P0, RZ, R6, 0x8000000, RZ, 0xc0, !PT ;  /* 0x0800000006ff7812 */ /* 0x000fe2000780c0ff */
[----:B------:R-:W3:Y:S04]  /*114530*/  LDL.LU R5, [R1+0x4610] ;  /* 0x0046100001057983 */ /* 0x000ee80000300800 */
[----:B------:R0:W-:Y:S02]  /*114540*/  @P3 STG.E.U8 desc[UR62][R42.64], R2 ;  /* 0x000000022a003986 */ /* 0x0001e4000c10113e */
[----:B0-----:R-:W-:-:S05]  /*114550*/  PRMT R2, R61, 0x7770, RZ ;  /* 0x000077703d027816 */ /* 0x001fca00000000ff */
        /* <DEDUP_REMOVED lines=9> */
[----:B------:R-:W4:Y:S04]  /*1145f0*/  LDL.LU R60, [R1+0x2a4] ;  /* 0x0002a400013c7983 */ /* 0x000f280000300800 */
[----:B------:R-:W4:Y:S04]  /*114600*/  LDL.LU.64 R44, [R1+0x25c8] ;  /* 0x0025c800012c7983 */ /* 0x000f280000300a00 */
[----:B------:R-:W4:Y:S04]  /*114610*/  LDL.LU.64 R48, [R1+0x25c0] ;  /* 0x0025c00001307983 */ /* 0x000f280000300a00 */
[----:B------:R-:W4:Y:S01]  /*114620*/  LDL.LU R23, [R1+0x2a8] ;  /* 0x0002a80001177983 */ /* 0x000f220000300800 */
[----:B------:R-:W-:-:S02]  /*114630*/  LOP3.LUT P3, RZ, R6, 0x20000000, RZ, 0xc0, !PT ;  /* 0x2000000006ff7812 */ /* 0x000fc4000786c0ff */
[----:B------:R-:W-:Y:S02]  /*114640*/  PRMT R2, R61, 0x7773, RZ ;  /* 0x000077733d027816 */ /* 0x000fe400000000ff */
[----:B------:R-:W-:Y:S02]  /*114650*/  LOP3.LUT R56, R56, 0xffffffdf, RZ, 0xc0, !PT ;  /* 0xffffffdf38387812 */ /* 0x000fe400078ec0ff */
[----:B------:R-:W-:Y:S02]  /*114660*/  LOP3.LUT P2, RZ, R6, 0x80000000, RZ, 0xc0, !PT ;  /* 0x8000000006ff7812 */ /* 0x000fe4000784c0ff */
[----:B---3--:R-:W-:-:S05]  /*114670*/  LOP3.LUT P6, RZ, R5, 0x80000, RZ, 0xc0, !PT ;  /* 0x0008000005ff7812 */ /* 0x008fca00078cc0ff */
[----:B--2---:R0:W-:Y:S04]  /*114680*/  @P3 STG.E.U8 desc[UR62][R50.64], R2 ;  /* 0x0000000232003986 */ /* 0x0041e8000c10113e */
[----:B0-----:R-:W2:Y:S04]  /*114690*/  LDL.LU.64 R50, [R1+0x25b8] ;  /* 0x0025b80001327983 */ /* 0x001ea80000300a00 */
[----:B------:R-:W-:Y:S02]  /*1146a0*/  @P6 LOP3.LUT R56, R56, 0x20, RZ, 0xfc, !PT ;  /* 0x0000002038386812 */ /* 0x000fe400078efcff */
[----:B------:R-:W-:Y:S01]  /*1146b0*/  LOP3.LUT P6, RZ, R5, 0x20000, RZ, 0xc0, !PT ;  /* 0x0002000005ff7812 */ /* 0x000fe200078cc0ff */
[----:B------:R-:W3:Y:S01]  /*1146c0*/  LDL.LU.64 R26, [R1+0x25b0] ;  /* 0x0025b000011a7983 */ /* 0x000ee20000300a00 */
[----:B------:R-:W-:-:S03]  /*1146d0*/  LOP3.LUT R56, R56, 0xffffffbf, RZ, 0xc0, !PT ;  /* 0xffffffbf38387812 */ /* 0x000fc600078ec0ff */
[----:B------:R-:W3:Y:S04]  /*1146e0*/  LDL.LU.64 R20, [R1+0x25a8] ;  /* 0x0025a80001147983 */ /* 0x000ee80000300a00 */
[----:B------:R-:W3:Y:S04]  /*1146f0*/  LDL.LU R61, [R1+0x2ac] ;  /* 0x0002ac00013d7983 */ /* 0x000ee80000300800 */
[----:B------:R-:W-:Y:S01]  /*114700*/  @P6 LOP3.LUT R56, R56, 0x40, RZ, 0xfc, !PT ;  /* 0x0000004038386812 */ /* 0x000fe200078efcff */
[----:B------:R-:W3:Y:S01]  /*114710*/  LDL.LU.64 R18, [R1+0x25a0] ;  /* 0x0025a00001127983 */ /* 0x000ee20000300a00 */
[----:B------:R-:W-:-:S02]  /*114720*/  LOP3.LUT P6, RZ, R5, 0x8000, RZ, 0xc0, !PT ;  /* 0x0000800005ff7812 */ /* 0x000fc400078cc0ff */
[----:B------:R-:W-:Y:S01]  /*114730*/  LOP3.LUT R56, R56, 0xffffff7f, RZ, 0xc0, !PT ;  /* 0xffffff7f38387812 */ /* 0x000fe200078ec0ff */
[----:B------:R-:W3:Y:S01]  /*114740*/  LDL.LU.64 R16, [R1+0x2598] ;  /* 0x0025980001107983 */ /* 0x000ee20000300a00 */
[C---:B------:R-:W-:Y:S02]  /*114750*/  LOP3.LUT P1, RZ, R5.reuse, 0x2, RZ, 0xc0, !PT ;  /* 0x0000000205ff7812 */ /* 0x040fe4000782c0ff */
[----:B----4-:R-:W-:Y:S01]  /*114760*/  PRMT R2, R60, 0x7770, RZ ;  /* 0x000077703c027816 */ /* 0x010fe200000000ff */
[----:B------:R-:W4:Y:S06]  /*114770*/  LDL.LU.64 R14, [R1+0x2590] ;  /* 0x00259000010e7983 */ /* 0x000f2c0000300a00 */
[----:B------:R-:W-:Y:S01]  /*114780*/  @P6 LOP3.LUT R56, R56, 0x80, RZ, 0xfc, !PT ;  /* 0x0000008038386812 */ /* 0x000fe200078efcff */
[----:B------:R0:W-:Y:S01]  /*114790*/  @P2 STG.E.U8 desc[UR62][R10.64], R2 ;  /* 0x000000020a002986 */ /* 0x0001e2000c10113e */
[----:B------:R-:W-:-:S02]  /*1147a0*/  LOP3.LUT P6, RZ, R5, 0x2000, RZ, 0xc0, !PT ;  /* 0x0000200005ff7812 */ /* 0x000fc400078cc0ff */
[----:B------:R-:W-:Y:S01]  /*1147b0*/  LOP3.LUT R56, R56, 0xfffffeff, RZ, 0xc0, !PT ;  /* 0xfffffeff38387812 */ /* 0x000fe200078ec0ff */
[----:B------:R-:W4:Y:S01]  /*1147c0*/  LDL.LU.64 R12, [R1+0x2588] ;  /* 0x00258800010c7983 */ /* 0x000f220000300a00 */
[----:B------:R-:W-:Y:S02]  /*1147d0*/  LOP3.LUT P0, RZ, R5, 0x4, RZ, 0xc0, !PT ;  /* 0x0000000405ff7812 */ /* 0x000fe4000780c0ff */
[----:B0-----:R-:W-:Y:S01]  /*1147e0*/  PRMT R2, R60, 0x7771, RZ ;  /* 0x000077713c027816 */ /* 0x001fe200000000ff */
[----:B------:R-:W4:Y:S06]  /*1147f0*/  LDL.LU.64 R10, [R1+0x2580] ;  /* 0x00258000010a7983 */ /* 0x000f2c0000300a00 */
[----:B------:R-:W-:-:S02]  /*114800*/  @P6 LOP3.LUT R56, R56, 0x100, RZ, 0xfc, !PT ;  /* 0x0000010038386812 */ /* 0x000fc400078efcff */
        /* <DEDUP_REMOVED lines=44> */
[----:B----4-:R0:W-:Y:S01]  /*114ad0*/  @P6 STG.E.U8 desc[UR62][R14.64], R2 ;  /* 0x000000020e006986 */ /* 0x0101e2000c10113e */
        /* <DEDUP_REMOVED lines=30> */
[----:B------:R-:W-:Y:S02]  /*114cc0*/  PRMT R2, R60, 0x7772, RZ ;  /* 0x000077723c027816 */ /* 0x000fe400000000ff */
[----:B------:R-:W-:Y:S02]  /*114cd0*/  LOP3.LUT R57, R57, 0xdfffffff, RZ, 0xc0, !PT ;  /* 0xdfffffff39397812 */ /* 0x000fe400078ec0ff */
[----:B------:R-:W-:Y:S02]  /*114ce0*/  LOP3.LUT R56, R56, 0xfffffffe, RZ, 0xc0, !PT ;  /* 0xfffffffe38387812 */ /* 0x000fe400078ec0ff */
[----:B---3--:R-:W-:-:S03]  /*114cf0*/  LOP3.LUT P6, RZ, R4, 0x200000, RZ, 0xc0, !PT ;  /* 0x0020000004ff7812 */ /* 0x008fc600078cc0ff */
[----:B--2---:R0:W-:Y:S04]  /*114d00*/  @P3 STG.E.U8 desc[UR62][R50.64], R2 ;  /* 0x0000000232003986 */ /* 0x0041e8000c10113e */
[----:B0-----:R-:W2:Y:S06]  /*114d10*/  LDL.LU.64 R50, [R1+0x2520] ;  /* 0x0025200001327983 */ /* 0x001eac0000300a00 */
[----:B------:R-:W-:-:S02]  /*114d20*/  @P6 LOP3.LUT R57, R57, 0x20000000, RZ, 0xfc, !PT ;  /* 0x2000000039396812 */ /* 0x000fc400078efcff */
[----:B------:R-:W-:Y:S01]  /*114d30*/  LOP3.LUT P6, RZ, R4, 0x100000, RZ, 0xc0, !PT ;  /* 0x0010000004ff7812 */ /* 0x000fe200078cc0ff */
[----:B------:R-:W3:Y:S01]  /*114d40*/  LDL.LU.64 R26, [R1+0x2518] ;  /* 0x00251800011a7983 */ /* 0x000ee20000300a00 */
[----:B------:R-:W-:-:S03]  /*114d50*/  LOP3.LUT R57, R57, 0xbfffffff, RZ, 0xc0, !PT ;  /* 0xbfffffff39397812 */ /* 0x000fc600078ec0ff */
[----:B------:R-:W3:Y:S01]  /*114d60*/  LDL.LU.64 R22, [R1+0x2510] ;  /* 0x0025100001167983 */ /* 0x000ee20000300a00 */
[C---:B------:R-:W-:Y:S02]  /*114d70*/  LOP3.LUT P2, RZ, R4.reuse, 0x2, RZ, 0xc0, !PT ;  /* 0x0000000204ff7812 */ /* 0x040fe4000784c0ff */
[C---:B------:R-:W-:Y:S01]  /*114d80*/  LOP3.LUT P1, RZ, R4.reuse, 0x8, RZ, 0xc0, !PT ;  /* 0x0000000804ff7812 */ /* 0x040fe2000782c0ff */
[----:B------:R-:W3:Y:S04]  /*114d90*/  LDL.LU.64 R20, [R1+0x2508] ;  /* 0x0025080001147983 */ /* 0x000ee80000300a00 */
        /* <DEDUP_REMOVED lines=12> */
[----:B------:R-:W-:Y:S02]  /*114e60*/  LOP3.LUT R56, R56, 0xfffffffb, RZ, 0xc0, !PT ;  /* 0xfffffffb38387812 */ /* 0x000fe400078ec0ff */
[----:B0-----:R-:W-:-:S09]  /*114e70*/  PRMT R2, R61, 0x7770, RZ ;  /* 0x000077703d027816 */ /* 0x001fd200000000ff */
[----:B------:R-:W-:Y:S02]  /*114e80*/  @P6 LOP3.LUT R56, R56, 0x4, RZ, 0xfc, !PT ;  /* 0x0000000438386812 */ /* 0x000fe400078efcff */
[----:B------:R-:W-:Y:S01]  /*114e90*/  LOP3.LUT P6, RZ, R4, 0x800, RZ, 0xc0, !PT ;  /* 0x0000080004ff7812 */ /* 0x000fe200078cc0ff */
[----:B-----5:R0:W-:Y:S01]  /*114ea0*/  @P1 STG.E.U8 desc[UR62][R44.64], R2 ;  /* 0x000000022c001986 */ /* 0x0201e2000c10113e */
[----:B------:R-:W-:-:S03]  /*114eb0*/  LOP3.LUT R56, R56, 0xfffffff7, RZ, 0xc0, !PT ;  /* 0xfffffff738387812 */ /* 0x000fc600078ec0ff */
[----:B0-----:R-:W4:Y:S04]  /*114ec0*/  LDL.LU R44, [R1+0x280] ;  /* 0x00028000012c7983 */ /* 0x001f280000300800 */
[----:B------:R-:W5:Y:S04]  /*114ed0*/  LDL.LU.64 R18, [R1+0x2500] ;  /* 0x0025000001127983 */ /* 0x000f680000300a00 */
[----:B------:R-:W-:Y:S02]  /*114ee0*/  @P6 LOP3.LUT R56, R56, 0x8, RZ, 0xfc, !PT ;  /* 0x0000000838386812 */ /* 0x000fe400078efcff */
[C---:B------:R-:W-:Y:S01]  /*114ef0*/  LOP3.LUT P6, RZ, R4.reuse, 0x200, RZ, 0xc0, !PT ;  /* 0x0000020004ff7812 */ /* 0x040fe200078cc0ff */
[----:B------:R-:W5:Y:S01]  /*114f00*/  LDL.LU.64 R16, [R1+0x24f8] ;  /* 0x0024f80001107983 */ /* 0x000f620000300a00 */
[----:B------:R-:W-:-:S02]  /*114f10*/  LOP3.LUT P0, RZ, R4, 0x20, RZ, 0xc0, !PT ;  /* 0x0000002004ff7812 */ /* 0x000fc4000780c0ff */
[----:B------:R-:W-:Y:S01]  /*114f20*/  LOP3.LUT R56, R56, 0xffffffef, RZ, 0xc0, !PT ;  /* 0xffffffef38387812 */ /* 0x000fe200078ec0ff */
[----:B------:R-:W5:Y:S01]  /*114f30*/  LDL.LU R45, [R1+0x284] ;  /* 0x00028400012d7983 */ /* 0x000f620000300800 */
[----:B------:R-:W-:-:S03]  /*114f40*/  PRMT R2, R61, 0x7771, RZ ;  /* 0x000077713d027816 */ /* 0x000fc600000000ff */
[----:B------:R-:W5:Y:S04]  /*114f50*/  LDL.LU.64 R14, [R1+0x24f0] ;  /* 0x0024f000010e7983 */ /* 0x000f680000300a00 */
[----:B------:R-:W-:Y:S01]  /*114f60*/  @P6 LOP3.LUT R56, R56, 0x10, RZ, 0xfc, !PT ;  /* 0x0000001038386812 */ /* 0x000fe200078efcff */
[----:B------:R-:W5:Y:S01]  /*114f70*/  LDL.LU.64 R12, [R1+0x24e8] ;  /* 0x0024e800010c7983 */ /* 0x000f620000300a00 */
[----:B------:R-:W-:-:S03]  /*114f80*/  LOP3.LUT P6, RZ, R4, 0x80, RZ, 0xc0, !PT ;  /* 0x0000008004ff7812 */ /* 0x000fc600078cc0ff */
[----:B------:R0:W-:Y:S04]  /*114f90*/  @P0 STG.E.U8 desc[UR62][R8.64], R2 ;  /* 0x0000000208000986 */ /* 0x0001e8000c10113e */
[----:B------:R-:W5:Y:S01]  /*114fa0*/  LDL.LU.64 R10, [R1+0x24e0] ;  /* 0x0024e000010a7983 */ /* 0x000f620000300a00 */
[----:B0-----:R-:W-:-:S05]  /*114fb0*/  PRMT R2, R61, 0x7772, RZ ;  /* 0x000077723d027816 */ /* 0x001fca00000000ff */
        /* <DEDUP_REMOVED lines=19> */
[----:B0-----:R-:W-:Y:S02]  /*1150f0*/  PRMT R2, R54, 0x7773, RZ ;  /* 0x0000777336027816 */ /* 0x001fe400000000ff */
[----:B------:R-:W-:Y:S01]  /*115100*/  LOP3.LUT P5, RZ, R4, 0x800000, RZ, 0xc0, !PT ;  /* 0x0080000004ff7812 */ /* 0x000fe200078ac0ff */
[----:B------:R-:W3:Y:S08]  /*115110*/  LDL.LU R54, [R1+0x4608] ;  /* 0x0046080001367983 */ /* 0x000ef00000300800 */
[----:B------:R4:W-:Y:S01]  /*115120*/  @P6 STG.E.U8 desc[UR62][R20.64], R2 ;  /* 0x0000000214006986 */ /* 0x0009e2000c10113e */
[----:B------:R-:W-:-:S02]  /*115130*/  LOP3.LUT P6, RZ, R57, 0x80000000, RZ, 0xc0, !PT ;  /* 0x8000000039ff7812 */ /* 0x000fc400078cc0ff */
[----:B----4-:R-:W-:-:S11]  /*115140*/  PRMT R2, R44, 0x7770, RZ ;  /* 0x000077702c027816 */ /* 0x010fd600000000ff */
[----:B-----5:R0:W-:Y:S01]  /*115150*/  @P6 STG.E.U8 desc[UR62][R18.64], R2 ;  /* 0x0000000212006986 */ /* 0x0201e2000c10113e */
[----:B------:R-:W-:Y:S02]  /*115160*/  LOP3.LUT P6, RZ, R57, 0x40000000, RZ, 0xc0, !PT ;  /* 0x4000000039ff7812 */ /* 0x000fe400078cc0ff */
[----:B0-----:R-:W-:-:S11]  /*115170*/  PRMT R2, R44, 0x7771, RZ ;  /* 0x000077712c027816 */ /* 0x001fd600000000ff */
[----:B------:R0:W-:Y:S01]  /*115180*/  @P6 STG.E.U8 desc[UR62][R16.64], R2 ;  /* 0x0000000210006986 */ /* 0x0001e2000c10113e */
[----:B------:R-:W-:Y:S02]  /*115190*/  LOP3.LUT P6, RZ, R57, 0x20000000, RZ, 0xc0, !PT ;  /* 0x2000000039ff7812 */ /* 0x000fe400078cc0ff */
[----:B------:R-:W-:Y:S02]  /*1151a0*/  LOP3.LUT P4, RZ, R4, 0x2000000, RZ, 0xc0, !PT ;  /* 0x0200000004ff7812 */ /* 0x000fe4000788c0ff */
[----:B0-----:R-:W-:-:S09]  /*1151b0*/  PRMT R2, R44, 0x7772, RZ ;  /* 0x000077722c027816 */ /* 0x001fd200000000ff */
        /* <DEDUP_REMOVED lines=22> */
[----:B------:R-:W4:Y:S04]  /*115320*/  LDL.LU.64 R48, [R1+0x2490] ;  /* 0x0024900001307983 */ /* 0x000f280000300a00 */
[----:B------:R-:W4:Y:S01]  /*115330*/  LDL.LU R27, [R1+0x28c] ;  /* 0x00028c00011b7983 */ /* 0x000f220000300800 */
[----:B------:R-:W-:-:S02]  /*115340*/  PRMT R2, R9, 0x7771, RZ ;  /* 0x0000777109027816 */ /* 0x000fc400000000ff */
[C---:B---3--:R-:W-:Y:S02]  /*115350*/  LOP3.LUT P3, RZ, R54.reuse, 0x1, RZ, 0xc0, !PT ;  /* 0x0000000136ff7812 */ /* 0x048fe4000786c0ff */
        /* <DEDUP_REMOVED lines=12> */
[----:B------:R-:W-:Y:S01]  /*115420*/  LOP3.LUT P6, RZ, R54, 0x100, RZ, 0xc0, !PT ;  /* 0x0000010036ff7812 */ /* 0x000fe200078cc0ff */
[----:B--2---:R0:W-:Y:S04]  /*115430*/  @P3 STG.E.U8 desc[UR62][R50.64], R2 ;  /* 0x0000000232003986 */ /* 0x0041e8000c10113e */
[----:B0-----:R-:W2:Y:S04]  /*115440*/  LDL.LU.64 R50, [R1+0x2488] ;  /* 0x0024880001327983 */ /* 0x001ea80000300a00 */
[----:B------:R-:W3:Y:S04]  /*115450*/  LDL.LU R8, [R1+0x270] ;  /* 0x0002700001087983 */ /* 0x000ee80000300800 */
[----:B------:R-:W3:Y:S01]  /*115460*/  LDL.LU.64 R22, [R1+0x2480] ;  /* 0x0024800001167983 */ /* 0x000ee20000300a00 */
[----:B------:R-:W-:-:S03]  /*115470*/  LOP3.LUT R57, R57, 0xfdffffff, RZ, 0xc0, !PT ;  /* 0xfdffffff39397812 */ /* 0x000fc600078ec0ff */
[----:B------:R-:W3:Y:S01]  /*115480*/  LDL.LU.64 R20, [R1+0x2478] ;  /* 0x0024780001147983 */ /* 0x000ee20000300a00 */
[----:B------:R-:W-:Y:S02]  /*115490*/  @P6 LOP3.LUT R57, R57, 0x2000000, RZ, 0xfc, !PT ;  /* 0x0200000039396812 */ /* 0x000fe400078efcff */
[C---:B------:R-:W-:Y:S01]  /*1154a0*/  LOP3.LUT P6, RZ, R54.reuse, 0x80, RZ, 0xc0, !PT ;  /* 0x0000008036ff7812 */ /* 0x040fe200078cc0ff */
[----:B------:R-:W3:Y:S01]  /*1154b0*/  LDL.LU.64 R18, [R1+0x2470] ;  /* 0x0024700001127983 */ /* 0x000ee20000300a00 */
[----:B------:R-:W-:Y:S02]  /*1154c0*/  LOP3.LUT R57, R57, 0xfbffffff, RZ, 0xc0, !PT ;  /* 0xfbffffff39397812 */ /* 0x000fe400078ec0ff */
[----:B------:R-:W-:Y:S01]  /*1154d0*/  LOP3.LUT P2, RZ, R54, 0x2, RZ, 0xc0, !PT ;  /* 0x0000000236ff7812 */ /* 0x000fe2000784c0ff */
[----:B------:R-:W3:Y:S08]  /*1154e0*/  LDL.LU.64 R16, [R1+0x2468] ;  /* 0x0024680001107983 */ /* 0x000ef00000300a00 */
[----:B------:R-:W-:-:S02]  /*1154f0*/  @P6 LOP3.LUT R57, R57, 0x4000000, RZ, 0xfc, !PT ;  /* 0x0400000039396812 */ /* 0x000fc400078efcff */
[----:B------:R-:W-:Y:S02]  /*115500*/  LOP3.LUT P6, RZ, R54, 0x40, RZ, 0xc0, !PT ;  /* 0x0000004036ff7812 */ /* 0x000fe400078cc0ff */
[----:B------:R-:W-:Y:S02]  /*115510*/  PRMT R2, R9, 0x7772, RZ ;  /* 0x0000777209027816 */ /* 0x000fe400000000ff */
[----:B------:R-:W-:-:S03]  /*115520*/  LOP3.LUT R57, R57, 0xf7ffffff, RZ, 0xc0, !PT ;  /* 0xf7ffffff39397812 */ /* 0x000fc600078ec0ff */
[----:B----4-:R0:W-:Y:S01]  /*115530*/  @P2 STG.E.U8 desc[UR62][R10.64], R2 ;  /* 0x000000020a002986 */ /* 0x0101e2000c10113e */
[----:B------:R-:W-:-:S05]  /*115540*/  LOP3.LUT P1, RZ, R54, 0x4, RZ, 0xc0, !PT ;  /* 0x0000000436ff7812 */ /* 0x000fca000782c0ff */
[----:B------:R-:W-:Y:S02]  /*115550*/  @P6 LOP3.LUT R57, R57, 0x8000000, RZ, 0xfc, !PT ;  /* 0x0800000039396812 */ /* 0x000fe400078efcff */
[C---:B------:R-:W-:Y:S02]  /*115560*/  LOP3.LUT P6, RZ, R54.reuse, 0x20, RZ, 0xc0, !PT ;  /* 0x0000002036ff7812 */ /* 0x040fe400078cc0ff */
[----:B0-----:R-:W-:Y:S02]  /*115570*/  PRMT R2, R9, 0x7773, RZ ;  /* 0x0000777309027816 */ /* 0x001fe400000000ff */
[----:B------:R-:W4:Y:S01]  /*115580*/  LDL.LU R9, [R1+0x274] ;  /* 0x0002740001097983 */ /* 0x000f220000300800 */
[----:B------:R-:W-:-:S03]  /*115590*/  LOP3.LUT P0, RZ, R54, 0x8, RZ, 0xc0, !PT ;  /* 0x0000000836ff7812 */ /* 0x000fc6000780c0ff */
[----:B------:R-:W4:Y:S01]  /*1155a0*/  LDL.LU.64 R14, [R1+0x2460] ;  /* 0x00246000010e7983 */ /* 0x000f220000300a00 */
[----:B------:R-:W-:-:S03]  /*1155b0*/  LOP3.LUT R57, R57, 0xefffffff, RZ, 0xc0, !PT ;  /* 0xefffffff39397812 */ /* 0x000fc600078ec0ff */
[----:B-----5:R0:W-:Y:S01]  /*1155c0*/  @P1 STG.E.U8 desc[UR62][R42.64], R2 ;  /* 0x000000022a001986 */ /* 0x0201e2000c10113e */
[----:B------:R-:W-:Y:S02]  /*1155d0*/  @P6 LOP3.LUT R57, R57, 0x10000000, RZ, 0xfc, !PT ;  /* 0x1000000039396812 */ /* 0x000fe400078efcff */
[----:B------:R-:W-:Y:S01]  /*1155e0*/  LOP3.LUT P6, RZ, R54, 0x10, RZ, 0xc0, !PT ;  /* 0x0000001036ff7812 */ /* 0x000fe200078cc0ff */
[----:B------:R-:W5:Y:S04]  /*1155f0*/  LDL.LU.64 R12, [R1+0x2458] ;  /* 0x00245800010c7983 */ /* 0x000f680000300a00 */
[----:B------:R-:W4:Y:S01]  /*115600*/  LDL.LU.64 R10, [R1+0x2450] ;  /* 0x00245000010a7983 */ /* 0x000f220000300a00 */
[----:B0-----:R-:W-:-:S03]  /*115610*/  PRMT R2, R27, 0x7770, RZ ;  /* 0x000077701b027816 */ /* 0x001fc600000000ff */
[----:B------:R-:W4:Y:S04]  /*115620*/  LDL.LU.64 R42, [R1+0x2448] ;  /* 0x00244800012a7983 */ /* 0x000f280000300a00 */
        /* <DEDUP_REMOVED lines=26> */
[----:B----4-:R-:W-:-:S11]  /*1157d0*/  PRMT R2, R9, 0x7770, RZ ;  /* 0x0000777009027816 */ /* 0x010fd600000000ff */
[----:B------:R0:W-:Y:S01]  /*1157e0*/  @P6 STG.E.U8 desc[UR62][R14.64], R2 ;  /* 0x000000020e006986 */ /* 0x0001e2000c10113e */
[----:B------:R-:W-:Y:S02]  /*1157f0*/  LOP3.LUT P6, RZ, R57, 0x200000, RZ, 0xc0, !PT ;  /* 0x0020000039ff7812 */ /* 0x000fe400078cc0ff */
[C---:B------:R-:W-:Y:S02]  /*115800*/  LOP3.LUT P5, RZ, R54.reuse, 0x2000, RZ, 0xc0, !PT ;  /* 0x0000200036ff7812 */ /* 0x040fe400078ac0ff */
[----:B------:R-:W-:Y:S02]  /*115810*/  LOP3.LUT P4, RZ, R54, 0x4000, RZ, 0xc0, !PT ;  /* 0x0000400036ff7812 */ /* 0x000fe4000788c0ff */
[----:B0-----:R-:W-:-:S07]  /*115820*/  PRMT R2, R9, 0x7771, RZ ;  /* 0x0000777109027816 */ /* 0x001fce00000000ff */
        /* <DEDUP_REMOVED lines=41> */
[----:B--2---:R-:W-:-:S05]  /*115ac0*/  PRMT R2, R43, 0x7770, RZ ;  /* 0x000077702b027816 */ /* 0x004fca00000000ff */
[----:B------:R0:W-:Y:S04]  /*115ad0*/  @P3 STG.E.U8 desc[UR62][R50.64], R2 ;  /* 0x0000000232003986 */ /* 0x0001e8000c10113e */
[----:B0-----:R-:W2:Y:S04]  /*115ae0*/  LDL.LU.64 R50, [R1+0x23f0] ;  /* 0x0023f00001327983 */ /* 0x001ea80000300a00 */
[----:B------:R-:W2:Y:S04]  /*115af0*/  LDL.LU.64 R26, [R1+0x23e8] ;  /* 0x0023e800011a7983 */ /* 0x000ea80000300a00 */
[----:B------:R-:W2:Y:S04]  /*115b00*/  LDL.LU.64 R22, [R1+0x23e0] ;  /* 0x0023e00001167983 */ /* 0x000ea80000300a00 */
[----:B------:R-:W2:Y:S01]  /*115b10*/  LDL.LU R17, [R1+0x264] ;  /* 0x0002640001117983 */ /* 0x000ea20000300800 */
[----:B------:R-:W-:-:S02]  /*115b20*/  @P6 LOP3.LUT R57, R57, 0x20000, RZ, 0xfc, !PT ;  /* 0x0002000039396812 */ /* 0x000fc400078efcff */
[C---:B------:R-:W-:Y:S01]  /*115b30*/  LOP3.LUT P6, RZ, R54.reuse, 0x4000000, RZ, 0xc0, !PT ;  /* 0x0400000036ff7812 */ /* 0x040fe200078cc0ff */
[----:B------:R-:W2:Y:S01]  /*115b40*/  LDL.LU.64 R20, [R1+0x23d8] ;  /* 0x0023d80001147983 */ /* 0x000ea20000300a00 */
[----:B------:R-:W-:Y:S02]  /*115b50*/  LOP3.LUT R57, R57, 0xfffbffff, RZ, 0xc0, !PT ;  /* 0xfffbffff39397812 */ /* 0x000fe400078ec0ff */
[C---:B------:R-:W-:Y:S01]  /*115b60*/  LOP3.LUT P2, RZ, R54.reuse, 0x100000, RZ, 0xc0, !PT ;  /* 0x0010000036ff7812 */ /* 0x040fe2000784c0ff */
[----:B------:R-:W2:Y:S01]  /*115b70*/  LDL.LU.64 R18, [R1+0x23d0] ;  /* 0x0023d00001127983 */ /* 0x000ea20000300a00 */
[----:B------:R-:W-:Y:S02]  /*115b80*/  LOP3.LUT P1, RZ, R54, 0x200000, RZ, 0xc0, !PT ;  /* 0x0020000036ff7812 */ /* 0x000fe4000782c0ff */
[----:B------:R-:W-:Y:S01]  /*115b90*/  PRMT R2, R43, 0x7771, RZ ;  /* 0x000077712b027816 */ /* 0x000fe200000000ff */
[----:B------:R-:W2:Y:S04]  /*115ba0*/  LDL.LU.64 R14, [R1+0x23c8] ;  /* 0x0023c800010e7983 */ /* 0x000ea80000300a00 */
[----:B------:R-:W-:-:S02]  /*115bb0*/  @P6 LOP3.LUT R57, R57, 0x40000, RZ, 0xfc, !PT ;  /* 0x0004000039396812 */ /* 0x000fc400078efcff */
[C---:B------:R-:W-:Y:S02]  /*115bc0*/  LOP3.LUT P6, RZ, R54.reuse, 0x2000000, RZ, 0xc0, !PT ;  /* 0x0200000036ff7812 */ /* 0x040fe400078cc0ff */
[----:B------:R-:W-:Y:S01]  /*115bd0*/  LOP3.LUT R57, R57, 0xfff7ffff, RZ, 0xc0, !PT ;  /* 0xfff7ffff39397812 */ /* 0x000fe200078ec0ff */
[----:B----4-:R0:W-:Y:S01]  /*115be0*/  @P2 STG.E.U8 desc[UR62][R10.64], R2 ;  /* 0x000000020a002986 */ /* 0x0101e2000c10113e */
[----:B------:R-:W-:-:S09]  /*115bf0*/  LOP3.LUT P0, RZ, R54, 0x400000, RZ, 0xc0, !PT ;  /* 0x0040000036ff7812 */ /* 0x000fd2000780c0ff */
[----:B------:R-:W-:Y:S02]  /*115c00*/  @P6 LOP3.LUT R57, R57, 0x80000, RZ, 0xfc, !PT ;  /* 0x0008000039396812 */ /* 0x000fe400078efcff */
[----:B------:R-:W-:Y:S02]  /*115c10*/  LOP3.LUT P6, RZ, R54, 0x1000000, RZ, 0xc0, !PT ;  /* 0x0100000036ff7812 */ /* 0x000fe400078cc0ff */
[----:B0-----:R-:W-:Y:S02]  /*115c20*/  PRMT R2, R43, 0x7772, RZ ;  /* 0x000077722b027816 */ /* 0x001fe400000000ff */
[----:B------:R-:W-:-:S03]  /*115c30*/  LOP3.LUT R57, R57, 0xffefffff, RZ, 0xc0, !PT ;  /* 0xffefffff39397812 */ /* 0x000fc600078ec0ff */
[----:B-----5:R0:W-:Y:S06]  /*115c40*/  @P1 STG.E.U8 desc[UR62][R8.64], R2 ;  /* 0x0000000208001986 */ /* 0x0201ec000c10113e */
[----:B------:R-:W-:Y:S02]  /*115c50*/  @P6 LOP3.LUT R57, R57, 0x100000, RZ, 0xfc, !PT ;  /* 0x0010000039396812 */ /* 0x000fe400078efcff */
[----:B0-----:R-:W-:Y:S02]  /*115c60*/  PRMT R2, R43, 0x7773, RZ ;  /* 0x000077732b027816 */ /* 0x001fe400000000ff */
[----:B------:R-:W-:-:S03]  /*115c70*/  LOP3.LUT P6, RZ, R54, 0x800000, RZ, 0xc0, !PT ;  /* 0x0080000036ff7812 */ /* 0x000fc600078cc0ff */
[----:B---3--:R0:W-:Y:S04]  /*115c80*/  @P0 STG.E.U8 desc[UR62][R60.64], R2 ;  /* 0x000000023c000986 */ /* 0x0081e8000c10113e */
[----:B0-----:R-:W3:Y:S01]  /*115c90*/  LDL.LU R60, [R1+0x268] ;  /* 0x00026800013c7983 */ /* 0x001ee20000300800 */
[----:B------:R-:W-:-:S03]  /*115ca0*/  PRMT R2, R16, 0x7770, RZ ;  /* 0x0000777010027816 */ /* 0x000fc600000000ff */
[----:B------:R-:W4:Y:S04]  /*115cb0*/  LDL.LU.64 R12, [R1+0x23c0] ;  /* 0x0023c000010c7983 */ /* 0x000f280000300a00 */
[----:B------:R-:W5:Y:S04]  /*115cc0*/  LDL.LU.64 R10, [R1+0x23b8] ;  /* 0x0023b800010a7983 */ /* 0x000f680000300a00 */
[----:B------:R0:W-:Y:S01]  /*115cd0*/  @P6 STG.E.U8 desc[UR62][R44.64], R2 ;  /* 0x000000022c006986 */ /* 0x0001e2000c10113e */
[----:B------:R-:W-:-:S03]  /*115ce0*/  LOP3.LUT P6, RZ, R57, 0x100000, RZ, 0xc0, !PT ;  /* 0x0010000039ff7812 */ /* 0x000fc600078cc0ff */
[----:B------:R-:W3:Y:S04]  /*115cf0*/  LDL.LU.64 R8, [R1+0x23b0] ;  /* 0x0023b00001087983 */ /* 0x000ee80000300a00 */
[----:B------:R-:W3:Y:S01]  /*115d00*/  LDL.LU.64 R42, [R1+0x23a8] ;  /* 0x0023a800012a7983 */ /* 0x000ee20000300a00 */
[----:B0-----:R-:W-:-:S03]  /*115d10*/  PRMT R2, R16, 0x7771, RZ ;  /* 0x0000777110027816 */ /* 0x001fc600000000ff */
[----:B------:R-:W4:Y:S04]  /*115d20*/  LDL.LU R61, [R1+0x26c] ;  /* 0x00026c00013d7983 */ /* 0x000f280000300800 */
[----:B------:R0:W-:Y:S01]  /*115d30*/  @P6 STG.E.U8 desc[UR62][R48.64], R2 ;  /* 0x0000000230006986 */ /* 0x0001e2000c10113e */
[----:B------:R-:W-:-:S03]  /*115d40*/  LOP3.LUT P6, RZ, R57, 0x80000, RZ, 0xc0, !PT ;  /* 0x0008000039ff7812 */ /* 0x000fc600078cc0ff */
[----:B------:R-:W5:Y:S04]  /*115d50*/  LDL.LU.64 R44, [R1+0x23a0] ;  /* 0x0023a000012c7983 */ /* 0x000f680000300a00 */
[----:B0-----:R-:W5:Y:S01]  /*115d60*/  LDL.LU.64 R48, [R1+0x2398] ;  /* 0x0023980001307983 */ /* 0x001f620000300a00 */
[----:B------:R-:W-:-:S05]  /*115d70*/  PRMT R2, R16, 0x7772, RZ ;  /* 0x0000777210027816 */ /* 0x000fca00000000ff */
[----:B--2---:R0:W-:Y:S04]  /*115d80*/  @P6 STG.E.U8 desc[UR62][R50.64], R2 ;  /* 0x0000000232006986 */ /* 0x0041e8000c10113e */
[----:B0-----:R-:W2:Y:S01]  /*115d90*/  LDL.LU.64 R50, [R1+0x2390] ;  /* 0x0023900001327983 */ /* 0x001ea20000300a00 */
[----:B------:R-:W-:Y:S02]  /*115da0*/  LOP3.LUT P6, RZ, R57, 0x40000, RZ, 0xc0, !PT ;  /* 0x0004000039ff7812 */ /* 0x000fe400078cc0ff */
[----:B------:R-:W-:-:S11]  /*115db0*/  PRMT R2, R16, 0x7773, RZ ;  /* 0x0000777310027816 */ /* 0x000fd600000000ff */
        /* <DEDUP_REMOVED lines=16> */
[----:B---3--:R-:W-:-:S07]  /*115ec0*/  PRMT R2, R60, 0x7770, RZ ;  /* 0x000077703c027816 */ /* 0x008fce00000000ff */
[----:B----4-:R0:W-:Y:S01]  /*115ed0*/  @P6 STG.E.U8 desc[UR62][R12.64], R2 ;  /* 0x000000020c006986 */ /* 0x0101e2000c10113e */
        /* <DEDUP_REMOVED lines=17> */
[----:B------:R-:W3:Y:S04]  /*115ff0*/  LDL.LU.64 R10, [R1+0x2380] ;  /* 0x00238000010a7983 */ /* 0x000ee80000300a00 */
[----:B------:R-:W4:Y:S04]  /*116000*/  LDL.LU.64 R8, [R1+0x2378] ;  /* 0x0023780001087983 */ /* 0x000f280000300a00 */
[----:B------:R-:W5:Y:S04]  /*116010*/  LDL.LU.64 R42, [R1+0x2370] ;  /* 0x00237000012a7983 */ /* 0x000f680000300a00 */
[----:B------:R-:W3:Y:S04]  /*116020*/  LDL.LU R60, [R1+0x250] ;  /* 0x00025000013c7983 */ /* 0x000ee80000300800 */
[----:B------:R-:W3:Y:S01]  /*116030*/  LDL.LU.64 R44, [R1+0x2368] ;  /* 0x00236800012c7983 */ /* 0x000ee20000300a00 */
[----:B------:R-:W-:-:S03]  /*116040*/  LOP3.LUT P6, RZ, R53, 0x40000, RZ, 0xc0, !PT ;  /* 0x0004000035ff7812 */ /* 0x000fc600078cc0ff */
[----:B------:R-:W3:Y:S04]  /*116050*/  LDL.LU.64 R48, [R1+0x2360] ;  /* 0x0023600001307983 */ /* 0x000ee80000300a00 */
[----:B------:R-:W3:Y:S01]  /*116060*/  LDL.LU R23, [R1+0x254] ;  /* 0x0002540001177983 */ /* 0x000ee20000300800 */
[----:B------:R-:W-:Y:S02]  /*116070*/  LOP3.LUT P3, RZ, R53, 0x40, RZ, 0xc0, !PT ;  /* 0x0000004035ff7812 */ /* 0x000fe4000786c0ff */
[----:B------:R-:W-:Y:S02]  /*116080*/  LOP3.LUT R57, R57, 0xffffffdf, RZ, 0xc0, !PT ;  /* 0xffffffdf39397812 */ /* 0x000fe400078ec0ff */
[----:B------:R-:W-:Y:S02]  /*116090*/  PRMT R2, R61, 0x7773, RZ ;  /* 0x000077733d027816 */ /* 0x000fe400000000ff */
        /* <DEDUP_REMOVED lines=18> */
[C---:B------:R-:W-:Y:S02]  /*1161c0*/  LOP3.LUT P2, RZ, R53.reuse, 0x80, RZ, 0xc0, !PT ;  /* 0x0000008035ff7812 */ /* 0x040fe4000784c0ff */
[----:B------:R-:W-:-:S07]  /*1161d0*/  LOP3.LUT P1, RZ, R53, 0x100, RZ, 0xc0, !PT ;  /* 0x0000010035ff7812 */ /* 0x000fce000782c0ff */
[----:B------:R-:W-:Y:S02]  /*1161e0*/  @P6 LOP3.LUT R57, R57, 0x800, RZ, 0xfc, !PT ;  /* 0x0000080039396812 */ /* 0x000fe400078efcff */
[C---:B------:R-:W-:Y:S02]  /*1161f0*/  LOP3.LUT P6, RZ, R53.reuse, 0x800, RZ, 0xc0, !PT ;  /* 0x0000080035ff7812 */ /* 0x040fe400078cc0ff */
[----:B------:R-:W-:Y:S02]  /*116200*/  LOP3.LUT P0, RZ, R53, 0x200, RZ, 0xc0, !PT ;  /* 0x0000020035ff7812 */ /* 0x000fe4000780c0ff */
[----:B------:R-:W-:-:S09]  /*116210*/  LOP3.LUT R57, R57, 0xffffefff, RZ, 0xc0, !PT ;  /* 0xffffefff39397812 */ /* 0x000fd200078ec0ff */
[----:B------:R-:W-:Y:S02]  /*116220*/  @P6 LOP3.LUT R57, R57, 0x1000, RZ, 0xfc, !PT ;  /* 0x0000100039396812 */ /* 0x000fe400078efcff */
[----:B------:R-:W-:Y:S01]  /*116230*/  LOP3.LUT P6, RZ, R53, 0x400, RZ, 0xc0, !PT ;  /* 0x0000040035ff7812 */ /* 0x000fe200078cc0ff */
[----:B--2---:R0:W-:Y:S04]  /*116240*/  @P3 STG.E.U8 desc[UR62][R50.64], R2 ;  /* 0x0000000232003986 */ /* 0x0041e8000c10113e */
[----:B0-----:R-:W2:Y:S04]  /*116250*/  LDL.LU.64 R50, [R1+0x2358] ;  /* 0x0023580001327983 */ /* 0x001ea80000300a00 */
[----:B------:R-:W2:Y:S04]  /*116260*/  LDL.LU.64 R26, [R1+0x2350] ;  /* 0x00235000011a7983 */ /* 0x000ea80000300a00 */
[----:B------:R-:W2:Y:S04]  /*116270*/  LDL.LU.64 R20, [R1+0x2348] ;  /* 0x0023480001147983 */ /* 0x000ea80000300a00 */
[----:B------:R-:W2:Y:S04]  /*116280*/  LDL.LU R61, [R1+0x258] ;  /* 0x00025800013d7983 */ /* 0x000ea80000300800 */
[----:B------:R-:W2:Y:S04]  /*116290*/  LDL.LU.64 R18, [R1+0x2340] ;  /* 0x0023400001127983 */ /* 0x000ea80000300a00 */
[----:B------:R-:W2:Y:S04]  /*1162a0*/  LDL.LU.64 R16, [R1+0x2338] ;  /* 0x0023380001107983 */ /* 0x000ea80000300a00 */
[----:B------:R-:W2:Y:S01]  /*1162b0*/  LDL.LU.64 R14, [R1+0x2330] ;  /* 0x00233000010e7983 */ /* 0x000ea20000300a00 */
[----:B---3--:R-:W-:-:S03]  /*1162c0*/  PRMT R2, R60, 0x7770, RZ ;  /* 0x000077703c027816 */ /* 0x008fc600000000ff */
[----:B------:R-:W3:Y:S04]  /*1162d0*/  LDL.LU.64 R12, [R1+0x2328] ;  /* 0x00232800010c7983 */ /* 0x000ee80000300a00 */
[----:B------:R0:W-:Y:S02]  /*1162e0*/  @P2 STG.E.U8 desc[UR62][R10.64], R2 ;  /* 0x000000020a002986 */ /* 0x0001e4000c10113e */
[C---:B0-----:R-:W-:Y:S02]  /*1162f0*/  PRMT R2, R60.reuse, 0x7771, RZ ;  /* 0x000077713c027816 */ /* 0x041fe400000000ff */
[----:B------:R-:W3:Y:S04]  /*116300*/  LDL.LU.64 R10, [R1+0x2320] ;  /* 0x00232000010a7983 */ /* 0x000ee80000300a00 */
[----:B----4-:R0:W-:Y:S02]  /*116310*/  @P1 STG.E.U8 desc[UR62][R8.64], R2 ;  /* 0x0000000208001986 */ /* 0x0101e4000c10113e */
[----:B0-----:R-:W-:-:S02]  /*116320*/  PRMT R2, R60, 0x7772, RZ ;  /* 0x000077723c027816 */ /* 0x001fc400000000ff */
[----:B------:R-:W4:Y:S04]  /*116330*/  LDL.LU.64 R8, [R1+0x2318] ;  /* 0x0023180001087983 */ /* 0x000f280000300a00 */
[----:B-----5:R0:W-:Y:S02]  /*116340*/  @P0 STG.E.U8 desc[UR62][R42.64], R2 ;  /* 0x000000022a000986 */ /* 0x0201e4000c10113e */
[----:B0-----:R-:W-:Y:S02]  /*116350*/  PRMT R2, R60, 0x7773, RZ ;  /* 0x000077733c027816 */ /* 0x001fe400000000ff */
[----:B------:R-:W5:Y:S04]  /*116360*/  LDL.LU.64 R42, [R1+0x2310] ;  /* 0x00231000012a7983 */ /* 0x000f680000300a00 */
[----:B------:R0:W-:Y:S04]  /*116370*/  @P6 STG.E.U8 desc[UR62][R44.64], R2 ;  /* 0x000000022c006986 */ /* 0x0001e8000c10113e */
[----:B------:R-:W3:Y:S04]  /*116380*/  LDL.LU R60, [R1+0x240] ;  /* 0x00024000013c7983 */ /* 0x000ee80000300800 */
[----:B0-----:R-:W3:Y:S01]  /*116390*/  LDL.LU.64 R44, [R1+0x2308] ;  /* 0x00230800012c7983 */ /* 0x001ee20000300a00 */
[----:B------:R-:W-:-:S02]  /*1163a0*/  LOP3.LUT P6, RZ, R57, 0x1000, RZ, 0xc0, !PT ;  /* 0x0000100039ff7812 */ /* 0x000fc400078cc0ff */
[----:B------:R-:W-:-:S11]  /*1163b0*/  PRMT R2, R23, 0x7770, RZ ;  /* 0x0000777017027816 */ /* 0x000fd600000000ff */
[----:B------:R0:W-:Y:S01]  /*1163c0*/  @P6 STG.E.U8 desc[UR62][R48.64], R2 ;  /* 0x0000000230006986 */ /* 0x0001e2000c10113e */
[----:B------:R-:W-:Y:S02]  /*1163d0*/  LOP3.LUT P6, RZ, R57, 0x800, RZ, 0xc0, !PT ;  /* 0x0000080039ff7812 */ /* 0x000fe400078cc0ff */
[----:B0-----:R-:W-:Y:S01]  /*1163e0*/  PRMT R2, R23, 0x7771, RZ ;  /* 0x0000777117027816 */ /* 0x001fe200000000ff */
[----:B------:R-:W4:Y:S01]  /*1163f0*/  LDL.LU.64 R48, [R1+0x2300] ;  /* 0x0023000001307983 */ /* 0x000f220000300a00 */
[C---:B------:R-:W-:Y:S02]  /*116400*/  LOP3.LUT P5, RZ, R53.reuse, 0x80000, RZ, 0xc0, !PT ;  /* 0x0008000035ff7812 */ /* 0x040fe400078ac0ff */
[C---:B------:R-:W-:Y:S02]  /*116410*/  LOP3.LUT P4, RZ, R53.reuse, 0x100000, RZ, 0xc0, !PT ;  /* 0x0010000035ff7812 */ /* 0x040fe4000788c0ff */
[C---:B------:R-:W-:Y:S02]  /*116420*/  LOP3.LUT P3, RZ, R53.reuse, 0x200000, RZ, 0xc0, !PT ;  /* 0x0020000035ff7812 */ /* 0x040fe4000786c0ff */
[----:B------:R-:W-:-:S03]  /*116430*/  LOP3.LUT P2, RZ, R53, 0x400000, RZ, 0xc0, !PT ;  /* 0x0040000035ff7812 */ /* 0x000fc6000784c0ff */
[----:B--2---:R0:W-:Y:S01]  /*116440*/  @P6 STG.E.U8 desc[UR62][R50.64], R2 ;  /* 0x0000000232006986 */ /* 0x0041e2000c10113e */
[----:B------:R-:W-:Y:S02]  /*116450*/  LOP3.LUT P6, RZ, R57, 0x400, RZ, 0xc0, !PT ;  /* 0x0000040039ff7812 */ /* 0x000fe400078cc0ff */
[----:B0-----:R-:W-:Y:S01]  /*116460*/  PRMT R2, R23, 0x7772, RZ ;  /* 0x0000777217027816 */ /* 0x001fe200000000ff */
[----:B------:R-:W2:Y:S10]  /*116470*/  LDL.LU.64 R50, [R1+0x22f8] ;  /* 0x0022f80001327983 */ /* 0x000eb40000300a00 */
[----:B------:R0:W-:Y:S01]  /*116480*/  @P6 STG.E.U8 desc[UR62][R26.64], R2 ;  /* 0x000000021a006986 */ /* 0x0001e2000c10113e */
[----:B------:R-:W-:-:S02]  /*116490*/  LOP3.LUT P6, RZ, R57, 0x200, RZ, 0xc0, !PT ;  /* 0x0000020039ff7812 */ /* 0x000fc400078cc0ff */
        /* <DEDUP_REMOVED lines=13> */
[----:B---3--:R0:W-:Y:S02]  /*116570*/  @P6 STG.E.U8 desc[UR62][R12.64], R2 ;  /* 0x000000020c006986 */ /* 0x0081e4000c10113e */
[----:B0-----:R-:W-:-:S05]  /*116580*/  PRMT R2, R52, 0x7770, RZ ;  /* 0x0000777034027816 */ /* 0x001fca00000000ff */
[----:B------:R0:W-:Y:S02]  /*116590*/  @P5 STG.E.U8 desc[UR62][R10.64], R2 ;  /* 0x000000020a005986 */ /* 0x0001e4000c10113e */
[----:B0-----:R-:W-:-:S05]  /*1165a0*/  PRMT R2, R52, 0x7771, RZ ;  /* 0x0000777134027816 */ /* 0x001fca00000000ff */
[----:B----4-:R0:W-:Y:S02]  /*1165b0*/  @P4 STG.E.U8 desc[UR62][R8.64], R2 ;  /* 0x0000000208004986 */ /* 0x0101e4000c10113e */
[----:B0-----:R-:W-:-:S05]  /*1165c0*/  PRMT R2, R52, 0x7772, RZ ;  /* 0x0000777234027816 */ /* 0x001fca00000000ff */
[----:B-----5:R0:W-:Y:S02]  /*1165d0*/  @P3 STG.E.U8 desc[UR62][R42.64], R2 ;  /* 0x000000022a003986 */ /* 0x0201e4000c10113e */
[----:B0-----:R-:W-:Y:S02]  /*1165e0*/  PRMT R2, R52, 0x7773, RZ ;  /* 0x0000777334027816 */ /* 0x001fe400000000ff */
[----:B------:R-:W3:Y:S04]  /*1165f0*/  LDL.LU R52, [R1+0x4600] ;  /* 0x0046000001347983 */ /* 0x000ee80000300800 */
[----:B------:R0:W-:Y:S04]  /*116600*/  @P2 STG.E.U8 desc[UR62][R44.64], R2 ;  /* 0x000000022c002986 */ /* 0x0001e8000c10113e */
[----:B0-----:R-:W4:Y:S01]  /*116610*/  LDL.LU.64 R44, [R1+0x22f0] ;  /* 0x0022f000012c7983 */ /* 0x001f220000300a00 */
[----:B------:R-:W-:-:S02]  /*116620*/  LOP3.LUT P1, RZ, R53, 0x800000, RZ, 0xc0, !PT ;  /* 0x0080000035ff7812 */ /* 0x000fc4000782c0ff */
[----:B------:R-:W-:Y:S02]  /*116630*/  LOP3.LUT P0, RZ, R53, 0x1000000, RZ, 0xc0, !PT ;  /* 0x0100000035ff7812 */ /* 0x000fe4000780c0ff */
[----:B------:R-:W-:-:S09]  /*116640*/  PRMT R2, R60, 0x7770, RZ ;  /* 0x000077703c027816 */ /* 0x000fd200000000ff */
[----:B------:R0:W-:Y:S02]  /*116650*/  @P1 STG.E.U8 desc[UR62][R48.64], R2 ;  /* 0x0000000230001986 */ /* 0x0001e4000c10113e */
[----:B0-----:R-:W-:Y:S02]  /*116660*/  PRMT R2, R60, 0x7771, RZ ;  /* 0x000077713c027816 */ /* 0x001fe400000000ff */
[----:B------:R-:W5:Y:S01]  /*116670*/  LDL.LU.64 R48, [R1+0x22e8] ;  /* 0x0022e80001307983 */ /* 0x000f620000300a00 */
[----:B------:R-:W-:-:S03]  /*116680*/  LOP3.LUT P3, RZ, R53, 0x2000000, RZ, 0xc0, !PT ;  /* 0x0200000035ff7812 */ /* 0x000fc6000786c0ff */
[----:B--2---:R0:W-:Y:S04]  /*116690*/  @P0 STG.E.U8 desc[UR62][R50.64], R2 ;  /* 0x0000000232000986 */ /* 0x0041e8000c10113e */
[----:B0-----:R-:W2:Y:S04]  /*1166a0*/  LDL.LU.64 R50, [R1+0x22e0] ;  /* 0x0022e00001327983 */ /* 0x001ea80000300a00 */
[----:B------:R-:W2:Y:S04]  /*1166b0*/  LDL.LU.64 R10, [R1+0x22d8] ;  /* 0x0022d800010a7983 */ /* 0x000ea80000300a00 */
[----:B------:R-:W2:Y:S04]  /*1166c0*/  LDL.LU.64 R8, [R1+0x22d0] ;  /* 0x0022d00001087983 */ /* 0x000ea80000300a00 */
[----:B------:R-:W2:Y:S01]  /*1166d0*/  LDL.LU R61, [R1+0x244] ;  /* 0x00024400013d7983 */ /* 0x000ea20000300800 */
[----:B------:R-:W-:-:S03]  /*1166e0*/  PRMT R2, R60, 0x7772, RZ ;  /* 0x000077723c027816 */ /* 0x000fc600000000ff */
[----:B------:R-:W2:Y:S04]  /*1166f0*/  LDL.LU.64 R42, [R1+0x22c8] ;  /* 0x0022c800012a7983 */ /* 0x000ea80000300a00 */
[----:B----4-:R0:W-:Y:S04]  /*116700*/  @P3 STG.E.U8 desc[UR62][R44.64], R2 ;  /* 0x000000022c003986 */ /* 0x0101e8000c10113e */
[----:B0-----:R-:W4:Y:S04]  /*116710*/  LDL.LU.64 R44, [R1+0x22c0] ;  /* 0x0022c000012c7983 */ /* 0x001f280000300a00 */
[----:B------:R-:W4:Y:S01]  /*116720*/  LDL.LU R16, [R1+0x248] ;  /* 0x0002480001107983 */ /* 0x000f220000300800 */
[----:B---3--:R-:W-:-:S02]  /*116730*/  LOP3.LUT P6, RZ, R52, 0x20, RZ, 0xc0, !PT ;  /* 0x0000002034ff7812 */ /* 0x008fc400078cc0ff */
[----:B------:R-:W-:-:S11]  /*116740*/  LOP3.LUT R54, R54, 0xdfffffff, RZ, 0xc0, !PT ;  /* 0xdfffffff36367812 */ /* 0x000fd600078ec0ff */
[----:B------:R-:W-:Y:S02]  /*116750*/  @P6 LOP3.LUT R54, R54, 0x20000000, RZ, 0xfc, !PT ;  /* 0x2000000036366812 */ /* 0x000fe400078efcff */
[----:B------:R-:W-:Y:S02]  /*116760*/  LOP3.LUT P6, RZ, R52, 0x10, RZ, 0xc0, !PT ;  /* 0x0000001034ff7812 */ /* 0x000fe400078cc0ff */
[----:B------:R-:W-:Y:S02]  /*116770*/  LOP3.LUT R54, R54, 0xbfffffff, RZ, 0xc0, !PT ;  /* 0xbfffffff36367812 */ /* 0x000fe400078ec0ff */
[----:B------:R-:W-:-:S09]  /*116780*/  LOP3.LUT P2, RZ, R53, 0x4000000, RZ, 0xc0, !PT ;  /* 0x0400000035ff7812 */ /* 0x000fd2000784c0ff */
[----:B------:R-:W-:Y:S02]  /*116790*/  @P6 LOP3.LUT R54, R54, 0x40000000, RZ, 0xfc, !PT ;  /* 0x4000000036366812 */ /* 0x000fe400078efcff */
[----:B------:R-:W-:Y:S02]  /*1167a0*/  LOP3.LUT P6, RZ, R52, 0x8, RZ, 0xc0, !PT ;  /* 0x0000000834ff7812 */ /* 0x000fe400078cc0ff */
[----:B------:R-:W-:Y:S02]  /*1167b0*/  LOP3.LUT R54, R54, 0x7fffffff, RZ, 0xc0, !PT ;  /* 0x7fffffff36367812 */ /* 0x000fe400078ec0ff */
[----:B------:R-:W-:Y:S02]  /*1167c0*/  PRMT R2, R60, 0x7773, RZ ;  /* 0x000077733c027816 */ /* 0x000fe400000000ff */
[----:B------:R-:W-:-:S07]  /*1167d0*/  LOP3.LUT P1, RZ, R53, 0x8000000, RZ, 0xc0, !PT ;  /* 0x0800000035ff7812 */ /* 0x000fce000782c0ff */
[----:B------:R-:W-:Y:S02]  /*1167e0*/  @P6 LOP3.LUT R54, R54, 0x80000000, RZ, 0xfc, !PT ;  /* 0x8000000036366812 */ /* 0x000fe400078efcff */
[----:B------:R-:W-:Y:S01]  /*1167f0*/  LOP3.LUT P6, RZ, R52, 0x4, RZ, 0xc0, !PT ;  /* 0x0000000434ff7812 */ /* 0x000fe200078cc0ff */
[----:B-----5:R0:W-:Y:S01]  /*116800*/  @P2 STG.E.U8 desc[UR62][R48.64], R2 ;  /* 0x0000000230002986 */ /* 0x0201e2000c10113e */
[----:B------:R-:W-:-:S03]  /*116810*/  LOP3.LUT R57, R57, 0xfffffffe, RZ, 0xc0, !PT ;  /* 0xfffffffe39397812 */ /* 0x000fc600078ec0ff */
[----:B0-----:R-:W3:Y:S08]  /*116820*/  LDL.LU.64 R48, [R1+0x22b8] ;  /* 0x0022b80001307983 */ /* 0x001ef00000300a00 */
        /* <DEDUP_REMOVED lines=12> */
[----:B------:R-:W5:Y:S04]  /*1168f0*/  LDL.LU.64 R26, [R1+0x22a8] ;  /* 0x0022a800011a7983 */ /* 0x000f680000300a00 */
[----:B------:R-:W5:Y:S04]  /*116900*/  LDL.LU R17, [R1+0x24c] ;  /* 0x00024c0001117983 */ /* 0x000f680000300800 */
[----:B------:R-:W5:Y:S01]  /*116910*/  LDL.LU.64 R22, [R1+0x22a0] ;  /* 0x0022a00001167983 */ /* 0x000f620000300a00 */
[----:B------:R-:W-:-:S02]  /*116920*/  @P6 LOP3.LUT R57, R57, 0x8, RZ, 0xfc, !PT ;  /* 0x0000000839396812 */ /* 0x000fc400078efcff */
[C---:B------:R-:W-:Y:S01]  /*116930*/  LOP3.LUT P6, RZ, R53.reuse, 0x40000000, RZ, 0xc0, !PT ;  /* 0x4000000035ff7812 */ /* 0x040fe200078cc0ff */
[----:B------:R-:W5:Y:S01]  /*116940*/  LDL.LU.64 R20, [R1+0x2298] ;  /* 0x0022980001147983 */ /* 0x000f620000300a00 */
[----:B------:R-:W-:Y:S02]  /*116950*/  LOP3.LUT P0, RZ, R53, 0x10000000, RZ, 0xc0, !PT ;  /* 0x1000000035ff7812 */ /* 0x000fe4000780c0ff */
        /* <DEDUP_REMOVED lines=9> */
[----:B0-----:R-:W-:-:S03]  /*1169f0*/  PRMT R2, R61, 0x7772, RZ ;  /* 0x000077723d027816 */ /* 0x001fc600000000ff */
[----:B------:R-:W5:Y:S04]  /*116a00*/  LDL.LU.64 R10, [R1+0x2278] ;  /* 0x00227800010a7983 */ /* 0x000f680000300a00 */
[----:B------:R0:W-:Y:S01]  /*116a10*/  @P6 STG.E.U8 desc[UR62][R8.64], R2 ;  /* 0x0000000208006986 */ /* 0x0001e2000c10113e */
[----:B------:R-:W-:Y:S02]  /*116a20*/  LOP3.LUT P6, RZ, R57, 0x10, RZ, 0xc0, !PT ;  /* 0x0000001039ff7812 */ /* 0x000fe400078cc0ff */
[----:B0-----:R-:W-:Y:S01]  /*116a30*/  PRMT R2, R61, 0x7773, RZ ;  /* 0x000077733d027816 */ /* 0x001fe200000000ff */
[----:B------:R-:W5:Y:S10]  /*116a40*/  LDL.LU.64 R8, [R1+0x2270] ;  /* 0x0022700001087983 */ /* 0x000f740000300a00 */
[----:B------:R0:W-:Y:S01]  /*116a50*/  @P6 STG.E.U8 desc[UR62][R42.64], R2 ;  /* 0x000000022a006986 */ /* 0x0001e2000c10113e */
[----:B------:R-:W-:-:S03]  /*116a60*/  LOP3.LUT P6, RZ, R57, 0x8, RZ, 0xc0, !PT ;  /* 0x0000000839ff7812 */ /* 0x000fc600078cc0ff */
[----:B0-----:R-:W5:Y:S04]  /*116a70*/  LDL.LU.64 R42, [R1+0x2268] ;  /* 0x00226800012a7983 */ /* 0x001f680000300a00 */
[----:B------:R-:W5:Y:S01]  /*116a80*/  LDL.LU R61, [R1+0x234] ;  /* 0x00023400013d7983 */ /* 0x000f620000300800 */
[----:B----4-:R-:W-:-:S05]  /*116a90*/  PRMT R2, R16, 0x7770, RZ ;  /* 0x0000777010027816 */ /* 0x010fca00000000ff */
[----:B------:R0:W-:Y:S04]  /*116aa0*/  @P6 STG.E.U8 desc[UR62][R44.64], R2 ;  /* 0x000000022c006986 */ /* 0x0001e8000c10113e */
[----:B0-----:R-:W4:Y:S01]  /*116ab0*/  LDL.LU.64 R44, [R1+0x2260] ;  /* 0x00226000012c7983 */ /* 0x001f220000300a00 */
[----:B------:R-:W-:Y:S02]  /*116ac0*/  LOP3.LUT P6, RZ, R57, 0x4, RZ, 0xc0, !PT ;  /* 0x0000000439ff7812 */ /* 0x000fe400078cc0ff */
[----:B------:R-:W-:-:S11]  /*116ad0*/  PRMT R2, R16, 0x7771, RZ ;  /* 0x0000777110027816 */ /* 0x000fd600000000ff */
[----:B---3--:R0:W-:Y:S01]  /*116ae0*/  @P6 STG.E.U8 desc[UR62][R48.64], R2 ;  /* 0x0000000230006986 */ /* 0x0081e2000c10113e */
[----:B------:R-:W-:Y:S02]  /*116af0*/  LOP3.LUT P6, RZ, R57, 0x2, RZ, 0xc0, !PT ;  /* 0x0000000239ff7812 */ /* 0x000fe400078cc0ff */
[----:B0-----:R-:W-:Y:S01]  /*116b00*/  PRMT R2, R16, 0x7772, RZ ;  /* 0x0000777210027816 */ /* 0x001fe200000000ff */
[----:B------:R-:W3:Y:S01]  /*116b10*/  LDL.LU.64 R48, [R1+0x45f8] ;  /* 0x0045f80001307983 */ /* 0x000ee20000300a00 */
[C---:B------:R-:W-:Y:S02]  /*116b20*/  LOP3.LUT P5, RZ, R52.reuse, 0x40, RZ, 0xc0, !PT ;  /* 0x0000004034ff7812 */ /* 0x040fe400078ac0ff */
[C---:B------:R-:W-:Y:S02]  /*116b30*/  LOP3.LUT P4, RZ, R52.reuse, 0x80, RZ, 0xc0, !PT ;  /* 0x0000008034ff7812 */ /* 0x040fe4000788c0ff */
[C---:B------:R-:W-:Y:S02]  /*116b40*/  LOP3.LUT P3, RZ, R52.reuse, 0x100, RZ, 0xc0, !PT ;  /* 0x0000010034ff7812 */ /* 0x040fe4000786c0ff */
[----:B------:R-:W-:-:S02]  /*116b50*/  LOP3.LUT P2, RZ, R52, 0x200, RZ, 0xc0, !PT ;  /* 0x0000020034ff7812 */ /* 0x000fc4000784c0ff */
[----:B------:R-:W-:Y:S01]  /*116b60*/  LOP3.LUT P1, RZ, R52, 0x400, RZ, 0xc0, !PT ;  /* 0x0000040034ff7812 */ /* 0x000fe2000782c0ff */
[----:B--2---:R0:W-:Y:S01]  /*116b70*/  @P6 STG.E.U8 desc[UR62][R50.64], R2 ;  /* 0x0000000232006986 */ /* 0x0041e2000c10113e */
[----:B------:R-:W-:Y:S02]  /*116b80*/  LOP3.LUT P6, RZ, R57, 0x1, RZ, 0xc0, !PT ;  /* 0x0000000139ff7812 */ /* 0x000fe400078cc0ff */
[----:B0-----:R-:W-:Y:S01]  /*116b90*/  PRMT R2, R16, 0x7773, RZ ;  /* 0x0000777310027816 */ /* 0x001fe200000000ff */
[----:B------:R-:W2:Y:S10]  /*116ba0*/  LDL.LU.64 R50, [R1+0x45f0] ;  /* 0x0045f00001327983 */ /* 0x000eb40000300a00 */
[----:B-----5:R0:W-:Y:S01]  /*116bb0*/  @P6 STG.E.U8 desc[UR62][R26.64], R2 ;  /* 0x000000021a006986 */ /* 0x0201e2000c10113e */
        /* <DEDUP_REMOVED lines=8> */
[----:B------:R0:W-:Y:S02]  /*116c40*/  @P6 STG.E.U8 desc[UR62][R18.64], R2 ;  /* 0x0000000212006986 */ /* 0x0001e4000c10113e */
[----:B0-----:R-:W-:-:S05]  /*116c50*/  PRMT R2, R17, 0x7773, RZ ;  /* 0x0000777311027816 */ /* 0x001fca00000000ff */
[----:B------:R0:W-:Y:S02]  /*116c60*/  @P5 STG.E.U8 desc[UR62][R14.64], R2 ;  /* 0x000000020e005986 */ /* 0x0001e4000c10113e */
        /* <DEDUP_REMOVED lines=9> */
[----:B0-----:R-:W-:-:S05]  /*116d00*/  PRMT R2, R61, 0x7770, RZ ;  /* 0x000077703d027816 */ /* 0x001fca00000000ff */
[----:B----4-:R0:W-:Y:S04]  /*116d10*/  @P0 STG.E.U8 desc[UR62][R44.64], R2 ;  /* 0x000000022c000986 */ /* 0x0101e8000c10113e */
[----:B0-----:R-:W4:Y:S04]  /*116d20*/  LDL.LU.64 R44, [R1+0x2258] ;  /* 0x00225800012c7983 */ /* 0x001f280000300a00 */
[----:B------:R-:W5:Y:S04]  /*116d30*/  LDL.LU.64 R14, [R1+0x2250] ;  /* 0x00225000010e7983 */ /* 0x000f680000300a00 */
[----:B------:R-:W2:Y:S04]  /*116d40*/  LDL.LU.64 R12, [R1+0x2248] ;  /* 0x00224800010c7983 */ /* 0x000ea80000300a00 */
[----:B------:R-:W2:Y:S04]  /*116d50*/  LDL.LU.64 R10, [R1+0x2240] ;  /* 0x00224000010a7983 */ /* 0x000ea80000300a00 */
[----:B------:R-:W2:Y:S04]  /*116d60*/  LDL.LU.64 R8, [R1+0x2238] ;  /* 0x0022380001087983 */ /* 0x000ea80000300a00 */
[----:B------:R-:W2:Y:S04]  /*116d70*/  LDL.LU.64 R42, [R1+0x2230] ;  /* 0x00223000012a7983 */ /* 0x000ea80000300a00 */
[----:B------:R-:W2:Y:S01]  /*116d80*/  LDL.LU R58, [R1+0x238] ;  /* 0x00023800013a7983 */ /* 0x000ea20000300800 */
[----:B------:R-:W-:-:S02]  /*116d90*/  LOP3.LUT P3, RZ, R52, 0x1000, RZ, 0xc0, !PT ;  /* 0x0000100034ff7812 */ /* 0x000fc4000786c0ff */
[----:B------:R-:W-:Y:S02]  /*116da0*/  PRMT R2, R61, 0x7771, RZ ;  /* 0x000077713d027816 */ /* 0x000fe400000000ff */
        /* <DEDUP_REMOVED lines=13> */
[----:B----4-:R0:W-:Y:S04]  /*116e80*/  @P3 STG.E.U8 desc[UR62][R44.64], R2 ;  /* 0x000000022c003986 */ /* 0x0101e8000c10113e */
[----:B0-----:R-:W4:Y:S04]  /*116e90*/  LDL.LU.64 R44, [R1+0x2228] ;  /* 0x00222800012c7983 */ /* 0x001f280000300a00 */
[----:B------:R-:W3:Y:S04]  /*116ea0*/  LDL.LU R60, [R1+0x23c] ;  /* 0x00023c00013c7983 */ /* 0x000ee80000300800 */
[----:B------:R-:W3:Y:S01]  /*116eb0*/  LDL.LU.64 R56, [R1+0x2220] ;  /* 0x0022200001387983 */ /* 0x000ee20000300a00 */
[----:B------:R-:W-:-:S03]  /*116ec0*/  LOP3.LUT R54, R54, 0xfdffffff, RZ, 0xc0, !PT ;  /* 0xfdffffff36367812 */ /* 0x000fc600078ec0ff */
[----:B------:R-:W3:Y:S01]  /*116ed0*/  LDL.LU.64 R26, [R1+0x2218] ;  /* 0x00221800011a7983 */ /* 0x000ee20000300a00 */
[----:B------:R-:W-:Y:S02]  /*116ee0*/  @P6 LOP3.LUT R54, R54, 0x2000000, RZ, 0xfc, !PT ;  /* 0x0200000036366812 */ /* 0x000fe400078efcff */
        /* <DEDUP_REMOVED lines=8> */
[----:B------:R-:W3:Y:S01]  /*116f70*/  LDL.LU.64 R16, [R1+0x21f8] ;  /* 0x0021f80001107983 */ /* 0x000ee20000300a00 */
[----:B------:R-:W-:-:S02]  /*116f80*/  LOP3.LUT P6, RZ, R52, 0x40000, RZ, 0xc0, !PT ;  /* 0x0004000034ff7812 */ /* 0x000fc400078cc0ff */
[----:B------:R-:W-:Y:S02]  /*116f90*/  LOP3.LUT R54, R54, 0xf7ffffff, RZ, 0xc0, !PT ;  /* 0xf7ffffff36367812 */ /* 0x000fe400078ec0ff */
[----:B------:R-:W-:-:S09]  /*116fa0*/  PRMT R2, R61, 0x7772, RZ ;  /* 0x000077723d027816 */ /* 0x000fd200000000ff */
[----:B------:R-:W-:Y:S02]  /*116fb0*/  @P6 LOP3.LUT R54, R54, 0x8000000, RZ, 0xfc, !PT ;  /* 0x0800000036366812 */ /* 0x000fe400078efcff */
[C---:B------:R-:W-:Y:S01]  /*116fc0*/  LOP3.LUT P6, RZ, R52.reuse, 0x20000, RZ, 0xc0, !PT ;  /* 0x0002000034ff7812 */ /* 0x040fe200078cc0ff */
[----:B-----5:R0:W-:Y:S01]  /*116fd0*/  @P2 STG.E.U8 desc[UR62][R14.64], R2 ;  /* 0x000000020e002986 */ /* 0x0201e2000c10113e */
[----:B------:R-:W-:Y:S02]  /*116fe0*/  LOP3.LUT P0, RZ, R52, 0x8000, RZ, 0xc0, !PT ;  /* 0x0000800034ff7812 */ /* 0x000fe4000780c0ff */
[----:B------:R-:W-:Y:S02]  /*116ff0*/  LOP3.LUT R54, R54, 0xefffffff, RZ, 0xc0, !PT ;  /* 0xefffffff36367812 */ /* 0x000fe400078ec0ff */
[----:B0-----:R-:W-:-:S07]  /*117000*/  PRMT R2, R61, 0x7773, RZ ;  /* 0x000077733d027816 */ /* 0x001fce00000000ff */
[----:B------:R-:W-:Y:S01]  /*117010*/  @P6 LOP3.LUT R54, R54, 0x10000000, RZ, 0xfc, !PT ;  /* 0x1000000036366812 */ /* 0x000fe200078efcff */
[----:B------:R-:W5:Y:S01]  /*117020*/  LDL.LU R61, [R1+0x224] ;  /* 0x00022400013d7983 */ /* 0x000f620000300800 */
[----:B------:R-:W-:-:S03]  /*117030*/  LOP3.LUT P6, RZ, R52, 0x10000, RZ, 0xc0, !PT ;  /* 0x0001000034ff7812 */ /* 0x000fc600078cc0ff */
[----:B--2---:R0:W-:Y:S04]  /*117040*/  @P1 STG.E.U8 desc[UR62][R12.64], R2 ;  /* 0x000000020c001986 */ /* 0x0041e8000c10113e */
[----:B------:R-:W2:Y:S01]  /*117050*/  LDL.LU.64 R14, [R1+0x21f0] ;  /* 0x0021f000010e7983 */ /* 0x000ea20000300a00 */
[----:B0-----:R-:W-:-:S03]  /*117060*/  PRMT R2, R58, 0x7770, RZ ;  /* 0x000077703a027816 */ /* 0x001fc600000000ff */
[----:B------:R-:W2:Y:S04]  /*117070*/  LDL.LU.64 R12, [R1+0x21e8] ;  /* 0x0021e800010c7983 */ /* 0x000ea80000300a00 */
[----:B------:R0:W-:Y:S02]  /*117080*/  @P0 STG.E.U8 desc[UR62][R10.64], R2 ;  /* 0x000000020a000986 */ /* 0x0001e4000c10113e */
[----:B0-----:R-:W-:Y:S02]  /*117090*/  PRMT R2, R58, 0x7771, RZ ;  /* 0x000077713a027816 */ /* 0x001fe400000000ff */
[----:B------:R-:W2:Y:S04]  /*1170a0*/  LDL.LU.64 R10, [R1+0x21e0] ;  /* 0x0021e000010a7983 */ /* 0x000ea80000300a00 */
[----:B------:R0:W-:Y:S01]  /*1170b0*/  @P6 STG.E.U8 desc[UR62][R8.64], R2 ;  /* 0x0000000208006986 */ /* 0x0001e2000c10113e */
[----:B------:R-:W-:-:S02]  /*1170c0*/  LOP3.LUT P6, RZ, R54, 0x10000000, RZ, 0xc0, !PT ;  /* 0x1000000036ff7812 */ /* 0x000fc400078cc0ff */
[----:B0-----:R-:W-:Y:S01]  /*1170d0*/  PRMT R2, R58, 0x7772, RZ ;  /* 0x000077723a027816 */ /* 0x001fe200000000ff */
[----:B------:R-:W2:Y:S10]  /*1170e0*/  LDL.LU.64 R8, [R1+0x21d8] ;  /* 0x0021d80001087983 */ /* 0x000eb40000300a00 */
[----:B------:R0:W-:Y:S01]  /*1170f0*/  @P6 STG.E.U8 desc[UR62][R42.64], R2 ;  /* 0x000000022a006986 */ /* 0x0001e2000c10113e */
[----:B------:R-:W-:-:S03]  /*117100*/  LOP3.LUT P6, RZ, R54, 0x8000000, RZ, 0xc0, !PT ;  /* 0x0800000036ff7812 */ /* 0x000fc600078cc0ff */
[----:B0-----:R-:W5:Y:S01]  /*117110*/  LDL.LU.64 R42, [R1+0x21d0] ;  /* 0x0021d000012a7983 */ /* 0x001f620000300a00 */
[----:B------:R-:W-:-:S09]  /*117120*/  PRMT R2, R58, 0x7773, RZ ;  /* 0x000077733a027816 */ /* 0x000fd200000000ff */
[----:B----4-:R0:W-:Y:S04]  /*117130*/  @P6 STG.E.U8 desc[UR62][R44.64], R2 ;  /* 0x000000022c006986 */ /* 0x0101e8000c10113e */
[----:B0-----:R-:W4:Y:S01]  /*117140*/  LDL.LU.64 R44, [R1+0x21c8] ;  /* 0x0021c800012c7983 */ /* 0x001f220000300a00 */
        /* <DEDUP_REMOVED lines=22> */
[----:B--2---:R0:W-:Y:S01]  /*1172b0*/  @P5 STG.E.U8 desc[UR62][R14.64], R2 ;  /* 0x000000020e005986 */ /* 0x0041e2000c10113e */
[C---:B------:R-:W-:Y:S02]  /*1172c0*/  LOP3.LUT P2, RZ, R52.reuse, 0x10000000, RZ, 0xc0, !PT ;  /* 0x1000000034ff7812 */ /* 0x040fe4000784c0ff */
[----:B0-----:R-:W-:Y:S02]  /*1172d0*/  PRMT R2, R51, 0x7773, RZ ;  /* 0x0000777333027816 */ /* 0x001fe400000000ff */
[C---:B------:R-:W-:Y:S01]  /*1172e0*/  LOP3.LUT P1, RZ, R52.reuse, 0x20000000, RZ, 0xc0, !PT ;  /* 0x2000000034ff7812 */ /* 0x040fe2000782c0ff */
[----:B------:R-:W2:Y:S04]  /*1172f0*/  LDL.LU R51, [R1+0x45e8] ;  /* 0x0045e80001337983 */ /* 0x000ea80000300800 */
[----:B------:R5:W-:Y:S01]  /*117300*/  @P4 STG.E.U8 desc[UR62][R12.64], R2 ;  /* 0x000000020c004986 */ /* 0x000be2000c10113e */
[----:B------:R-:W-:-:S02]  /*117310*/  LOP3.LUT P0, RZ, R52, 0x40000000, RZ, 0xc0, !PT ;  /* 0x4000000034ff7812 */ /* 0x000fc4000780c0ff */
[----:B-----5:R-:W-:-:S05]  /*117320*/  PRMT R2, R61, 0x7770, RZ ;  /* 0x000077703d027816 */ /* 0x020fca00000000ff */
[----:B------:R0:W-:Y:S02]  /*117330*/  @P3 STG.E.U8 desc[UR62][R10.64], R2 ;  /* 0x000000020a003986 */ /* 0x0001e4000c10113e */
[----:B0-----:R-:W-:-:S05]  /*117340*/  PRMT R2, R61, 0x7771, RZ ;  /* 0x000077713d027816 */ /* 0x001fca00000000ff */
[----:B------:R0:W-:Y:S02]  /*117350*/  @P2 STG.E.U8 desc[UR62][R8.64], R2 ;  /* 0x0000000208002986 */ /* 0x0001e4000c10113e */
[----:B0-----:R-:W-:-:S05]  /*117360*/  PRMT R2, R61, 0x7772, RZ ;  /* 0x000077723d027816 */ /* 0x001fca00000000ff */
[----:B------:R0:W-:Y:S02]  /*117370*/  @P1 STG.E.U8 desc[UR62][R42.64], R2 ;  /* 0x000000022a001986 */ /* 0x0001e4000c10113e */
[----:B0-----:R-:W-:-:S05]  /*117380*/  PRMT R2, R61, 0x7773, RZ ;  /* 0x000077733d027816 */ /* 0x001fca00000000ff */
[----:B----4-:R0:W-:Y:S04]  /*117390*/  @P0 STG.E.U8 desc[UR62][R44.64], R2 ;  /* 0x000000022c000986 */ /* 0x0101e8000c10113e */
[----:B0-----:R-:W3:Y:S04]  /*1173a0*/  LDL.LU.64 R44, [R1+0x21c0] ;  /* 0x0021c000012c7983 */ /* 0x001ee80000300a00 */
[----:B------:R-:W4:Y:S04]  /*1173b0*/  LDL.LU.64 R14, [R1+0x21b8] ;  /* 0x0021b800010e7983 */ /* 0x000f280000300a00 */
[----:B------:R-:W5:Y:S04]  /*1173c0*/  LDL.LU.64 R12, [R1+0x21b0] ;  /* 0x0021b000010c7983 */ /* 0x000f680000300a00 */
[----:B------:R-:W3:Y:S04]  /*1173d0*/  LDL.LU R43, [R1+0x228] ;  /* 0x00022800012b7983 */ /* 0x000ee80000300800 */
[----:B------:R-:W4:Y:S04]  /*1173e0*/  LDL.LU.64 R10, [R1+0x21a8] ;  /* 0x0021a800010a7983 */ /* 0x000f280000300a00 */
[----:B------:R-:W4:Y:S04]  /*1173f0*/  LDL.LU.64 R8, [R1+0x21a0] ;  /* 0x0021a00001087983 */ /* 0x000f280000300a00 */
[----:B------:R-:W4:Y:S04]  /*117400*/  LDL.LU.64 R60, [R1+0x2198] ;  /* 0x00219800013c7983 */ /* 0x000f280000300a00 */
[----:B------:R-:W4:Y:S01]  /*117410*/  LDL.LU R58, [R1+0x22c] ;  /* 0x00022c00013a7983 */ /* 0x000f220000300800 */
[----:B------:R-:W-:-:S02]  /*117420*/  LOP3.LUT P3, RZ, R52, 0x80000000, RZ, 0xc0, !PT ;  /* 0x8000000034ff7812 */ /* 0x000fc4000786c0ff */
[----:B------:R-:W-:Y:S02]  /*117430*/  LOP3.LUT R54, R54, 0xffffdfff, RZ, 0xc0, !PT ;  /* 0xffffdfff36367812 */ /* 0x000fe400078ec0ff */
[----:B--2---:R-:W-:-:S13]  /*117440*/  LOP3.LUT P6, RZ, R51, 0x800, RZ, 0xc0, !PT ;  /* 0x0000080033ff7812 */ /* 0x004fda00078cc0ff */
[----:B------:R-:W-:Y:S02]  /*117450*/  @P6 LOP3.LUT R54, R54, 0x2000, RZ, 0xfc, !PT ;  /* 0x0000200036366812 */ /* 0x000fe400078efcff */
[----:B------:R-:W-:Y:S02]  /*117460*/  LOP3.LUT P6, RZ, R51, 0x400, RZ, 0xc0, !PT ;  /* 0x0000040033ff7812 */ /* 0x000fe400078cc0ff */
[----:B------:R-:W-:Y:S02]  /*117470*/  LOP3.LUT R54, R54, 0xffffbfff, RZ, 0xc0, !PT ;  /* 0xffffbfff36367812 */ /* 0x000fe400078ec0ff */
[----:B---3--:R-:W-:-:S05]  /*117480*/  PRMT R2, R43, 0x7770, RZ ;  /* 0x000077702b027816 */ /* 0x008fca00000000ff */
[----:B------:R0:W-:Y:S04]  /*117490*/  @P3 STG.E.U8 desc[UR62][R44.64], R2 ;  /* 0x000000022c003986 */ /* 0x0001e8000c10113e */
[----:B0-----:R-:W2:Y:S01]  /*1174a0*/  LDL.LU.64 R44, [R1+0x2190] ;  /* 0x00219000012c7983 */ /* 0x001ea20000300a00 */
[----:B------:R-:W-:Y:S02]  /*1174b0*/  @P6 LOP3.LUT R54, R54, 0x4000, RZ, 0xfc, !PT ;  /* 0x0000400036366812 */ /* 0x000fe400078efcff */
[----:B------:R-:W-:Y:S01]  /*1174c0*/  LOP3.LUT P6, RZ, R51, 0x200, RZ, 0xc0, !PT ;  /* 0x0000020033ff7812 */ /* 0x000fe200078cc0ff */
[----:B------:R-:W3:Y:S01]  /*1174d0*/  LDL.LU R42, [R1+0x210] ;  /* 0x00021000012a7983 */ /* 0x000ee20000300800 */
[----:B------:R-:W-:-:S03]  /*1174e0*/  LOP3.LUT R54, R54, 0xffff7fff, RZ, 0xc0, !PT ;  /* 0xffff7fff36367812 */ /* 0x000fc600078ec0ff */
[----:B------:R-:W3:Y:S04]  /*1174f0*/  LDL.LU.64 R56, [R1+0x2188] ;  /* 0x0021880001387983 */ /* 0x000ee80000300a00 */
[----:B------:R-:W3:Y:S04]  /*117500*/  LDL.LU.64 R26, [R1+0x2180] ;  /* 0x00218000011a7983 */ /* 0x000ee80000300a00 */
[----:B------:R-:W-:Y:S01]  /*117510*/  @P6 LOP3.LUT R54, R54, 0x8000, RZ, 0xfc, !PT ;  /* 0x0000800036366812 */ /* 0x000fe200078efcff */
[----:B------:R-:W3:Y:S01]  /*117520*/  LDL.LU.64 R22, [R1+0x2178] ;  /* 0x0021780001167983 */ /* 0x000ee20000300a00 */
[----:B------:R-:W-:-:S02]  /*117530*/  LOP3.LUT P6, RZ, R51, 0x100, RZ, 0xc0, !PT ;  /* 0x0000010033ff7812 */ /* 0x000fc400078cc0ff */
[----:B------:R-:W-:Y:S01]  /*117540*/  LOP3.LUT R54, R54, 0xfffeffff, RZ, 0xc0, !PT ;  /* 0xfffeffff36367812 */ /* 0x000fe200078ec0ff */
[----:B------:R-:W3:Y:S01]  /*117550*/  LDL.LU.64 R20, [R1+0x2170] ;  /* 0x0021700001147983 */ /* 0x000ee20000300a00 */
[C---:B------:R-:W-:Y:S02]  /*117560*/  LOP3.LUT P2, RZ, R51.reuse, 0x1, RZ, 0xc0, !PT ;  /* 0x0000000133ff7812 */ /* 0x040fe4000784c0ff */
[----:B------:R-:W-:Y:S01]  /*117570*/  LOP3.LUT P1, RZ, R51, 0x2, RZ, 0xc0, !PT ;  /* 0x0000000233ff7812 */ /* 0x000fe2000782c0ff */
[----:B------:R-:W3:Y:S01]  /*117580*/  LDL.LU.64 R18, [R1+0x2168] ;  /* 0x0021680001127983 */ /* 0x000ee20000300a00 */
[----:B------:R-:W-:Y:S02]  /*117590*/  PRMT R2, R43, 0x7771, RZ ;  /* 0x000077712b027816 */ /* 0x000fe400000000ff */
[----:B------:R-:W-:Y:S01]  /*1175a0*/  LOP3.LUT P0, RZ, R51, 0x4, RZ, 0xc0, !PT ;  /* 0x0000000433ff7812 */ /* 0x000fe2000780c0ff */
[----:B------:R-:W3:Y:S02]  /*1175b0*/  LDL.LU.64 R16, [R1+0x2160] ;  /* 0x0021600001107983 */ /* 0x000ee40000300a00 */
        /* <DEDUP_REMOVED lines=9> */
[----:B----4-:R0:W-:Y:S10]  /*117650*/  @P2 STG.E.U8 desc[UR62][R14.64], R2 ;  /* 0x000000020e002986 */ /* 0x0101f4000c10113e */
[----:B------:R-:W-:-:S02]  /*117660*/  @P6 LOP3.LUT R54, R54, 0x80000, RZ, 0xfc, !PT ;  /* 0x0008000036366812 */ /* 0x000fc400078efcff */
[----:B------:R-:W-:Y:S01]  /*117670*/  LOP3.LUT P6, RZ, R51, 0x10, RZ, 0xc0, !PT ;  /* 0x0000001033ff7812 */ /* 0x000fe200078cc0ff */
[----:B0-----:R-:W4:Y:S01]  /*117680*/  LDL.LU.64 R14, [R1+0x2158] ;  /* 0x00215800010e7983 */ /* 0x001f220000300a00 */
[----:B------:R-:W-:Y:S02]  /*117690*/  LOP3.LUT R54, R54, 0xffefffff, RZ, 0xc0, !PT ;  /* 0xffefffff36367812 */ /* 0x000fe400078ec0ff */
[----:B------:R-:W-:-:S05]  /*1176a0*/  PRMT R2, R43, 0x7772, RZ ;  /* 0x000077722b027816 */ /* 0x000fca00000000ff */
[----:B-----5:R0:W-:Y:S04]  /*1176b0*/  @P1 STG.E.U8 desc[UR62][R12.64], R2 ;  /* 0x000000020c001986 */ /* 0x0201e8000c10113e */
[----:B------:R-:W-:Y:S02]  /*1176c0*/  @P6 LOP3.LUT R54, R54, 0x100000, RZ, 0xfc, !PT ;  /* 0x0010000036366812 */ /* 0x000fe400078efcff */
[----:B------:R-:W-:Y:S02]  /*1176d0*/  LOP3.LUT P6, RZ, R51, 0x8, RZ, 0xc0, !PT ;  /* 0x0000000833ff7812 */ /* 0x000fe400078cc0ff */
[----:B0-----:R-:W-:Y:S01]  /*1176e0*/  PRMT R2, R43, 0x7773, RZ ;  /* 0x000077732b027816 */ /* 0x001fe200000000ff */
[----:B------:R-:W5:Y:S04]  /*1176f0*/  LDL.LU.64 R12, [R1+0x2150] ;  /* 0x00215000010c7983 */ /* 0x000f680000300a00 */
[----:B------:R0:W-:Y:S02]  /*117700*/  @P0 STG.E.U8 desc[UR62][R10.64], R2 ;  /* 0x000000020a000986 */ /* 0x0001e4000c10113e */
[----:B0-----:R-:W-:-:S02]  /*117710*/  PRMT R2, R58, 0x7770, RZ ;  /* 0x000077703a027816 */ /* 0x001fc400000000ff */
[----:B------:R-:W4:Y:S04]  /*117720*/  LDL.LU.64 R10, [R1+0x2148] ;  /* 0x00214800010a7983 */ /* 0x000f280000300a00 */
[----:B------:R0:W-:Y:S01]  /*117730*/  @P6 STG.E.U8 desc[UR62][R8.64], R2 ;  /* 0x0000000208006986 */ /* 0x0001e2000c10113e */
[----:B------:R-:W-:-:S03]  /*117740*/  LOP3.LUT P6, RZ, R54, 0x100000, RZ, 0xc0, !PT ;  /* 0x0010000036ff7812 */ /* 0x000fc600078cc0ff */
[----:B------:R-:W4:Y:S01]  /*117750*/  LDL.LU R43, [R1+0x218] ;  /* 0x00021800012b7983 */ /* 0x000f220000300800 */
        /* <DEDUP_REMOVED lines=30> */
[----:B----4-:R0:W-:Y:S01]  /*117940*/  @P5 STG.E.U8 desc[UR62][R14.64], R2 ;  /* 0x000000020e005986 */ /* 0x0101e2000c10113e */
        /* <DEDUP_REMOVED lines=17> */
[----:B------:R-:W3:Y:S04]  /*117a60*/  LDL.LU.64 R10, [R1+0x2110] ;  /* 0x00211000010a7983 */ /* 0x000ee80000300a00 */
[----:B------:R-:W3:Y:S04]  /*117a70*/  LDL.LU R42, [R1+0x21c] ;  /* 0x00021c00012a7983 */ /* 0x000ee80000300800 */
[----:B------:R-:W3:Y:S04]  /*117a80*/  LDL.LU.64 R8, [R1+0x2108] ;  /* 0x0021080001087983 */ /* 0x000ee80000300a00 */
[----:B------:R-:W3:Y:S04]  /*117a90*/  LDL.LU.64 R60, [R1+0x2100] ;  /* 0x00210000013c7983 */ /* 0x000ee80000300a00 */
[----:B------:R-:W3:Y:S01]  /*117aa0*/  LDL.LU R18, [R1+0x200] ;  /* 0x0002000001127983 */ /* 0x000ee20000300800 */
        /* <DEDUP_REMOVED lines=17> */
[----:B------:R-:W2:Y:S01]  /*117bc0*/  LDL.LU.64 R52, [R1+0x20f0] ;  /* 0x0020f00001347983 */ /* 0x000ea20000300a00 */
[----:B------:R-:W-:-:S03]  /*117bd0*/  LOP3.LUT R54, R54, 0xfffffdff, RZ, 0xc0, !PT ;  /* 0xfffffdff36367812 */ /* 0x000fc600078ec0ff */
[----:B------:R-:W2:Y:S01]  /*117be0*/  LDL.LU.64 R56, [R1+0x20e8] ;  /* 0x0020e80001387983 */ /* 0x000ea20000300a00 */
[----:B------:R-:W-:Y:S02]  /*117bf0*/  @P6 LOP3.LUT R54, R54, 0x200, RZ, 0xfc, !PT ;  /* 0x0000020036366812 */ /* 0x000fe400078efcff */
[----:B------:R-:W-:Y:S01]  /*117c00*/  LOP3.LUT P6, RZ, R51, 0x2000000, RZ, 0xc0, !PT ;  /* 0x0200000033ff7812 */ /* 0x000fe200078cc0ff */
[----:B------:R-:W2:Y:S01]  /*117c10*/  LDL.LU R19, [R1+0x204] ;  /* 0x0002040001137983 */ /* 0x000ea20000300800 */
[----:B------:R-:W-:-:S03]  /*117c20*/  LOP3.LUT R54, R54, 0xfffffbff, RZ, 0xc0, !PT ;  /* 0xfffffbff36367812 */ /* 0x000fc600078ec0ff */
[----:B------:R-:W2:Y:S04]  /*117c30*/  LDL.LU.64 R26, [R1+0x20e0] ;  /* 0x0020e000011a7983 */ /* 0x000ea80000300a00 */
[----:B------:R-:W2:Y:S04]  /*117c40*/  LDL.LU.64 R22, [R1+0x20d8] ;  /* 0x0020d80001167983 */ /* 0x000ea80000300a00 */
[----:B------:R-:W-:Y:S01]  /*117c50*/  @P6 LOP3.LUT R54, R54, 0x400, RZ, 0xfc, !PT ;  /* 0x0000040036366812 */ /* 0x000fe200078efcff */
[----:B------:R-:W2:Y:S01]  /*117c60*/  LDL.LU.64 R20, [R1+0x20d0] ;  /* 0x0020d00001147983 */ /* 0x000ea20000300a00 */
[----:B------:R-:W-:-:S02]  /*117c70*/  LOP3.LUT P6, RZ, R51, 0x1000000, RZ, 0xc0, !PT ;  /* 0x0100000033ff7812 */ /* 0x000fc400078cc0ff */
[----:B------:R-:W-:Y:S01]  /*117c80*/  LOP3.LUT R54, R54, 0xfffff7ff, RZ, 0xc0, !PT ;  /* 0xfffff7ff36367812 */ /* 0x000fe200078ec0ff */
[----:B------:R-:W2:Y:S01]  /*117c90*/  LDL.LU R43, [R1+0x208] ;  /* 0x00020800012b7983 */ /* 0x000ea20000300800 */
[C---:B------:R-:W-:Y:S02]  /*117ca0*/  LOP3.LUT P2, RZ, R51.reuse, 0x80000, RZ, 0xc0, !PT ;  /* 0x0008000033ff7812 */ /* 0x040fe4000784c0ff */
[----:B------:R-:W-:Y:S01]  /*117cb0*/  LOP3.LUT P1, RZ, R51, 0x100000, RZ, 0xc0, !PT ;  /* 0x0010000033ff7812 */ /* 0x000fe2000782c0ff */
[----:B------:R-:W2:Y:S01]  /*117cc0*/  LDL.LU.64 R16, [R1+0x20c8] ;  /* 0x0020c80001107983 */ /* 0x000ea20000300a00 */
[----:B---3--:R-:W-:-:S05]  /*117cd0*/  PRMT R2, R42, 0x7770, RZ ;  /* 0x000077702a027816 */ /* 0x008fca00000000ff */
[----:B------:R-:W-:Y:S02]  /*117ce0*/  @P6 LOP3.LUT R54, R54, 0x800, RZ, 0xfc, !PT ;  /* 0x0000080036366812 */ /* 0x000fe400078efcff */
[C---:B------:R-:W-:Y:S02]  /*117cf0*/  LOP3.LUT P6, RZ, R51.reuse, 0x800000, RZ, 0xc0, !PT ;  /* 0x0080000033ff7812 */ /* 0x040fe400078cc0ff */
[----:B------:R-:W-:Y:S01]  /*117d00*/  LOP3.LUT P0, RZ, R51, 0x200000, RZ, 0xc0, !PT ;  /* 0x0020000033ff7812 */ /* 0x000fe2000780c0ff */
[----:B----4-:R0:W-:Y:S01]  /*117d10*/  @P2 STG.E.U8 desc[UR62][R14.64], R2 ;  /* 0x000000020e002986 */ /* 0x0101e2000c10113e */
[----:B------:R-:W-:Y:S02]  /*117d20*/  LOP3.LUT R54, R54, 0xffffefff, RZ, 0xc0, !PT ;  /* 0xffffefff36367812 */ /* 0x000fe400078ec0ff */
[----:B0-----:R-:W-:Y:S01]  /*117d30*/  PRMT R2, R42, 0x7771, RZ ;  /* 0x000077712a027816 */ /* 0x001fe200000000ff */
[----:B------:R-:W3:Y:S06]  /*117d40*/  LDL.LU.64 R14, [R1+0x20c0] ;  /* 0x0020c000010e7983 */ /* 0x000eec0000300a00 */
[----:B------:R-:W-:-:S02]  /*117d50*/  @P6 LOP3.LUT R54, R54, 0x1000, RZ, 0xfc, !PT ;  /* 0x0000100036366812 */ /* 0x000fc400078efcff */
[----:B------:R-:W-:Y:S01]  /*117d60*/  LOP3.LUT P6, RZ, R51, 0x400000, RZ, 0xc0, !PT ;  /* 0x0040000033ff7812 */ /* 0x000fe200078cc0ff */
[----:B-----5:R0:W-:Y:S02]  /*117d70*/  @P1 STG.E.U8 desc[UR62][R12.64], R2 ;  /* 0x000000020c001986 */ /* 0x0201e4000c10113e */
[C---:B0-----:R-:W-:Y:S02]  /*117d80*/  PRMT R2, R42.reuse, 0x7772, RZ ;  /* 0x000077722a027816 */ /* 0x041fe400000000ff */
[----:B------:R-:W4:Y:S04]  /*117d90*/  LDL.LU.64 R12, [R1+0x20b8] ;  /* 0x0020b800010c7983 */ /* 0x000f280000300a00 */
[----:B------:R0:W-:Y:S02]  /*117da0*/  @P0 STG.E.U8 desc[UR62][R10.64], R2 ;  /* 0x000000020a000986 */ /* 0x0001e4000c10113e */
[----:B0-----:R-:W-:-:S02]  /*117db0*/  PRMT R2, R42, 0x7773, RZ ;  /* 0x000077732a027816 */ /* 0x001fc400000000ff */
[----:B------:R-:W5:Y:S04]  /*117dc0*/  LDL.LU.64 R10, [R1+0x20b0] ;  /* 0x0020b000010a7983 */ /* 0x000f680000300a00 */
[----:B------:R0:W-:Y:S01]  /*117dd0*/  @P6 STG.E.U8 desc[UR62][R8.64], R2 ;  /* 0x0000000208006986 */ /* 0x0001e2000c10113e */
[----:B------:R-:W-:-:S03]  /*117de0*/  LOP3.LUT P6, RZ, R54, 0x1000, RZ, 0xc0, !PT ;  /* 0x0000100036ff7812 */ /* 0x000fc600078cc0ff */
[----:B------:R-:W3:Y:S01]  /*117df0*/  LDL.LU R42, [R1+0x20c] ;  /* 0x00020c00012a7983 */ /* 0x000ee20000300800 */
[----:B0-----:R-:W-:-:S03]  /*117e00*/  PRMT R2, R18, 0x7770, RZ ;  /* 0x0000777012027816 */ /* 0x001fc600000000ff */
[----:B------:R-:W3:Y:S06]  /*117e10*/  LDL.LU.64 R8, [R1+0x20a8] ;  /* 0x0020a80001087983 */ /* 0x000eec0000300a00 */
[----:B------:R0:W-:Y:S01]  /*117e20*/  @P6 STG.E.U8 desc[UR62][R60.64], R2 ;  /* 0x000000023c006986 */ /* 0x0001e2000c10113e */
[----:B------:R-:W-:-:S03]  /*117e30*/  LOP3.LUT P6, RZ, R54, 0x800, RZ, 0xc0, !PT ;  /* 0x0000080036ff7812 */ /* 0x000fc600078cc0ff */
[----:B0-----:R-:W3:Y:S01]  /*117e40*/  LDL.LU.64 R60, [R1+0x20a0] ;  /* 0x0020a000013c7983 */ /* 0x001ee20000300a00 */
[----:B------:R-:W-:-:S09]  /*117e50*/  PRMT R2, R18, 0x7771, RZ ;  /* 0x0000777112027816 */ /* 0x000fd200000000ff */
        /* <DEDUP_REMOVED lines=18> */
[----:B------:R-:W-:Y:S02]  /*117f80*/  LOP3.LUT P5, RZ, R51, 0x80000000, RZ, 0xc0, !PT ;  /* 0x8000000033ff7812 */ /* 0x000fe400078ac0ff */
[----:B------:R-:W-:Y:S02]  /*117f90*/  LOP3.LUT P4, RZ, R50, 0x1, RZ, 0xc0, !PT ;  /* 0x0000000132ff7812 */ /* 0x000fe4000788c0ff */
[----:B0-----:R-:W-:-:S07]  /*117fa0*/  PRMT R2, R19, 0x7773, RZ ;  /* 0x0000777313027816 */ /* 0x001fce00000000ff */
[----:B------:R0:W-:Y:S01]  /*117fb0*/  @P6 STG.E.U8 desc[UR62][R16.64], R2 ;  /* 0x0000000210006986 */ /* 0x0001e2000c10113e */
[----:B------:R-:W-:Y:S02]  /*117fc0*/  LOP3.LUT P3, RZ, R50, 0x2, RZ, 0xc0, !PT ;  /* 0x0000000232ff7812 */ /* 0x000fe4000786c0ff */
[----:B0-----:R-:W-:-:S05]  /*117fd0*/  PRMT R2, R43, 0x7770, RZ ;  /* 0x000077702b027816 */ /* 0x001fca00000000ff */
[----:B---3--:R0:W-:Y:S01]  /*117fe0*/  @P5 STG.E.U8 desc[UR62][R14.64], R2 ;  /* 0x000000020e005986 */ /* 0x0081e2000c10113e */
[----:B------:R-:W-:Y:S02]  /*117ff0*/  LOP3.LUT P2, RZ, R50, 0x4, RZ, 0xc0, !PT ;  /* 0x0000000432ff7812 */ /* 0x000fe4000784c0ff */
[----:B0-----:R-:W-:-:S05]  /*118000*/  PRMT R2, R43, 0x7771, RZ ;  /* 0x000077712b027816 */ /* 0x001fca00000000ff */
[----:B----4-:R0:W-:Y:S01]  /*118010*/  @P4 STG.E.U8 desc[UR62][R12.64], R2 ;  /* 0x000000020c004986 */ /* 0x0101e2000c10113e */
[----:B------:R-:W-:Y:S02]  /*118020*/  LOP3.LUT P1, RZ, R50, 0x8, RZ, 0xc0, !PT ;  /* 0x0000000832ff7812 */ /* 0x000fe4000782c0ff */
[----:B0-----:R-:W-:-:S05]  /*118030*/  PRMT R2, R43, 0x7772, RZ ;  /* 0x000077722b027816 */ /* 0x001fca00000000ff */
[----:B-----5:R0:W-:Y:S01]  /*118040*/  @P3 STG.E.U8 desc[UR62][R10.64], R2 ;  /* 0x000000020a003986 */ /* 0x0201e2000c10113e */
        /* <DEDUP_REMOVED lines=11> */
[----:B------:R-:W3:Y:S04]  /*118100*/  LDL.LU.64 R8, [R1+0x2070] ;  /* 0x0020700001087983 */ /* 0x000ee80000300a00 */
[----:B------:R-:W3:Y:S01]  /*118110*/  LDL.LU R43, [R1+0x1f0] ;  /* 0x0001f000012b7983 */ /* 0x000ee20000300800 */
[----:B------:R-:W-:-:S03]  /*118120*/  LOP3.LUT P3, RZ, R50, 0x20, RZ, 0xc0, !PT ;  /* 0x0000002032ff7812 */ /* 0x000fc6000786c0ff */
[----:B------:R-:W3:Y:S01]  /*118130*/  LDL.LU.64 R60, [R1+0x2068] ;  /* 0x00206800013c7983 */ /* 0x000ee20000300a00 */
[----:B------:R-:W-:-:S03]  /*118140*/  PRMT R2, R42, 0x7772, RZ ;  /* 0x000077722a027816 */ /* 0x000fc600000000ff */
[----:B------:R-:W3:Y:S01]  /*118150*/  LDL.LU R27, [R1+0x1f4] ;  /* 0x0001f400011b7983 */ /* 0x000ee20000300800 */
        /* <DEDUP_REMOVED lines=11> */
[----:B------:R-:W-:-:S09]  /*118210*/  LOP3.LUT P2, RZ, R50, 0x40, RZ, 0xc0, !PT ;  /* 0x0000004032ff7812 */ /* 0x000fd2000784c0ff */
        /* <DEDUP_REMOVED lines=8> */
[----:B------:R-:W-:Y:S02]  /*1182a0*/  PRMT R2, R42, 0x7773, RZ ;  /* 0x000077732a027816 */ /* 0x000fe400000000ff */
[----:B------:R-:W-:-:S03]  /*1182b0*/  LOP3.LUT P6, RZ, R50, 0x1000, RZ, 0xc0, !PT ;  /* 0x0000100032ff7812 */ /* 0x000fc600078cc0ff */
[----:B---3--:R0:W-:Y:S01]  /*1182c0*/  @P2 STG.E.U8 desc[UR62][R12.64], R2 ;  /* 0x000000020c002986 */ /* 0x0081e2000c10113e */
[----:B------:R-:W-:-:S03]  /*1182d0*/  LOP3.LUT R54, R54, 0xfffffffb, RZ, 0xc0, !PT ;  /* 0xfffffffb36367812 */ /* 0x000fc600078ec0ff */
[----:B0-----:R-:W3:Y:S04]  /*1182e0*/  LDL.LU R12, [R1+0x1f8] ;  /* 0x0001f800010c7983 */ /* 0x001ee80000300800 */
[----:B------:R-:W3:Y:S02]  /*1182f0*/  LDL.LU.64 R22, [R1+0x2048] ;  /* 0x0020480001167983 */ /* 0x000ee40000300a00 */
[----:B------:R-:W-:Y:S02]  /*118300*/  @P6 LOP3.LUT R54, R54, 0x4, RZ, 0xfc, !PT ;  /* 0x0000000436366812 */ /* 0x000fe400078efcff */
[----:B------:R-:W-:Y:S01]  /*118310*/  LOP3.LUT P6, RZ, R50, 0x800, RZ, 0xc0, !PT ;  /* 0x0000080032ff7812 */ /* 0x000fe200078cc0ff */
[----:B------:R-:W3:Y:S01]  /*118320*/  LDL.LU.64 R20, [R1+0x2040] ;  /* 0x0020400001147983 */ /* 0x000ee20000300a00 */
[----:B------:R-:W-:-:S02]  /*118330*/  LOP3.LUT R54, R54, 0xfffffff7, RZ, 0xc0, !PT ;  /* 0xfffffff736367812 */ /* 0x000fc400078ec0ff */
[C---:B------:R-:W-:Y:S01]  /*118340*/  LOP3.LUT P1, RZ, R50.reuse, 0x80, RZ, 0xc0, !PT ;  /* 0x0000008032ff7812 */ /* 0x040fe2000782c0ff */
[----:B------:R-:W3:Y:S01]  /*118350*/  LDL.LU.64 R18, [R1+0x2038] ;  /* 0x0020380001127983 */ /* 0x000ee20000300a00 */
[----:B------:R-:W-:Y:S02]  /*118360*/  LOP3.LUT P0, RZ, R50, 0x100, RZ, 0xc0, !PT ;  /* 0x0000010032ff7812 */ /* 0x000fe4000780c0ff */
[----:B------:R-:W-:Y:S01]  /*118370*/  PRMT R2, R43, 0x7770, RZ ;  /* 0x000077702b027816 */ /* 0x000fe200000000ff */
[----:B------:R-:W3:Y:S04]  /*118380*/  LDL.LU.64 R16, [R1+0x2030] ;  /* 0x0020300001107983 */ /* 0x000ee80000300a00 */
[----:B------:R-:W-:Y:S02]  /*118390*/  @P6 LOP3.LUT R54, R54, 0x8, RZ, 0xfc, !PT ;  /* 0x0000000836366812 */ /* 0x000fe400078efcff */
[----:B------:R-:W-:-:S02]  /*1183a0*/  LOP3.LUT P6, RZ, R50, 0x400, RZ, 0xc0, !PT ;  /* 0x0000040032ff7812 */ /* 0x000fc400078cc0ff */
[----:B------:R-:W-:Y:S01]  /*1183b0*/  LOP3.LUT R54, R54, 0xffffffef, RZ, 0xc0, !PT ;  /* 0xffffffef36367812 */ /* 0x000fe200078ec0ff */
[----:B----4-:R0:W-:Y:S10]  /*1183c0*/  @P1 STG.E.U8 desc[UR62][R14.64], R2 ;  /* 0x000000020e001986 */ /* 0x0101f4000c10113e */
[----:B------:R-:W-:-:S02]  /*1183d0*/  @P6 LOP3.LUT R54, R54, 0x10, RZ, 0xfc, !PT ;  /* 0x0000001036366812 */ /* 0x000fc400078efcff */
[----:B------:R-:W-:Y:S01]  /*1183e0*/  LOP3.LUT P6, RZ, R50, 0x200, RZ, 0xc0, !PT ;  /* 0x0000020032ff7812 */ /* 0x000fe200078cc0ff */
[----:B0-----:R-:W4:Y:S01]  /*1183f0*/  LDL.LU.64 R14, [R1+0x2028] ;  /* 0x00202800010e7983 */ /* 0x001f220000300a00 */
[----:B------:R-:W-:-:S05]  /*118400*/  PRMT R2, R43, 0x7771, RZ ;  /* 0x000077712b027816 */ /* 0x000fca00000000ff */
[----:B-----5:R0:W-:Y:S02]  /*118410*/  @P0 STG.E.U8 desc[UR62][R10.64], R2 ;  /* 0x000000020a000986 */ /* 0x0201e4000c10113e */
[C---:B0-----:R-:W-:Y:S02]  /*118420*/  PRMT R2, R43.reuse, 0x7772, RZ ;  /* 0x000077722b027816 */ /* 0x041fe400000000ff */
[----:B------:R-:W5:Y:S04]  /*118430*/  LDL.LU.64 R10, [R1+0x2020] ;  /* 0x00202000010a7983 */ /* 0x000f680000300a00 */
[----:B------:R0:W-:Y:S01]  /*118440*/  @P6 STG.E.U8 desc[UR62][R8.64], R2 ;  /* 0x0000000208006986 */ /* 0x0001e2000c10113e */
[C---:B------:R-:W-:Y:S02]  /*118450*/  LOP3.LUT P6, RZ, R54.reuse, 0x10, RZ, 0xc0, !PT ;  /* 0x0000001036ff7812 */ /* 0x040fe400078cc0ff */
[----:B0-----:R-:W-:Y:S01]  /*118460*/  PRMT R2, R43, 0x7773, RZ ;  /* 0x000077732b027816 */ /* 0x001fe200000000ff */
[----:B------:R-:W4:Y:S10]  /*118470*/  LDL.LU.64 R8, [R1+0x2018] ;  /* 0x0020180001087983 */ /* 0x000f340000300a00 */
[----:B------:R0:W-:Y:S01]  /*118480*/  @P6 STG.E.U8 desc[UR62][R60.64], R2 ;  /* 0x000000023c006986 */ /* 0x0001e2000c10113e */
[----:B------:R-:W-:-:S03]  /*118490*/  LOP3.LUT P6, RZ, R54, 0x8, RZ, 0xc0, !PT ;  /* 0x0000000836ff7812 */ /* 0x000fc600078cc0ff */
[----:B------:R-:W4:Y:S04]  /*1184a0*/  LDL.LU.64 R42, [R1+0x2010] ;  /* 0x00201000012a7983 */ /* 0x000f280000300a00 */
[----:B0-----:R-:W4:Y:S01]  /*1184b0*/  LDL.LU.64 R60, [R1+0x2008] ;  /* 0x00200800013c7983 */ /* 0x001f220000300a00 */
[----:B------:R-:W-:-:S03]  /*1184c0*/  PRMT R2, R27, 0x7770, RZ ;  /* 0x000077701b027816 */ /* 0x000fc600000000ff */
[----:B------:R-:W4:Y:S04]  /*1184d0*/  LDL.LU R13, [R1+0x1e0] ;  /* 0x0001e000010d7983 */ /* 0x000f280000300800 */
        /* <DEDUP_REMOVED lines=61> */
[----:B------:R-:W-:Y:S02]  /*1188b0*/  LOP3.LUT R51, R51, 0xffbfffff, RZ, 0xc0, !PT ;  /* 0xffbfffff33337812 */ /* 0x000fe400078ec0ff */
[----:B------:R-:W-:Y:S01]  /*1188c0*/  PRMT R2, R13, 0x7772, RZ ;  /* 0x000077720d027816 */ /* 0x000fe200000000ff */
[----:B------:R-:W3:Y:S08]  /*1188d0*/  LDL.LU.64 R20, [R1+0x1fa8] ;  /* 0x001fa80001147983 */ /* 0x000ef00000300a00 */
        /* <DEDUP_REMOVED lines=14> */
[----:B------:R-:W-:Y:S02]  /*1189c0*/  LOP3.LUT P6, RZ, R50, 0x40000000, RZ, 0xc0, !PT ;  /* 0x4000000032ff7812 */ /* 0x000fe400078cc0ff */
[----:B------:R-:W-:Y:S02]  /*1189d0*/  LOP3.LUT R51, R51, 0xf7ffffff, RZ, 0xc0, !PT ;  /* 0xf7ffffff33337812 */ /* 0x000fe400078ec0ff */
[----:B0-----:R-:W-:-:S05]  /*1189e0*/  PRMT R2, R13, 0x7773, RZ ;  /* 0x000077730d027816 */ /* 0x001fca00000000ff */
[----:B-----5:R0:W-:Y:S04]  /*1189f0*/  @P1 STG.E.U8 desc[UR62][R60.64], R2 ;  /* 0x000000023c001986 */ /* 0x0201e8000c10113e */
[----:B------:R-:W-:Y:S02]  /*118a00*/  @P6 LOP3.LUT R51, R51, 0x8000000, RZ, 0xfc, !PT ;  /* 0x0800000033336812 */ /* 0x000fe400078efcff */
[----:B------:R-:W-:Y:S01]  /*118a10*/  LOP3.LUT P6, RZ, R50, 0x20000000, RZ, 0xc0, !PT ;  /* 0x2000000032ff7812 */ /* 0x000fe200078cc0ff */
[----:B0-----:R-:W4:Y:S01]  /*118a20*/  LDL.LU R60, [R1+0x1ec] ;  /* 0x0001ec00013c7983 */ /* 0x001f220000300800 */
[----:B------:R-:W-:-:S03]  /*118a30*/  LOP3.LUT R51, R51, 0xefffffff, RZ, 0xc0, !PT ;  /* 0xefffffff33337812 */ /* 0x000fc600078ec0ff */
[----:B------:R-:W5:Y:S08]  /*118a40*/  LDL.LU.64 R18, [R1+0x1fa0] ;  /* 0x001fa00001127983 */ /* 0x000f700000300a00 */
[----:B------:R-:W-:Y:S01]  /*118a50*/  @P6 LOP3.LUT R51, R51, 0x10000000, RZ, 0xfc, !PT ;  /* 0x1000000033336812 */ /* 0x000fe200078efcff */
[----:B------:R-:W5:Y:S01]  /*118a60*/  LDL.LU.64 R16, [R1+0x1f98] ;  /* 0x001f980001107983 */ /* 0x000f620000300a00 */
[----:B------:R-:W-:-:S02]  /*118a70*/  LOP3.LUT P6, RZ, R50, 0x10000000, RZ, 0xc0, !PT ;  /* 0x1000000032ff7812 */ /* 0x000fc400078cc0ff */
[C---:B------:R-:W-:Y:S01]  /*118a80*/  PRMT R2, R22.reuse, 0x7770, RZ ;  /* 0x0000777016027816 */ /* 0x040fe200000000ff */
[----:B------:R-:W5:Y:S04]  /*118a90*/  LDL.LU R61, [R1+0x1d0] ;  /* 0x0001d000013d7983 */ /* 0x000f680000300800 */
[----:B------:R0:W-:Y:S04]  /*118aa0*/  @P0 STG.E.U8 desc[UR62][R10.64], R2 ;  /* 0x000000020a000986 */ /* 0x0001e8000c10113e */
[----:B------:R-:W5:Y:S04]  /*118ab0*/  LDL.LU.64 R14, [R1+0x1f90] ;  /* 0x001f9000010e7983 */ /* 0x000f680000300a00 */
[----:B------:R-:W5:Y:S01]  /*118ac0*/  LDL.LU.64 R12, [R1+0x1f88] ;  /* 0x001f8800010c7983 */ /* 0x000f620000300a00 */
[----:B0-----:R-:W-:-:S03]  /*118ad0*/  PRMT R2, R22, 0x7771, RZ ;  /* 0x0000777116027816 */ /* 0x001fc600000000ff */
[----:B------:R-:W5:Y:S04]  /*118ae0*/  LDL.LU.64 R10, [R1+0x1f80] ;  /* 0x001f8000010a7983 */ /* 0x000f680000300a00 */
[----:B------:R0:W-:Y:S01]  /*118af0*/  @P6 STG.E.U8 desc[UR62][R8.64], R2 ;  /* 0x0000000208006986 */ /* 0x0001e2000c10113e */
[C---:B------:R-:W-:Y:S02]  /*118b00*/  LOP3.LUT P6, RZ, R51.reuse, 0x10000000, RZ, 0xc0, !PT ;  /* 0x1000000033ff7812 */ /* 0x040fe400078cc0ff */
        /* <DEDUP_REMOVED lines=25> */
[----:B-----5:R0:W-:Y:S01]  /*118ca0*/  @P6 STG.E.U8 desc[UR62][R18.64], R2 ;  /* 0x0000000212006986 */ /* 0x0201e2000c10113e */
[----:B------:R-:W-:Y:S02]  /*118cb0*/  LOP3.LUT P6, RZ, R51, 0x200000, RZ, 0xc0, !PT ;  /* 0x0020000033ff7812 */ /* 0x000fe400078cc0ff */
[----:B0-----:R-:W-:-:S11]  /*118cc0*/  PRMT R2, R60, 0x7771, RZ ;  /* 0x000077713c027816 */ /* 0x001fd600000000ff */
        /* <DEDUP_REMOVED lines=19> */
[----:B------:R-:W5:Y:S04]  /*118e00*/  LDL.LU R8, [R1+0x1d4] ;  /* 0x0001d40001087983 */ /* 0x000f680000300800 */
[----:B------:R-:W2:Y:S04]  /*118e10*/  LDL.LU.64 R10, [R1+0x1f48] ;  /* 0x001f4800010a7983 */ /* 0x000ea80000300a00 */
        /* <DEDUP_REMOVED lines=18> */
[----:B-----5:R-:W-:-:S05]  /*118f40*/  PRMT R2, R8, 0x7770, RZ ;  /* 0x0000777008027816 */ /* 0x020fca00000000ff */
[----:B--2---:R0:W-:Y:S04]  /*118f50*/  @P3 STG.E.U8 desc[UR62][R44.64], R2 ;  /* 0x000000022c003986 */ /* 0x0041e8000c10113e */
[----:B0-----:R-:W2:Y:S04]  /*118f60*/  LDL.LU.64 R44, [R1+0x1f30] ;  /* 0x001f3000012c7983 */ /* 0x001ea80000300a00 */
[----:B------:R-:W5:Y:S04]  /*118f70*/  LDL.LU R9, [R1+0x1dc] ;  /* 0x0001dc0001097983 */ /* 0x000f680000300800 */
[----:B------:R-:W5:Y:S04]  /*118f80*/  LDL.LU.64 R56, [R1+0x1f28] ;  /* 0x001f280001387983 */ /* 0x000f680000300a00 */
[----:B------:R-:W5:Y:S01]  /*118f90*/  LDL.LU.64 R26, [R1+0x1f20] ;  /* 0x001f2000011a7983 */ /* 0x000f620000300a00 */
[----:B------:R-:W-:-:S02]  /*118fa0*/  @P6 LOP3.LUT R51, R51, 0x20000, RZ, 0xfc, !PT ;  /* 0x0002000033336812 */ /* 0x000fc400078efcff */
[----:B------:R-:W-:Y:S01]  /*118fb0*/  LOP3.LUT P6, RZ, R49, 0x40000, RZ, 0xc0, !PT ;  /* 0x0004000031ff7812 */ /* 0x000fe200078cc0ff */
[----:B------:R-:W5:Y:S01]  /*118fc0*/  LDL.LU.64 R22, [R1+0x1f18] ;  /* 0x001f180001167983 */ /* 0x000f620000300a00 */
[----:B------:R-:W-:-:S03]  /*118fd0*/  LOP3.LUT R51, R51, 0xfffbffff, RZ, 0xc0, !PT ;  /* 0xfffbffff33337812 */ /* 0x000fc600078ec0ff */
[----:B------:R-:W5:Y:S01]  /*118fe0*/  LDL.LU.64 R20, [R1+0x1f10] ;  /* 0x001f100001147983 */ /* 0x000f620000300a00 */
[C---:B------:R-:W-:Y:S02]  /*118ff0*/  LOP3.LUT P2, RZ, R49.reuse, 0x1000, RZ, 0xc0, !PT ;  /* 0x0000100031ff7812 */ /* 0x040fe4000784c0ff */
[----:B------:R-:W-:Y:S01]  /*119000*/  LOP3.LUT P1, RZ, R49, 0x2000, RZ, 0xc0, !PT ;  /* 0x0000200031ff7812 */ /* 0x000fe2000782c0ff */
[----:B------:R-:W5:Y:S04]  /*119010*/  LDL.LU.64 R18, [R1+0x1f08] ;  /* 0x001f080001127983 */ /* 0x000f680000300a00 */
[----:B------:R-:W-:Y:S01]  /*119020*/  @P6 LOP3.LUT R51, R51, 0x40000, RZ, 0xfc, !PT ;  /* 0x0004000033336812 */ /* 0x000fe200078efcff */
[----:B------:R-:W5:Y:S01]  /*119030*/  LDL.LU.64 R16, [R1+0x1f00] ;  /* 0x001f000001107983 */ /* 0x000f620000300a00 */
[----:B------:R-:W-:-:S02]  /*119040*/  LOP3.LUT P6, RZ, R49, 0x20000, RZ, 0xc0, !PT ;  /* 0x0002000031ff7812 */ /* 0x000fc400078cc0ff */
[----:B------:R-:W-:Y:S02]  /*119050*/  LOP3.LUT R51, R51, 0xfff7ffff, RZ, 0xc0, !PT ;  /* 0xfff7ffff33337812 */ /* 0x000fe400078ec0ff */
[----:B------:R-:W-:-:S09]  /*119060*/  PRMT R2, R8, 0x7771, RZ ;  /* 0x0000777108027816 */ /* 0x000fd200000000ff */
[----:B------:R-:W-:Y:S02]  /*119070*/  @P6 LOP3.LUT R51, R51, 0x80000, RZ, 0xfc, !PT ;  /* 0x0008000033336812 */ /* 0x000fe400078efcff */
[C---:B------:R-:W-:Y:S01]  /*119080*/  LOP3.LUT P6, RZ, R49.reuse, 0x10000, RZ, 0xc0, !PT ;  /* 0x0001000031ff7812 */ /* 0x040fe200078cc0ff */
[----:B---3--:R0:W-:Y:S01]  /*119090*/  @P2 STG.E.U8 desc[UR62][R14.64], R2 ;  /* 0x000000020e002986 */ /* 0x0081e2000c10113e */
[----:B------:R-:W-:Y:S02]  /*1190a0*/  LOP3.LUT P0, RZ, R49, 0x4000, RZ, 0xc0, !PT ;  /* 0x0000400031ff7812 */ /* 0x000fe4000780c0ff */
[----:B------:R-:W-:Y:S02]  /*1190b0*/  LOP3.LUT R51, R51, 0xffefffff, RZ, 0xc0, !PT ;  /* 0xffefffff33337812 */ /* 0x000fe400078ec0ff */
[----:B0-----:R-:W-:Y:S01]  /*1190c0*/  PRMT R2, R8, 0x7772, RZ ;  /* 0x0000777208027816 */ /* 0x001fe200000000ff */
[----:B------:R-:W3:Y:S06]  /*1190d0*/  LDL.LU.64 R14, [R1+0x1ef8] ;  /* 0x001ef800010e7983 */ /* 0x000eec0000300a00 */
[----:B------:R-:W-:-:S02]  /*1190e0*/  @P6 LOP3.LUT R51, R51, 0x100000, RZ, 0xfc, !PT ;  /* 0x0010000033336812 */ /* 0x000fc400078efcff */
[----:B------:R-:W-:Y:S01]  /*1190f0*/  LOP3.LUT P6, RZ, R49, 0x8000, RZ, 0xc0, !PT ;  /* 0x0000800031ff7812 */ /* 0x000fe200078cc0ff */
[----:B----4-:R0:W-:Y:S02]  /*119100*/  @P1 STG.E.U8 desc[UR62][R12.64], R2 ;  /* 0x000000020c001986 */ /* 0x0101e4000c10113e */
[----:B0-----:R-:W-:Y:S02]  /*119110*/  PRMT R2, R8, 0x7773, RZ ;  /* 0x0000777308027816 */ /* 0x001fe400000000ff */
[----:B------:R-:W4:Y:S04]  /*119120*/  LDL.LU.64 R12, [R1+0x1ef0] ;  /* 0x001ef000010c7983 */ /* 0x000f280000300a00 */
[----:B------:R0:W-:Y:S02]  /*119130*/  @P0 STG.E.U8 desc[UR62][R10.64], R2 ;  /* 0x000000020a000986 */ /* 0x0001e4000c10113e */
[----:B0-----:R-:W-:-:S02]  /*119140*/  PRMT R2, R58, 0x7770, RZ ;  /* 0x000077703a027816 */ /* 0x001fc400000000ff */
[----:B------:R-:W3:Y:S04]  /*119150*/  LDL.LU.64 R10, [R1+0x1ee8] ;  /* 0x001ee800010a7983 */ /* 0x000ee80000300a00 */
[----:B------:R0:W-:Y:S01]  /*119160*/  @P6 STG.E.U8 desc[UR62][R42.64], R2 ;  /* 0x000000022a006986 */ /* 0x0001e2000c10113e */
[----:B------:R-:W-:-:S03]  /*119170*/  LOP3.LUT P6, RZ, R51, 0x100000, RZ, 0xc0, !PT ;  /* 0x0010000033ff7812 */ /* 0x000fc600078cc0ff */
[----:B------:R-:W3:Y:S01]  /*119180*/  LDL.LU R8, [R1+0x1c4] ;  /* 0x0001c40001087983 */ /* 0x000ee20000300800 */
[----:B0-----:R-:W-:-:S03]  /*119190*/  PRMT R2, R58, 0x7771, RZ ;  /* 0x000077713a027816 */ /* 0x001fc600000000ff */
[----:B------:R-:W3:Y:S06]  /*1191a0*/  LDL.LU.64 R42, [R1+0x1ee0] ;  /* 0x001ee000012a7983 */ /* 0x000eec0000300a00 */
[----:B------:R0:W-:Y:S01]  /*1191b0*/  @P6 STG.E.U8 desc[UR62][R60.64], R2 ;  /* 0x000000023c006986 */ /* 0x0001e2000c10113e */
[----:B------:R-:W-:-:S03]  /*1191c0*/  LOP3.LUT P6, RZ, R51, 0x80000, RZ, 0xc0, !PT ;  /* 0x0008000033ff7812 */ /* 0x000fc600078cc0ff */
[----:B0-----:R-:W4:Y:S01]  /*1191d0*/  LDL.LU.64 R60, [R1+0x1ed8] ;  /* 0x001ed800013c7983 */ /* 0x001f220000300a00 */
[----:B------:R-:W-:-:S09]  /*1191e0*/  PRMT R2, R58, 0x7772, RZ ;  /* 0x000077723a027816 */ /* 0x000fd200000000ff */
[----:B--2---:R0:W-:Y:S04]  /*1191f0*/  @P6 STG.E.U8 desc[UR62][R44.64], R2 ;  /* 0x000000022c006986 */ /* 0x0041e8000c10113e */
[----:B0-----:R-:W2:Y:S01]  /*119200*/  LDL.LU.64 R44, [R1+0x1ed0] ;  /* 0x001ed000012c7983 */ /* 0x001ea20000300a00 */
[----:B------:R-:W-:Y:S02]  /*119210*/  LOP3.LUT P6, RZ, R51, 0x40000, RZ, 0xc0, !PT ;  /* 0x0004000033ff7812 */ /* 0x000fe400078cc0ff */
[----:B------:R-:W-:-:S11]  /*119220*/  PRMT R2, R58, 0x7773, RZ ;  /* 0x000077733a027816 */ /* 0x000fd600000000ff */
[----:B-----5:R0:W-:Y:S01]  /*119230*/  @P6 STG.E.U8 desc[UR62][R56.64], R2 ;  /* 0x0000000238006986 */ /* 0x0201e2000c10113e */
        /* <DEDUP_REMOVED lines=23> */
[C---:B------:R-:W-:Y:S02]  /*1193b0*/  LOP3.LUT P1, RZ, R49.reuse, 0x10000000, RZ, 0xc0, !PT ;  /* 0x1000000031ff7812 */ /* 0x040fe4000782c0ff */
[----:B0-----:R-:W-:Y:S02]  /*1193c0*/  PRMT R2, R48, 0x7773, RZ ;  /* 0x0000777330027816 */ /* 0x001fe400000000ff */
[----:B------:R-:W3:Y:S04]  /*1193d0*/  LDL.LU R48, [R1+0x45dc] ;  /* 0x0045dc0001307983 */ /* 0x000ee80000300800 */
[----:B------:R0:W-:Y:S01]  /*1193e0*/  @P3 STG.E.U8 desc[UR62][R10.64], R2 ;  /* 0x000000020a003986 */ /* 0x0001e2000c10113e */
[----:B------:R-:W-:-:S02]  /*1193f0*/  LOP3.LUT P0, RZ, R49, 0x20000000, RZ, 0xc0, !PT ;  /* 0x2000000031ff7812 */ /* 0x000fc4000780c0ff */
        /* <DEDUP_REMOVED lines=11> */
[----:B------:R-:W5:Y:S04]  /*1194b0*/  LDL.LU.64 R42, [R1+0x1ea8] ;  /* 0x001ea800012a7983 */ /* 0x000f680000300a00 */
[----:B------:R-:W5:Y:S04]  /*1194c0*/  LDL.LU.64 R60, [R1+0x1ea0] ;  /* 0x001ea000013c7983 */ /* 0x000f680000300a00 */
[----:B------:R-:W5:Y:S01]  /*1194d0*/  LDL.LU R58, [R1+0x1cc] ;  /* 0x0001cc00013a7983 */ /* 0x000f620000300800 */
[----:B------:R-:W-:-:S02]  /*1194e0*/  LOP3.LUT R51, R51, 0xffffffdf, RZ, 0xc0, !PT ;  /* 0xffffffdf33337812 */ /* 0x000fc400078ec0ff */
[C---:B------:R-:W-:Y:S02]  /*1194f0*/  LOP3.LUT P3, RZ, R49.reuse, 0x40000000, RZ, 0xc0, !PT ;  /* 0x4000000031ff7812 */ /* 0x040fe4000786c0ff */
[----:B------:R-:W-:Y:S02]  /*119500*/  PRMT R2, R8, 0x7773, RZ ;  /* 0x0000777308027816 */ /* 0x000fe400000000ff */
[----:B------:R-:W-:Y:S02]  /*119510*/  LOP3.LUT P2, RZ, R49, 0x80000000, RZ, 0xc0, !PT ;  /* 0x8000000031ff7812 */ /* 0x000fe4000784c0ff */
[----:B---3--:R-:W-:-:S13]  /*119520*/  LOP3.LUT P6, RZ, R48, 0x400, RZ, 0xc0, !PT ;  /* 0x0000040030ff7812 */ /* 0x008fda00078cc0ff */
        /* <DEDUP_REMOVED lines=18> */
[----:B--2---:R0:W-:Y:S04]  /*119650*/  @P3 STG.E.U8 desc[UR62][R44.64], R2 ;  /* 0x000000022c003986 */ /* 0x0041e8000c10113e */
[----:B0-----:R-:W2:Y:S04]  /*119660*/  LDL.LU.64 R44, [R1+0x1e98] ;  /* 0x001e9800012c7983 */ /* 0x001ea80000300a00 */
[----:B------:R-:W3:Y:S01]  /*119670*/  LDL.LU.64 R56, [R1+0x1e90] ;  /* 0x001e900001387983 */ /* 0x000ee20000300a00 */
[----:B----4-:R-:W-:-:S03]  /*119680*/  PRMT R2, R9, 0x7770, RZ ;  /* 0x0000777009027816 */ /* 0x010fc600000000ff */
[----:B------:R-:W4:Y:S04]  /*119690*/  LDL.LU.64 R26, [R1+0x1e88] ;  /* 0x001e8800011a7983 */ /* 0x000f280000300a00 */
[----:B------:R0:W-:Y:S04]  /*1196a0*/  @P2 STG.E.U8 desc[UR62][R10.64], R2 ;  /* 0x000000020a002986 */ /* 0x0001e8000c10113e */
[----:B0-----:R-:W4:Y:S04]  /*1196b0*/  LDL.LU R11, [R1+0x1b0] ;  /* 0x0001b000010b7983 */ /* 0x001f280000300800 */
[----:B------:R-:W4:Y:S04]  /*1196c0*/  LDL.LU.64 R22, [R1+0x1e80] ;  /* 0x001e800001167983 */ /* 0x000f280000300a00 */
[----:B------:R-:W4:Y:S01]  /*1196d0*/  LDL.LU.64 R20, [R1+0x1e78] ;  /* 0x001e780001147983 */ /* 0x000f220000300a00 */
[----:B------:R-:W-:-:S03]  /*1196e0*/  @P6 LOP3.LUT R51, R51, 0x800, RZ, 0xfc, !PT ;  /* 0x0000080033336812 */ /* 0x000fc600078efcff */
[----:B------:R-:W4:Y:S01]  /*1196f0*/  LDL.LU.64 R18, [R1+0x1e70] ;  /* 0x001e700001127983 */ /* 0x000f220000300a00 */
[C---:B------:R-:W-:Y:S02]  /*119700*/  LOP3.LUT P6, RZ, R48.reuse, 0x8, RZ, 0xc0, !PT ;  /* 0x0000000830ff7812 */ /* 0x040fe400078cc0ff */
[C---:B------:R-:W-:Y:S01]  /*119710*/  LOP3.LUT P1, RZ, R48.reuse, 0x1, RZ, 0xc0, !PT ;  /* 0x0000000130ff7812 */ /* 0x040fe2000782c0ff */
[----:B------:R-:W4:Y:S01]  /*119720*/  LDL.LU.64 R16, [R1+0x1e68] ;  /* 0x001e680001107983 */ /* 0x000f220000300a00 */
[----:B------:R-:W-:Y:S02]  /*119730*/  LOP3.LUT P0, RZ, R48, 0x2, RZ, 0xc0, !PT ;  /* 0x0000000230ff7812 */ /* 0x000fe4000780c0ff */
[----:B------:R-:W-:Y:S02]  /*119740*/  LOP3.LUT R51, R51, 0xffffefff, RZ, 0xc0, !PT ;  /* 0xffffefff33337812 */ /* 0x000fe400078ec0ff */
[----:B------:R-:W-:-:S05]  /*119750*/  PRMT R2, R9, 0x7771, RZ ;  /* 0x0000777109027816 */ /* 0x000fca00000000ff */
[----:B------:R-:W-:Y:S02]  /*119760*/  @P6 LOP3.LUT R51, R51, 0x1000, RZ, 0xfc, !PT ;  /* 0x0000100033336812 */ /* 0x000fe400078efcff */
[----:B------:R-:W-:Y:S01]  /*119770*/  LOP3.LUT P6, RZ, R48, 0x4, RZ, 0xc0, !PT ;  /* 0x0000000430ff7812 */ /* 0x000fe200078cc0ff */
[----:B-----5:R0:W-:Y:S02]  /*119780*/  @P1 STG.E.U8 desc[UR62][R14.64], R2 ;  /* 0x000000020e001986 */ /* 0x0201e4000c10113e */
[C---:B0-----:R-:W-:Y:S02]  /*119790*/  PRMT R2, R9.reuse, 0x7772, RZ ;  /* 0x0000777209027816 */ /* 0x041fe400000000ff */
[----:B------:R-:W5:Y:S04]  /*1197a0*/  LDL.LU.64 R14, [R1+0x1e60] ;  /* 0x001e6000010e7983 */ /* 0x000f680000300a00 */
[----:B------:R0:W-:Y:S02]  /*1197b0*/  @P0 STG.E.U8 desc[UR62][R12.64], R2 ;  /* 0x000000020c000986 */ /* 0x0001e4000c10113e */
[----:B0-----:R-:W-:-:S02]  /*1197c0*/  PRMT R2, R9, 0x7773, RZ ;  /* 0x0000777309027816 */ /* 0x001fc400000000ff */
[----:B------:R-:W5:Y:S04]  /*1197d0*/  LDL.LU.64 R12, [R1+0x1e58] ;  /* 0x001e5800010c7983 */ /* 0x000f680000300a00 */
[----:B------:R0:W-:Y:S01]  /*1197e0*/  @P6 STG.E.U8 desc[UR62][R42.64], R2 ;  /* 0x000000022a006986 */ /* 0x0001e2000c10113e */
[----:B------:R-:W-:-:S03]  /*1197f0*/  LOP3.LUT P6, RZ, R51, 0x1000, RZ, 0xc0, !PT ;  /* 0x0000100033ff7812 */ /* 0x000fc600078cc0ff */
[----:B------:R-:W5:Y:S04]  /*119800*/  LDL.LU.64 R8, [R1+0x1e50] ;  /* 0x001e500001087983 */ /* 0x000f680000300a00 */
[----:B------:R-:W5:Y:S01]  /*119810*/  LDL.LU R10, [R1+0x1b8] ;  /* 0x0001b800010a7983 */ /* 0x000f620000300800 */
[----:B0-----:R-:W-:-:S03]  /*119820*/  PRMT R2, R58, 0x7770, RZ ;  /* 0x000077703a027816 */ /* 0x001fc600000000ff */
[----:B------:R-:W5:Y:S04]  /*119830*/  LDL.LU.64 R42, [R1+0x1e48] ;  /* 0x001e4800012a7983 */ /* 0x000f680000300a00 */
[----:B------:R0:W-:Y:S04]  /*119840*/  @P6 STG.E.U8 desc[UR62][R60.64], R2 ;  /* 0x000000023c006986 */ /* 0x0001e8000c10113e */
[----:B0-----:R-:W5:Y:S01]  /*119850*/  LDL.LU.64 R60, [R1+0x1e40] ;  /* 0x001e4000013c7983 */ /* 0x001f620000300a00 */
[----:B------:R-:W-:Y:S02]  /*119860*/  LOP3.LUT P6, RZ, R51, 0x800, RZ, 0xc0, !PT ;  /* 0x0000080033ff7812 */ /* 0x000fe400078cc0ff */
[----:B------:R-:W-:-:S02]  /*119870*/  PRMT R2, R58, 0x7771, RZ ;  /* 0x000077713a027816 */ /* 0x000fc400000000ff */
[C---:B------:R-:W-:Y:S02]  /*119880*/  LOP3.LUT P5, RZ, R48.reuse, 0x800, RZ, 0xc0, !PT ;  /* 0x0000080030ff7812 */ /* 0x040fe400078ac0ff */
[C---:B------:R-:W-:Y:S02]  /*119890*/  LOP3.LUT P4, RZ, R48.reuse, 0x1000, RZ, 0xc0, !PT ;  /* 0x0000100030ff7812 */ /* 0x040fe4000788c0ff */
[C---:B------:R-:W-:Y:S02]  /*1198a0*/  LOP3.LUT P3, RZ, R48.reuse, 0x2000, RZ, 0xc0, !PT ;  /* 0x0000200030ff7812 */ /* 0x040fe4000786c0ff */
[C---:B------:R-:W-:Y:S02]  /*1198b0*/  LOP3.LUT P2, RZ, R48.reuse, 0x4000, RZ, 0xc0, !PT ;  /* 0x0000400030ff7812 */ /* 0x040fe4000784c0ff */
[----:B------:R-:W-:Y:S01]  /*1198c0*/  LOP3.LUT P1, RZ, R48, 0x8000, RZ, 0xc0, !PT ;  /* 0x0000800030ff7812 */ /* 0x000fe2000782c0ff */
[----:B--2---:R0:W-:Y:S01]  /*1198d0*/  @P6 STG.E.U8 desc[UR62][R44.64], R2 ;  /* 0x000000022c006986 */ /* 0x0041e2000c10113e */
[----:B------:R-:W-:-:S02]  /*1198e0*/  LOP3.LUT P6, RZ, R51, 0x400, RZ, 0xc0, !PT ;  /* 0x0000040033ff7812 */ /* 0x000fc400078cc0ff */
[----:B0-----:R-:W-:Y:S01]  /*1198f0*/  PRMT R2, R58, 0x7772, RZ ;  /* 0x000077723a027816 */ /* 0x001fe200000000ff */
[----:B------:R-:W2:Y:S10]  /*119900*/  LDL.LU.64 R44, [R1+0x1e38] ;  /* 0x001e3800012c7983 */ /* 0x000eb40000300a00 */
[----:B---3--:R0:W-:Y:S01]  /*119910*/  @P6 STG.E.U8 desc[UR62][R56.64], R2 ;  /* 0x0000000238006986 */ /* 0x0081e2000c10113e */
[----:B------:R-:W-:-:S02]  /*119920*/  LOP3.LUT P6, RZ, R51, 0x200, RZ, 0xc0, !PT ;  /* 0x0000020033ff7812 */ /* 0x000fc400078cc0ff */
[----:B0-----:R-:W-:-:S11]  /*119930*/  PRMT R2, R58, 0x7773, RZ ;  /* 0x000077733a027816 */ /* 0x001fd600000000ff */
        /* <DEDUP_REMOVED lines=14> */
[----:B-----5:R0:W-:Y:S02]  /*119a20*/  @P5 STG.E.U8 desc[UR62][R14.64], R2 ;  /* 0x000000020e005986 */ /* 0x0201e4000c10113e */
[----:B0-----:R-:W-:-:S05]  /*119a30*/  PRMT R2, R47, 0x7771, RZ ;  /* 0x000077712f027816 */ /* 0x001fca00000000ff */
[----:B------:R0:W-:Y:S02]  /*119a40*/  @P4 STG.E.U8 desc[UR62][R12.64], R2 ;  /* 0x000000020c004986 */ /* 0x0001e4000c10113e */
[----:B0-----:R-:W-:-:S05]  /*119a50*/  PRMT R2, R47, 0x7772, RZ ;  /* 0x000077722f027816 */ /* 0x001fca00000000ff */
[----:B------:R0:W-:Y:S02]  /*119a60*/  @P3 STG.E.U8 desc[UR62][R8.64], R2 ;  /* 0x0000000208003986 */ /* 0x0001e4000c10113e */
[----:B0-----:R-:W-:Y:S02]  /*119a70*/  PRMT R2, R47, 0x7773, RZ ;  /* 0x000077732f027816 */ /* 0x001fe400000000ff */
[----:B------:R-:W3:Y:S04]  /*119a80*/  LDL.LU R47, [R1+0x45d8] ;  /* 0x0045d800012f7983 */ /* 0x000ee80000300800 */
[----:B------:R0:W-:Y:S02]  /*119a90*/  @P2 STG.E.U8 desc[UR62][R42.64], R2 ;  /* 0x000000022a002986 */ /* 0x0001e4000c10113e */
[----:B0-----:R-:W-:-:S05]  /*119aa0*/  PRMT R2, R10, 0x7770, RZ ;  /* 0x000077700a027816 */ /* 0x001fca00000000ff */
[----:B------:R0:W-:Y:S04]  /*119ab0*/  @P1 STG.E.U8 desc[UR62][R60.64], R2 ;  /* 0x000000023c001986 */ /* 0x0001e8000c10113e */
[----:B0-----:R-:W4:Y:S01]  /*119ac0*/  LDL.LU.64 R60, [R1+0x1e30] ;  /* 0x001e3000013c7983 */ /* 0x001f220000300a00 */
[----:B------:R-:W-:Y:S02]  /*119ad0*/  LOP3.LUT P0, RZ, R48, 0x10000, RZ, 0xc0, !PT ;  /* 0x0001000030ff7812 */ /* 0x000fe4000780c0ff */
[----:B------:R-:W-:Y:S02]  /*119ae0*/  PRMT R2, R10, 0x7771, RZ ;  /* 0x000077710a027816 */ /* 0x000fe400000000ff */
[----:B------:R-:W-:-:S09]  /*119af0*/  LOP3.LUT P3, RZ, R48, 0x20000, RZ, 0xc0, !PT ;  /* 0x0002000030ff7812 */ /* 0x000fd2000786c0ff */
[----:B--2---:R0:W-:Y:S04]  /*119b00*/  @P0 STG.E.U8 desc[UR62][R44.64], R2 ;  /* 0x000000022c000986 */ /* 0x0041e8000c10113e */
[----:B0-----:R-:W2:Y:S04]  /*119b10*/  LDL.LU.64 R44, [R1+0x1e28] ;  /* 0x001e2800012c7983 */ /* 0x001ea80000300a00 */
[----:B------:R-:W5:Y:S04]  /*119b20*/  LDL.LU.64 R8, [R1+0x1e20] ;  /* 0x001e200001087983 */ /* 0x000f680000300a00 */
[----:B------:R-:W3:Y:S04]  /*119b30*/  LDL.LU.64 R16, [R1+0x1e18] ;  /* 0x001e180001107983 */ /* 0x000ee80000300a00 */
[----:B------:R-:W3:Y:S04]  /*119b40*/  LDL.LU.64 R12, [R1+0x1e10] ;  /* 0x001e1000010c7983 */ /* 0x000ee80000300a00 */
[----:B------:R-:W3:Y:S01]  /*119b50*/  LDL.LU R11, [R1+0x1bc] ;  /* 0x0001bc00010b7983 */ /* 0x000ee20000300800 */
[----:B------:R-:W-:-:S03]  /*119b60*/  PRMT R2, R10, 0x7772, RZ ;  /* 0x000077720a027816 */ /* 0x000fc600000000ff */
[----:B------:R-:W5:Y:S01]  /*119b70*/  LDL.LU.64 R42, [R1+0x1e08] ;  /* 0x001e0800012a7983 */ /* 0x000f620000300a00 */
[----:B------:R-:W-:-:S03]  /*119b80*/  LOP3.LUT P6, RZ, R48, 0x20000000, RZ, 0xc0, !PT ;  /* 0x2000000030ff7812 */ /* 0x000fc600078cc0ff */
[----:B----4-:R0:W-:Y:S04]  /*119b90*/  @P3 STG.E.U8 desc[UR62][R60.64], R2 ;  /* 0x000000023c003986 */ /* 0x0101e8000c10113e */
[----:B0-----:R-:W4:Y:S04]  /*119ba0*/  LDL.LU.64 R60, [R1+0x1e00] ;  /* 0x001e0000013c7983 */ /* 0x001f280000300a00 */
[----:B------:R-:W4:Y:S01]  /*119bb0*/  LDL.LU R14, [R1+0x1a0] ;  /* 0x0001a000010e7983 */ /* 0x000f220000300800 */
[----:B------:R-:W-:-:S04]  /*119bc0*/  LOP3.LUT R49, R49, 0xdfffffff, RZ, 0xc0, !PT ;  /* 0xdfffffff31317812 */ /* 0x000fc800078ec0ff */
[----:B------:R-:W-:Y:S02]  /*119bd0*/  @P6 LOP3.LUT R49, R49, 0x20000000, RZ, 0xfc, !PT ;  /* 0x2000000031316812 */ /* 0x000fe400078efcff */
[C---:B------:R-:W-:Y:S02]  /*119be0*/  LOP3.LUT P6, RZ, R48.reuse, 0x10000000, RZ, 0xc0, !PT ;  /* 0x1000000030ff7812 */ /* 0x040fe400078cc0ff */
[----:B------:R-:W-:Y:S02]  /*119bf0*/  LOP3.LUT R49, R49, 0xbfffffff, RZ, 0xc0, !PT ;  /* 0xbfffffff31317812 */ /* 0x000fe400078ec0ff */
[----:B------:R-:W-:-:S09]  /*119c00*/  LOP3.LUT P2, RZ, R48, 0x40000, RZ, 0xc0, !PT ;  /* 0x0004000030ff7812 */ /* 0x000fd2000784c0ff */
[----:B------:R-:W-:Y:S02]  /*119c10*/  @P6 LOP3.LUT R49, R49, 0x40000000, RZ, 0xfc, !PT ;  /* 0x4000000031316812 */ /* 0x000fe400078efcff */
[----:B------:R-:W-:Y:S02]  /*119c20*/  LOP3.LUT P6, RZ, R48, 0x8000000, RZ, 0xc0, !PT ;  /* 0x0800000030ff7812 */ /* 0x000fe400078cc0ff */
[----:B------:R-:W-:Y:S02]  /*119c30*/  LOP3.LUT R49, R49, 0x7fffffff, RZ, 0xc0, !PT ;  /* 0x7fffffff31317812 */ /* 0x000fe400078ec0ff */
[----:B------:R-:W-:-:S09]  /*119c40*/  PRMT R2, R10, 0x7773, RZ ;  /* 0x000077730a027816 */ /* 0x000fd200000000ff */
[----:B------:R-:W-:Y:S02]  /*119c50*/  @P6 LOP3.LUT R49, R49, 0x80000000, RZ, 0xfc, !PT ;  /* 0x8000000031316812 */ /* 0x000fe400078efcff */
[----:B------:R-:W-:Y:S02]  /*119c60*/  LOP3.LUT P6, RZ, R48, 0x4000000, RZ, 0xc0, !PT ;  /* 0x0400000030ff7812 */ /* 0x000fe400078cc0ff */
[----:B------:R-:W-:-:S11]  /*119c70*/  LOP3.LUT R51, R51, 0xfffffffe, RZ, 0xc0, !PT ;  /* 0xfffffffe33337812 */ /* 0x000fd600078ec0ff */
[----:B------:R-:W-:Y:S02]  /*119c80*/  @P6 LOP3.LUT R51, R51, 0x1, RZ, 0xfc, !PT ;  /* 0x0000000133336812 */ /* 0x000fe400078efcff */
[C---:B------:R-:W-:Y:S02]  /*119c90*/  LOP3.LUT P6, RZ, R48.reuse, 0x2000000, RZ, 0xc0, !PT ;  /* 0x0200000030ff7812 */ /* 0x040fe400078cc0ff */
[----:B------:R-:W-:Y:S02]  /*119ca0*/  LOP3.LUT R51, R51, 0xfffffffd, RZ, 0xc0, !PT ;  /* 0xfffffffd33337812 */ /* 0x000fe400078ec0ff */
[----:B------:R-:W-:-:S09]  /*119cb0*/  LOP3.LUT P1, RZ, R48, 0x80000, RZ, 0xc0, !PT ;  /* 0x0008000030ff7812 */ /* 0x000fd2000782c0ff */
[----:B------:R-:W-:Y:S02]  /*119cc0*/  @P6 LOP3.LUT R51, R51, 0x2, RZ, 0xfc, !PT ;  /* 0x0000000233336812 */ /* 0x000fe400078efcff */
[----:B------:R-:W-:Y:S02]  /*119cd0*/  LOP3.LUT P6, RZ, R48, 0x1000000, RZ, 0xc0, !PT ;  /* 0x0100000030ff7812 */ /* 0x000fe400078cc0ff */
[----:B------:R-:W-:Y:S01]  /*119ce0*/  LOP3.LUT R51, R51, 0xfffffffb, RZ, 0xc0, !PT ;  /* 0xfffffffb33337812 */ /* 0x000fe200078ec0ff */
[----:B--2---:R0:W-:Y:S04]  /*119cf0*/  @P2 STG.E.U8 desc[UR62][R44.64], R2 ;  /* 0x000000022c002986 */ /* 0x0041e8000c10113e */
[----:B0-----:R-:W2:Y:S04]  /*119d00*/  LDL.LU.64 R44, [R1+0x1df8] ;  /* 0x001df800012c7983 */ /* 0x001ea80000300a00 */
[----:B------:R-:W2:Y:S01]  /*119d10*/  LDL.LU.64 R52, [R1+0x1df0] ;  /* 0x001df00001347983 */ /* 0x000ea20000300a00 */
[----:B---3--:R-:W-:-:S03]  /*119d20*/  PRMT R2, R11, 0x7770, RZ ;  /* 0x000077700b027816 */ /* 0x008fc600000000ff */
[----:B------:R-:W3:Y:S01]  /*119d30*/  LDL.LU.64 R56, [R1+0x1de8] ;  /* 0x001de80001387983 */ /* 0x000ee20000300a00 */
[----:B------:R-:W-:Y:S02]  /*119d40*/  @P6 LOP3.LUT R51, R51, 0x4, RZ, 0xfc, !PT ;  /* 0x0000000433336812 */ /* 0x000fe400078efcff */
[----:B------:R-:W-:Y:S01]  /*119d50*/  LOP3.LUT P6, RZ, R48, 0x800000, RZ, 0xc0, !PT ;  /* 0x0080000030ff7812 */ /* 0x000fe200078cc0ff */
[----:B-----5:R0:W-:Y:S01]  /*119d60*/  @P1 STG.E.U8 desc[UR62][R8.64], R2 ;  /* 0x0000000208001986 */ /* 0x0201e2000c10113e */
[----:B------:R-:W-:-:S03]  /*119d70*/  LOP3.LUT R51, R51, 0xfffffff7, RZ, 0xc0, !PT ;  /* 0xfffffff733337812 */ /* 0x000fc600078ec0ff */
[----:B0-----:R-:W5:Y:S04]  /*119d80*/  LDL.LU R8, [R1+0x1a4] ;  /* 0x0001a40001087983 */ /* 0x001f680000300800 */
[----:B------:R-:W3:Y:S04]  /*119d90*/  LDL.LU.64 R26, [R1+0x1de0] ;  /* 0x001de000011a7983 */ /* 0x000ee80000300a00 */
[----:B------:R-:W-:Y:S02]  /*119da0*/  @P6 LOP3.LUT R51, R51, 0x8, RZ, 0xfc, !PT ;  /* 0x0000000833336812 */ /* 0x000fe400078efcff */
[C---:B------:R-:W-:Y:S01]  /*119db0*/  LOP3.LUT P6, RZ, R48.reuse, 0x400000, RZ, 0xc0, !PT ;  /* 0x0040000030ff7812 */ /* 0x040fe200078cc0ff */
[----:B------:R-:W3:Y:S01]  /*119dc0*/  LDL.LU.64 R22, [R1+0x1dd8] ;  /* 0x001dd80001167983 */ /* 0x000ee20000300a00 */
        /* <DEDUP_REMOVED lines=8> */
[----:B------:R0:W-:Y:S02]  /*119e50*/  @P0 STG.E.U8 desc[UR62][R16.64], R2 ;  /* 0x0000000210000986 */ /* 0x0001e4000c10113e */
[----:B0-----:R-:W-:Y:S02]  /*119e60*/  PRMT R2, R11, 0x7772, RZ ;  /* 0x000077720b027816 */ /* 0x001fe400000000ff */
[----:B------:R-:W5:Y:S06]  /*119e70*/  LDL.LU.64 R16, [R1+0x1dc0] ;  /* 0x001dc00001107983 */ /* 0x000f6c0000300a00 */
[----:B------:R0:W-:Y:S01]  /*119e80*/  @P6 STG.E.U8 desc[UR62][R12.64], R2 ;  /* 0x000000020c006986 */ /* 0x0001e2000c10113e */
[----:B------:R-:W-:-:S02]  /*119e90*/  LOP3.LUT P6, RZ, R51, 0x10, RZ, 0xc0, !PT ;  /* 0x0000001033ff7812 */ /* 0x000fc400078cc0ff */
[----:B0-----:R-:W-:Y:S01]  /*119ea0*/  PRMT R2, R11, 0x7773, RZ ;  /* 0x000077730b027816 */ /* 0x001fe200000000ff */
[----:B------:R-:W5:Y:S10]  /*119eb0*/  LDL.LU.64 R12, [R1+0x1db8] ;  /* 0x001db800010c7983 */ /* 0x000f740000300a00 */
[----:B------:R0:W-:Y:S01]  /*119ec0*/  @P6 STG.E.U8 desc[UR62][R42.64], R2 ;  /* 0x000000022a006986 */ /* 0x0001e2000c10113e */
[----:B------:R-:W-:-:S03]  /*119ed0*/  LOP3.LUT P6, RZ, R51, 0x8, RZ, 0xc0, !PT ;  /* 0x0000000833ff7812 */ /* 0x000fc600078cc0ff */
[----:B------:R-:W5:Y:S04]  /*119ee0*/  LDL.LU.64 R10, [R1+0x1db0] ;  /* 0x001db000010a7983 */ /* 0x000f680000300a00 */
[----:B0-----:R-:W5:Y:S04]  /*119ef0*/  LDL.LU.64 R42, [R1+0x1da8] ;  /* 0x001da800012a7983 */ /* 0x001f680000300a00 */
[----:B------:R-:W5:Y:S01]  /*119f00*/  LDL.LU R15, [R1+0x1ac] ;  /* 0x0001ac00010f7983 */ /* 0x000f620000300800 */
[----:B----4-:R-:W-:-:S05]  /*119f10*/  PRMT R2, R14, 0x7770, RZ ;  /* 0x000077700e027816 */ /* 0x010fca00000000ff */
[----:B------:R0:W-:Y:S04]  /*119f20*/  @P6 STG.E.U8 desc[UR62][R60.64], R2 ;  /* 0x000000023c006986 */ /* 0x0001e8000c10113e */
[----:B0-----:R-:W4:Y:S01]  /*119f30*/  LDL.LU.64 R60, [R1+0x1da0] ;  /* 0x001da000013c7983 */ /* 0x001f220000300a00 */
[----:B------:R-:W-:Y:S02]  /*119f40*/  LOP3.LUT P6, RZ, R51, 0x4, RZ, 0xc0, !PT ;  /* 0x0000000433ff7812 */ /* 0x000fe400078cc0ff */
[----:B------:R-:W-:Y:S02]  /*119f50*/  PRMT R2, R14, 0x7771, RZ ;  /* 0x000077710e027816 */ /* 0x000fe400000000ff */
[C---:B------:R-:W-:Y:S02]  /*119f60*/  LOP3.LUT P5, RZ, R48.reuse, 0x40000000, RZ, 0xc0, !PT ;  /* 0x4000000030ff7812 */ /* 0x040fe400078ac0ff */
[----:B------:R-:W-:-:S02]  /*119f70*/  LOP3.LUT P4, RZ, R48, 0x80000000, RZ, 0xc0, !PT ;  /* 0x8000000030ff7812 */ /* 0x000fc4000788c0ff */
[C---:B------:R-:W-:Y:S02]  /*119f80*/  LOP3.LUT P3, RZ, R47.reuse, 0x1, RZ, 0xc0, !PT ;  /* 0x000000012fff7812 */ /* 0x040fe4000786c0ff */
[C---:B------:R-:W-:Y:S02]  /*119f90*/  LOP3.LUT P2, RZ, R47.reuse, 0x2, RZ, 0xc0, !PT ;  /* 0x000000022fff7812 */ /* 0x040fe4000784c0ff */
[----:B------:R-:W-:Y:S01]  /*119fa0*/  LOP3.LUT P1, RZ, R47, 0x4, RZ, 0xc0, !PT ;  /* 0x000000042fff7812 */ /* 0x000fe2000782c0ff */
[----:B--2---:R0:W-:Y:S01]  /*119fb0*/  @P6 STG.E.U8 desc[UR62][R44.64], R2 ;  /* 0x000000022c006986 */ /* 0x0041e2000c10113e */
[C---:B------:R-:W-:Y:S02]  /*119fc0*/  LOP3.LUT P6, RZ, R51.reuse, 0x2, RZ, 0xc0, !PT ;  /* 0x0000000233ff7812 */ /* 0x040fe400078cc0ff */
[----:B0-----:R-:W-:Y:S01]  /*119fd0*/  PRMT R2, R14, 0x7772, RZ ;  /* 0x000077720e027816 */ /* 0x001fe200000000ff */
[----:B------:R-:W2:Y:S10]  /*119fe0*/  LDL.LU.64 R44, [R1+0x45d0] ;  /* 0x0045d000012c7983 */ /* 0x000eb40000300a00 */
[----:B------:R0:W-:Y:S01]  /*119ff0*/  @P6 STG.E.U8 desc[UR62][R52.64], R2 ;  /* 0x0000000234006986 */ /* 0x0001e2000c10113e */
[----:B------:R-:W-:-:S02]  /*11a000*/  LOP3.LUT P6, RZ, R51, 0x1, RZ, 0xc0, !PT ;  /* 0x0000000133ff7812 */ /* 0x000fc400078cc0ff */
[----:B0-----:R-:W-:-:S11]  /*11a010*/  PRMT R2, R14, 0x7773, RZ ;  /* 0x000077730e027816 */ /* 0x001fd600000000ff */
[----:B---3--:R5:W-:Y:S01]  /*11a020*/  @P6 STG.E.U8 desc[UR62][R56.64], R2 ;  /* 0x0000000238006986 */ /* 0x008be2000c10113e */
        /* <DEDUP_REMOVED lines=44> */
[----:B---3--:R0:W-:Y:S04]  /*11a2f0*/  @P3 STG.E.U8 desc[UR62][R60.64], R2 ;  /* 0x000000023c003986 */ /* 0x0081e8000c10113e */
[----:B0-----:R-:W3:Y:S04]  /*11a300*/  LDL.LU.64 R60, [R1+0x1d68] ;  /* 0x001d6800013c7983 */ /* 0x001ee80000300a00 */
[----:B------:R-:W3:Y:S04]  /*11a310*/  LDL.LU.64 R52, [R1+0x1d60] ;  /* 0x001d600001347983 */ /* 0x000ee80000300a00 */
[----:B------:R-:W3:Y:S01]  /*11a320*/  LDL.LU R23, [R1+0x194] ;  /* 0x0001940001177983 */ /* 0x000ee20000300800 */
        /* <DEDUP_REMOVED lines=10> */
[----:B------:R-:W-:Y:S02]  /*11a3d0*/  @P6 LOP3.LUT R49, R49, 0x4000000, RZ, 0xfc, !PT ;  /* 0x0400000031316812 */ /* 0x000fe400078efcff */
[----:B------:R-:W-:-:S02]  /*11a3e0*/  LOP3.LUT P6, RZ, R47, 0x400, RZ, 0xc0, !PT ;  /* 0x000004002fff7812 */ /* 0x000fc400078cc0ff */
[----:B------:R-:W-:Y:S02]  /*11a3f0*/  LOP3.LUT R49, R49, 0xf7ffffff, RZ, 0xc0, !PT ;  /* 0xf7ffffff31317812 */ /* 0x000fe400078ec0ff */
[----:B------:R-:W-:-:S09]  /*11a400*/  PRMT R2, R15, 0x7772, RZ ;  /* 0x000077720f027816 */ /* 0x000fd200000000ff */
[----:B------:R-:W-:Y:S02]  /*11a410*/  @P6 LOP3.LUT R49, R49, 0x8000000, RZ, 0xfc, !PT ;  /* 0x0800000031316812 */ /* 0x000fe400078efcff */
[C---:B------:R-:W-:Y:S01]  /*11a420*/  LOP3.LUT P6, RZ, R47.reuse, 0x200, RZ, 0xc0, !PT ;  /* 0x000002002fff7812 */ /* 0x040fe200078cc0ff */
[----:B----4-:R0:W-:Y:S01]  /*11a430*/  @P2 STG.E.U8 desc[UR62][R16.64], R2 ;  /* 0x0000000210002986 */ /* 0x0101e2000c10113e */
[----:B------:R-:W-:Y:S02]  /*11a440*/  LOP3.LUT P0, RZ, R47, 0x80, RZ, 0xc0, !PT ;  /* 0x000000802fff7812 */ /* 0x000fe4000780c0ff */
[----:B------:R-:W-:Y:S02]  /*11a450*/  LOP3.LUT R49, R49, 0xefffffff, RZ, 0xc0, !PT ;  /* 0xefffffff31317812 */ /* 0x000fe400078ec0ff */
[----:B0-----:R-:W-:Y:S01]  /*11a460*/  PRMT R2, R15, 0x7773, RZ ;  /* 0x000077730f027816 */ /* 0x001fe200000000ff */
[----:B------:R-:W4:Y:S06]  /*11a470*/  LDL.LU.64 R16, [R1+0x1d38] ;  /* 0x001d380001107983 */ /* 0x000f2c0000300a00 */
[----:B------:R-:W-:-:S02]  /*11a480*/  @P6 LOP3.LUT R49, R49, 0x10000000, RZ, 0xfc, !PT ;  /* 0x1000000031316812 */ /* 0x000fc400078efcff */
[----:B------:R-:W-:Y:S01]  /*11a490*/  LOP3.LUT P6, RZ, R47, 0x100, RZ, 0xc0, !PT ;  /* 0x000001002fff7812 */ /* 0x000fe200078cc0ff */
[----:B-----5:R2:W-:Y:S04]  /*11a4a0*/  @P1 STG.E.U8 desc[UR62][R12.64], R2 ;  /* 0x000000020c001986 */ /* 0x0205e8000c10113e */
[----:B------:R-:W5:Y:S01]  /*11a4b0*/  LDL.LU.64 R14, [R1+0x1d30] ;  /* 0x001d3000010e7983 */ /* 0x000f620000300a00 */
[----:B--2---:R-:W-:-:S03]  /*11a4c0*/  PRMT R2, R22, 0x7770, RZ ;  /* 0x0000777016027816 */ /* 0x004fc600000000ff */
        /* <DEDUP_REMOVED lines=10> */
[----:B0-----:R-:W2:Y:S01]  /*11a570*/  LDL.LU.64 R42, [R1+0x1d10] ;  /* 0x001d1000012a7983 */ /* 0x001ea20000300a00 */
[----:B------:R-:W-:-:S09]  /*11a580*/  PRMT R2, R22, 0x7773, RZ ;  /* 0x0000777316027816 */ /* 0x000fd200000000ff */
[----:B---3--:R0:W-:Y:S04]  /*11a590*/  @P6 STG.E.U8 desc[UR62][R60.64], R2 ;  /* 0x000000023c006986 */ /* 0x0081e8000c10113e */
[----:B0-----:R-:W3:Y:S01]  /*11a5a0*/  LDL.LU.64 R60, [R1+0x1d08] ;  /* 0x001d0800013c7983 */ /* 0x001ee20000300a00 */
        /* <DEDUP_REMOVED lines=22> */
[----:B-----5:R0:W-:Y:S01]  /*11a710*/  @P5 STG.E.U8 desc[UR62][R14.64], R2 ;  /* 0x000000020e005986 */ /* 0x0201e2000c10113e */
[----:B------:R-:W-:Y:S02]  /*11a720*/  LOP3.LUT P2, RZ, R47, 0x100000, RZ, 0xc0, !PT ;  /* 0x001000002fff7812 */ /* 0x000fe4000784c0ff */
[----:B0-----:R-:W-:Y:S02]  /*11a730*/  PRMT R2, R45, 0x7773, RZ ;  /* 0x000077732d027816 */ /* 0x001fe400000000ff */
[C---:B------:R-:W-:Y:S01]  /*11a740*/  LOP3.LUT P1, RZ, R47.reuse, 0x200000, RZ, 0xc0, !PT ;  /* 0x002000002fff7812 */ /* 0x040fe2000782c0ff */
[----:B------:R-:W4:Y:S04]  /*11a750*/  LDL.LU R45, [R1+0x45cc] ;  /* 0x0045cc00012d7983 */ /* 0x000f280000300800 */
[----:B--2---:R0:W-:Y:S01]  /*11a760*/  @P4 STG.E.U8 desc[UR62][R12.64], R2 ;  /* 0x000000020c004986 */ /* 0x0041e2000c10113e */
[----:B------:R-:W-:-:S02]  /*11a770*/  LOP3.LUT P0, RZ, R47, 0x400000, RZ, 0xc0, !PT ;  /* 0x004000002fff7812 */ /* 0x000fc4000780c0ff */
[----:B0-----:R-:W-:-:S05]  /*11a780*/  PRMT R2, R46, 0x7770, RZ ;  /* 0x000077702e027816 */ /* 0x001fca00000000ff */
[----:B------:R0:W-:Y:S02]  /*11a790*/  @P3 STG.E.U8 desc[UR62][R10.64], R2 ;  /* 0x000000020a003986 */ /* 0x0001e4000c10113e */
[----:B0-----:R-:W-:-:S05]  /*11a7a0*/  PRMT R2, R46, 0x7771, RZ ;  /* 0x000077712e027816 */ /* 0x001fca00000000ff */
[----:B------:R0:W-:Y:S02]  /*11a7b0*/  @P2 STG.E.U8 desc[UR62][R8.64], R2 ;  /* 0x0000000208002986 */ /* 0x0001e4000c10113e */
[----:B0-----:R-:W-:-:S05]  /*11a7c0*/  PRMT R2, R46, 0x7772, RZ ;  /* 0x000077722e027816 */ /* 0x001fca00000000ff */
[----:B------:R0:W-:Y:S02]  /*11a7d0*/  @P1 STG.E.U8 desc[UR62][R42.64], R2 ;  /* 0x000000022a001986 */ /* 0x0001e4000c10113e */
[----:B0-----:R-:W-:Y:S02]  /*11a7e0*/  PRMT R2, R46, 0x7773, RZ ;  /* 0x000077732e027816 */ /* 0x001fe400000000ff */
[----:B------:R-:W2:Y:S04]  /*11a7f0*/  LDL.LU R46, [R1+0x45c8] ;  /* 0x0045c800012e7983 */ /* 0x000ea80000300800 */
[----:B---3--:R0:W-:Y:S04]  /*11a800*/  @P0 STG.E.U8 desc[UR62][R60.64], R2 ;  /* 0x000000023c000986 */ /* 0x0081e8000c10113e */
[----:B0-----:R-:W3:Y:S04]  /*11a810*/  LDL.LU.64 R60, [R1+0x1d00] ;  /* 0x001d0000013c7983 */ /* 0x001ee80000300a00 */
[----:B------:R-:W5:Y:S04]  /*11a820*/  LDL.LU.64 R16, [R1+0x1cf8] ;  /* 0x001cf80001107983 */ /* 0x000f680000300a00 */
[----:B------:R-:W2:Y:S04]  /*11a830*/  LDL.LU.64 R14, [R1+0x1cf0] ;  /* 0x001cf000010e7983 */ /* 0x000ea80000300a00 */
[----:B------:R-:W2:Y:S04]  /*11a840*/  LDL.LU R13, [R1+0x180] ;  /* 0x00018000010d7983 */ /* 0x000ea80000300800 */
[----:B------:R-:W3:Y:S04]  /*11a850*/  LDL.LU.64 R42, [R1+0x1ce8] ;  /* 0x001ce800012a7983 */ /* 0x000ee80000300a00 */
[----:B------:R-:W5:Y:S04]  /*11a860*/  LDL.LU.64 R10, [R1+0x1ce0] ;  /* 0x001ce000010a7983 */ /* 0x000f680000300a00 */
[----:B------:R-:W5:Y:S04]  /*11a870*/  LDL.LU.64 R8, [R1+0x1cd8] ;  /* 0x001cd80001087983 */ /* 0x000f680000300a00 */
[----:B------:R-:W5:Y:S01]  /*11a880*/  LDL.LU R22, [R1+0x184] ;  /* 0x0001840001167983 */ /* 0x000f620000300800 */
[----:B------:R-:W-:-:S02]  /*11a890*/  LOP3.LUT P3, RZ, R47, 0x800000, RZ, 0xc0, !PT ;  /* 0x008000002fff7812 */ /* 0x000fc4000786c0ff */
[----:B------:R-:W-:Y:S02]  /*11a8a0*/  LOP3.LUT R49, R49, 0xffffdfff, RZ, 0xc0, !PT ;  /* 0xffffdfff31317812 */ /* 0x000fe400078ec0ff */
[----:B----4-:R-:W-:-:S13]  /*11a8b0*/  LOP3.LUT P6, RZ, R45, 0x8, RZ, 0xc0, !PT ;  /* 0x000000082dff7812 */ /* 0x010fda00078cc0ff */
[----:B------:R-:W-:Y:S02]  /*11a8c0*/  @P6 LOP3.LUT R49, R49, 0x2000, RZ, 0xfc, !PT ;  /* 0x0000200031316812 */ /* 0x000fe400078efcff */
[----:B------:R-:W-:Y:S02]  /*11a8d0*/  LOP3.LUT P6, RZ, R47, 0x40000000, RZ, 0xc0, !PT ;  /* 0x400000002fff7812 */ /* 0x000fe400078cc0ff */
[----:B------:R-:W-:Y:S02]  /*11a8e0*/  LOP3.LUT R49, R49, 0xffffbfff, RZ, 0xc0, !PT ;  /* 0xffffbfff31317812 */ /* 0x000fe400078ec0ff */
[----:B--2---:R-:W-:-:S05]  /*11a8f0*/  PRMT R2, R13, 0x7770, RZ ;  /* 0x000077700d027816 */ /* 0x004fca00000000ff */
[----:B---3--:R0:W-:Y:S04]  /*11a900*/  @P3 STG.E.U8 desc[UR62][R60.64], R2 ;  /* 0x000000023c003986 */ /* 0x0081e8000c10113e */
[----:B0-----:R-:W2:Y:S01]  /*11a910*/  LDL.LU.64 R60, [R1+0x1cd0] ;  /* 0x001cd000013c7983 */ /* 0x001ea20000300a00 */
[----:B------:R-:W-:Y:S02]  /*11a920*/  @P6 LOP3.LUT R49, R49, 0x4000, RZ, 0xfc, !PT ;  /* 0x0000400031316812 */ /* 0x000fe400078efcff */
[----:B------:R-:W-:Y:S01]  /*11a930*/  LOP3.LUT P6, RZ, R47, 0x20000000, RZ, 0xc0, !PT ;  /* 0x200000002fff7812 */ /* 0x000fe200078cc0ff */
[----:B------:R-:W3:Y:S01]  /*11a940*/  LDL.LU.64 R50, [R1+0x1cc8] ;  /* 0x001cc80001327983 */ /* 0x000ee20000300a00 */
[----:B------:R-:W-:-:S03]  /*11a950*/  LOP3.LUT R49, R49, 0xffff7fff, RZ, 0xc0, !PT ;  /* 0xffff7fff31317812 */ /* 0x000fc600078ec0ff */
[----:B------:R-:W4:Y:S04]  /*11a960*/  LDL.LU.64 R52, [R1+0x1cc0] ;  /* 0x001cc00001347983 */ /* 0x000f280000300a00 */
[----:B------:R-:W3:Y:S04]  /*11a970*/  LDL.LU R23, [R1+0x188] ;  /* 0x0001880001177983 */ /* 0x000ee80000300800 */
[----:B------:R-:W-:Y:S01]  /*11a980*/  @P6 LOP3.LUT R49, R49, 0x8000, RZ, 0xfc, !PT ;  /* 0x0000800031316812 */ /* 0x000fe200078efcff */
[----:B------:R-:W3:Y:S01]  /*11a990*/  LDL.LU.64 R56, [R1+0x1cb8] ;  /* 0x001cb80001387983 */ /* 0x000ee20000300a00 */
[----:B------:R-:W-:-:S02]  /*11a9a0*/  LOP3.LUT P6, RZ, R45, 0x4, RZ, 0xc0, !PT ;  /* 0x000000042dff7812 */ /* 0x000fc400078cc0ff */
[----:B------:R-:W-:Y:S01]  /*11a9b0*/  LOP3.LUT R49, R49, 0xfffeffff, RZ, 0xc0, !PT ;  /* 0xfffeffff31317812 */ /* 0x000fe200078ec0ff */
[----:B------:R-:W3:Y:S01]  /*11a9c0*/  LDL.LU.64 R26, [R1+0x1cb0] ;  /* 0x001cb000011a7983 */ /* 0x000ee20000300a00 */
[C---:B------:R-:W-:Y:S02]  /*11a9d0*/  LOP3.LUT P2, RZ, R47.reuse, 0x1000000, RZ, 0xc0, !PT ;  /* 0x010000002fff7812 */ /* 0x040fe4000784c0ff */
[----:B------:R-:W-:Y:S01]  /*11a9e0*/  LOP3.LUT P1, RZ, R47, 0x2000000, RZ, 0xc0, !PT ;  /* 0x020000002fff7812 */ /* 0x000fe2000782c0ff */
[----:B------:R-:W3:Y:S06]  /*11a9f0*/  LDL.LU.64 R20, [R1+0x1ca8] ;  /* 0x001ca80001147983 */ /* 0x000eec0000300a00 */
        /* <DEDUP_REMOVED lines=9> */
[----:B------:R-:W-:Y:S02]  /*11aa90*/  PRMT R2, R13, 0x7771, RZ ;  /* 0x000077710d027816 */ /* 0x000fe400000000ff */
[----:B------:R-:W-:-:S03]  /*11aaa0*/  LOP3.LUT P0, RZ, R47, 0x4000000, RZ, 0xc0, !PT ;  /* 0x040000002fff7812 */ /* 0x000fc6000780c0ff */
[----:B-----5:R0:W-:Y:S04]  /*11aab0*/  @P2 STG.E.U8 desc[UR62][R16.64], R2 ;  /* 0x0000000210002986 */ /* 0x0201e8000c10113e */
[----:B------:R-:W-:Y:S02]  /*11aac0*/  @P6 LOP3.LUT R49, R49, 0x80000, RZ, 0xfc, !PT ;  /* 0x0008000031316812 */ /* 0x000fe400078efcff */
[----:B------:R-:W-:Y:S02]  /*11aad0*/  LOP3.LUT P6, RZ, R45, 0x1, RZ, 0xc0, !PT ;  /* 0x000000012dff7812 */ /* 0x000fe400078cc0ff */
[----:B0-----:R-:W-:Y:S02]  /*11aae0*/  PRMT R2, R13, 0x7772, RZ ;  /* 0x000077720d027816 */ /* 0x001fe400000000ff */
[----:B------:R-:W-:-:S03]  /*11aaf0*/  LOP3.LUT R49, R49, 0xffefffff, RZ, 0xc0, !PT ;  /* 0xffefffff31317812 */ /* 0x000fc600078ec0ff */
[----:B------:R0:W-:Y:S06]  /*11ab00*/  @P1 STG.E.U8 desc[UR62][R14.64], R2 ;  /* 0x000000020e001986 */ /* 0x0001ec000c10113e */
[----:B------:R-:W-:Y:S02]  /*11ab10*/  @P6 LOP3.LUT R49, R49, 0x100000, RZ, 0xfc, !PT ;  /* 0x0010000031316812 */ /* 0x000fe400078efcff */
[----:B------:R-:W-:Y:S02]  /*11ab20*/  LOP3.LUT P6, RZ, R38, 0x80000000, RZ, 0xc0, !PT ;  /* 0x8000000026ff7812 */ /* 0x000fe400078cc0ff */
[----:B0-----:R-:W-:-:S05]  /*11ab30*/  PRMT R2, R13, 0x7773, RZ ;  /* 0x000077730d027816 */ /* 0x001fca00000000ff */
[----:B------:R0:W-:Y:S04]  /*11ab40*/  @P0 STG.E.U8 desc[UR62][R42.64], R2 ;  /* 0x000000022a000986 */ /* 0x0001e8000c10113e */
[----:B0-----:R-:W5:Y:S01]  /*11ab50*/  LDL.LU R43, [R1+0x18c] ;  /* 0x00018c00012b7983 */ /* 0x001f620000300800 */
[----:B------:R-:W-:-:S03]  /*11ab60*/  PRMT R2, R22, 0x7770, RZ ;  /* 0x0000777016027816 */ /* 0x000fc600000000ff */
[----:B------:R-:W5:Y:S04]  /*11ab70*/  LDL.LU.64 R18, [R1+0x1ca0] ;  /* 0x001ca00001127983 */ /* 0x000f680000300a00 */
[----:B------:R-:W5:Y:S04]  /*11ab80*/  LDL.LU.64 R16, [R1+0x1c98] ;  /* 0x001c980001107983 */ /* 0x000f680000300a00 */
[----:B------:R0:W-:Y:S01]  /*11ab90*/  @P6 STG.E.U8 desc[UR62][R10.64], R2 ;  /* 0x000000020a006986 */ /* 0x0001e2000c10113e */
[----:B------:R-:W-:-:S03]  /*11aba0*/  LOP3.LUT P6, RZ, R49, 0x100000, RZ, 0xc0, !PT ;  /* 0x0010000031ff7812 */ /* 0x000fc600078cc0ff */
[----:B------:R-:W5:Y:S04]  /*11abb0*/  LDL.LU.64 R14, [R1+0x1c90] ;  /* 0x001c9000010e7983 */ /* 0x000f680000300a00 */
[----:B------:R-:W5:Y:S01]  /*11abc0*/  LDL.LU.64 R12, [R1+0x1c88] ;  /* 0x001c8800010c7983 */ /* 0x000f620000300a00 */
[----:B0-----:R-:W-:-:S03]  /*11abd0*/  PRMT R2, R22, 0x7771, RZ ;  /* 0x0000777116027816 */ /* 0x001fc600000000ff */
[----:B------:R-:W5:Y:S04]  /*11abe0*/  LDL.LU R42, [R1+0x170] ;  /* 0x00017000012a7983 */ /* 0x000f680000300800 */
        /* <DEDUP_REMOVED lines=25> */
[----:B------:R-:W-:Y:S02]  /*11ad80*/  LOP3.LUT P3, RZ, R46, 0x1, RZ, 0xc0, !PT ;  /* 0x000000012eff7812 */ /* 0x000fe4000786c0ff */
[----:B-----5:R-:W-:-:S05]  /*11ad90*/  PRMT R2, R43, 0x7770, RZ ;  /* 0x000077702b027816 */ /* 0x020fca00000000ff */
        /* <DEDUP_REMOVED lines=42> */
[----:B------:R-:W2:Y:S04]  /*11b040*/  LDL.LU.64 R26, [R1+0x1c30] ;  /* 0x001c3000011a7983 */ /* 0x000ea80000300a00 */
[----:B------:R-:W2:Y:S04]  /*11b050*/  LDL.LU.64 R50, [R1+0x1c28] ;  /* 0x001c280001327983 */ /* 0x000ea80000300a00 */
[----:B------:R-:W2:Y:S01]  /*11b060*/  LDL.LU R21, [R1+0x17c] ;  /* 0x00017c0001157983 */ /* 0x000ea20000300800 */
[----:B------:R-:W-:-:S03]  /*11b070*/  @P6 LOP3.LUT R49, R49, 0x200, RZ, 0xfc, !PT ;  /* 0x0000020031316812 */ /* 0x000fc600078efcff */
[----:B------:R-:W2:Y:S01]  /*11b080*/  LDL.LU.64 R52, [R1+0x1c20] ;  /* 0x001c200001347983 */ /* 0x000ea20000300a00 */
[----:B------:R-:W-:Y:S02]  /*11b090*/  LOP3.LUT P6, RZ, R46, 0x20, RZ, 0xc0, !PT ;  /* 0x000000202eff7812 */ /* 0x000fe400078cc0ff */
[----:B------:R-:W-:Y:S01]  /*11b0a0*/  LOP3.LUT R49, R49, 0xfffffbff, RZ, 0xc0, !PT ;  /* 0xfffffbff31317812 */ /* 0x000fe200078ec0ff */
[----:B------:R-:W2:Y:S01]  /*11b0b0*/  LDL.LU.64 R56, [R1+0x1c18] ;  /* 0x001c180001387983 */ /* 0x000ea20000300a00 */
[----:B------:R-:W-:-:S03]  /*11b0c0*/  LOP3.LUT P2, RZ, R45, 0x80, RZ, 0xc0, !PT ;  /* 0x000000802dff7812 */ /* 0x000fc6000784c0ff */
[----:B------:R-:W2:Y:S01]  /*11b0d0*/  LDL.LU.64 R22, [R1+0x1c10] ;  /* 0x001c100001167983 */ /* 0x000ea20000300a00 */
[----:B------:R-:W-:Y:S02]  /*11b0e0*/  LOP3.LUT P1, RZ, R45, 0x100, RZ, 0xc0, !PT ;  /* 0x000001002dff7812 */ /* 0x000fe4000782c0ff */
[----:B---3--:R-:W-:Y:S01]  /*11b0f0*/  PRMT R2, R43, 0x7770, RZ ;  /* 0x000077702b027816 */ /* 0x008fe200000000ff */
[----:B------:R-:W3:Y:S02]  /*11b100*/  LDL.LU R42, [R1+0x160] ;  /* 0x00016000012a7983 */ /* 0x000ee40000300800 */
[----:B------:R-:W-:Y:S02]  /*11b110*/  @P6 LOP3.LUT R49, R49, 0x400, RZ, 0xfc, !PT ;  /* 0x0000040031316812 */ /* 0x000fe400078efcff */
[----:B------:R-:W-:Y:S01]  /*11b120*/  LOP3.LUT P6, RZ, R45, 0x400, RZ, 0xc0, !PT ;  /* 0x000004002dff7812 */ /* 0x000fe200078cc0ff */
[----:B------:R-:W3:Y:S01]  /*11b130*/  LDL.LU.64 R18, [R1+0x1c08] ;  /* 0x001c080001127983 */ /* 0x000ee20000300a00 */
[----:B------:R-:W-:-:S02]  /*11b140*/  LOP3.LUT R49, R49, 0xfffff7ff, RZ, 0xc0, !PT ;  /* 0xfffff7ff31317812 */ /* 0x000fc400078ec0ff */
[----:B------:R-:W-:-:S09]  /*11b150*/  LOP3.LUT P0, RZ, R46, 0x8, RZ, 0xc0, !PT ;  /* 0x000000082eff7812 */ /* 0x000fd2000780c0ff */
[----:B------:R-:W-:Y:S02]  /*11b160*/  @P6 LOP3.LUT R49, R49, 0x800, RZ, 0xfc, !PT ;  /* 0x0000080031316812 */ /* 0x000fe400078efcff */
[----:B------:R-:W-:Y:S01]  /*11b170*/  LOP3.LUT P6, RZ, R45, 0x200, RZ, 0xc0, !PT ;  /* 0x000002002dff7812 */ /* 0x000fe200078cc0ff */
[----:B------:R0:W-:Y:S01]  /*11b180*/  @P2 STG.E.U8 desc[UR62][R16.64], R2 ;  /* 0x0000000210002986 */ /* 0x0001e2000c10113e */
[----:B------:R-:W-:Y:S02]  /*11b190*/  LOP3.LUT R49, R49, 0xffffefff, RZ, 0xc0, !PT ;  /* 0xffffefff31317812 */ /* 0x000fe400078ec0ff */
[----:B0-----:R-:W-:Y:S01]  /*11b1a0*/  PRMT R2, R43, 0x7771, RZ ;  /* 0x000077712b027816 */ /* 0x001fe200000000ff */
[----:B------:R-:W3:Y:S08]  /*11b1b0*/  LDL.LU.64 R16, [R1+0x1c00] ;  /* 0x001c000001107983 */ /* 0x000ef00000300a00 */
[----:B------:R-:W-:-:S02]  /*11b1c0*/  @P6 LOP3.LUT R49, R49, 0x1000, RZ, 0xfc, !PT ;  /* 0x0000100031316812 */ /* 0x000fc400078efcff */
[----:B------:R-:W-:Y:S01]  /*11b1d0*/  LOP3.LUT P6, RZ, R46, 0x10, RZ, 0xc0, !PT ;  /* 0x000000102eff7812 */ /* 0x000fe200078cc0ff */
[----:B----4-:R0:W-:Y:S02]  /*11b1e0*/  @P1 STG.E.U8 desc[UR62][R14.64], R2 ;  /* 0x000000020e001986 */ /* 0x0101e4000c10113e */
[C---:B0-----:R-:W-:Y:S02]  /*11b1f0*/  PRMT R2, R43.reuse, 0x7772, RZ ;  /* 0x000077722b027816 */ /* 0x041fe400000000ff */
[----:B------:R-:W4:Y:S04]  /*11b200*/  LDL.LU.64 R14, [R1+0x1bf8] ;  /* 0x001bf800010e7983 */ /* 0x000f280000300a00 */
[----:B-----5:R0:W-:Y:S02]  /*11b210*/  @P0 STG.E.U8 desc[UR62][R12.64], R2 ;  /* 0x000000020c000986 */ /* 0x0201e4000c10113e */
[----:B0-----:R-:W-:-:S02]  /*11b220*/  PRMT R2, R43, 0x7773, RZ ;  /* 0x000077732b027816 */ /* 0x001fc400000000ff */
[----:B------:R-:W5:Y:S04]  /*11b230*/  LDL.LU.64 R12, [R1+0x1bf0] ;  /* 0x001bf000010c7983 */ /* 0x000f680000300a00 */
[----:B------:R0:W-:Y:S01]  /*11b240*/  @P6 STG.E.U8 desc[UR62][R10.64], R2 ;  /* 0x000000020a006986 */ /* 0x0001e2000c10113e */
[----:B------:R-:W-:-:S03]  /*11b250*/  LOP3.LUT P6, RZ, R49, 0x1000, RZ, 0xc0, !PT ;  /* 0x0000100031ff7812 */ /* 0x000fc600078cc0ff */
[----:B------:R-:W3:Y:S01]  /*11b260*/  LDL.LU R43, [R1+0x164] ;  /* 0x00016400012b7983 */ /* 0x000ee20000300800 */
[----:B0-----:R-:W-:-:S03]  /*11b270*/  PRMT R2, R20, 0x7770, RZ ;  /* 0x0000777014027816 */ /* 0x001fc600000000ff */
[----:B------:R-:W4:Y:S06]  /*11b280*/  LDL.LU.64 R10, [R1+0x1be8] ;  /* 0x001be800010a7983 */ /* 0x000f2c0000300a00 */
[----:B------:R0:W-:Y:S04]  /*11b290*/  @P6 STG.E.U8 desc[UR62][R8.64], R2 ;  /* 0x0000000208006986 */ /* 0x0001e8000c10113e */
[----:B0-----:R-:W4:Y:S01]  /*11b2a0*/  LDL.LU.64 R8, [R1+0x1be0] ;  /* 0x001be00001087983 */ /* 0x001f220000300a00 */
[----:B------:R-:W-:-:S02]  /*11b2b0*/  LOP3.LUT P6, RZ, R49, 0x800, RZ, 0xc0, !PT ;  /* 0x0000080031ff7812 */ /* 0x000fc400078cc0ff */
[----:B------:R-:W-:-:S11]  /*11b2c0*/  PRMT R2, R20, 0x7771, RZ ;  /* 0x0000777114027816 */ /* 0x000fd600000000ff */
[----:B--2---:R0:W-:Y:S04]  /*11b2d0*/  @P6 STG.E.U8 desc[UR62][R60.64], R2 ;  /* 0x000000023c006986 */ /* 0x0041e8000c10113e */
[----:B0-----:R-:W2:Y:S01]  /*11b2e0*/  LDL.LU.64 R60, [R1+0x1bd8] ;  /* 0x001bd800013c7983 */ /* 0x001ea20000300a00 */
[----:B------:R-:W-:Y:S02]  /*11b2f0*/  LOP3.LUT P6, RZ, R49, 0x400, RZ, 0xc0, !PT ;  /* 0x0000040031ff7812 */ /* 0x000fe400078cc0ff */
[----:B------:R-:W-:-:S11]  /*11b300*/  PRMT R2, R20, 0x7772, RZ ;  /* 0x0000777214027816 */ /* 0x000fd600000000ff */
[----:B------:R0:W-:Y:S01]  /*11b310*/  @P6 STG.E.U8 desc[UR62][R26.64], R2 ;  /* 0x000000021a006986 */ /* 0x0001e2000c10113e */
[C---:B------:R-:W-:Y:S02]  /*11b320*/  LOP3.LUT P6, RZ, R49.reuse, 0x200, RZ, 0xc0, !PT ;  /* 0x0000020031ff7812 */ /* 0x040fe400078cc0ff */
        /* <DEDUP_REMOVED lines=16> */
[----:B---3--:R0:W-:Y:S01]  /*11b430*/  @P6 STG.E.U8 desc[UR62][R18.64], R2 ;  /* 0x0000000212006986 */ /* 0x0081e2000c10113e */
[----:B------:R-:W-:Y:S02]  /*11b440*/  LOP3.LUT P3, RZ, R46, 0x200, RZ, 0xc0, !PT ;  /* 0x000002002eff7812 */ /* 0x000fe4000786c0ff */
[----:B0-----:R-:W-:-:S05]  /*11b450*/  PRMT R2, R42, 0x7770, RZ ;  /* 0x000077702a027816 */ /* 0x001fca00000000ff */
[----:B------:R0:W-:Y:S01]  /*11b460*/  @P5 STG.E.U8 desc[UR62][R16.64], R2 ;  /* 0x0000000210005986 */ /* 0x0001e2000c10113e */
[----:B------:R-:W-:Y:S02]  /*11b470*/  LOP3.LUT P2, RZ, R46, 0x400, RZ, 0xc0, !PT ;  /* 0x000004002eff7812 */ /* 0x000fe4000784c0ff */
[----:B0-----:R-:W-:-:S05]  /*11b480*/  PRMT R2, R42, 0x7771, RZ ;  /* 0x000077712a027816 */ /* 0x001fca00000000ff */
[----:B----4-:R0:W-:Y:S01]  /*11b490*/  @P4 STG.E.U8 desc[UR62][R14.64], R2 ;  /* 0x000000020e004986 */ /* 0x0101e2000c10113e */
[----:B------:R-:W-:Y:S02]  /*11b4a0*/  LOP3.LUT P1, RZ, R45, 0x8000, RZ, 0xc0, !PT ;  /* 0x000080002dff7812 */ /* 0x000fe4000782c0ff */
[----:B0-----:R-:W-:-:S05]  /*11b4b0*/  PRMT R2, R42, 0x7772, RZ ;  /* 0x000077722a027816 */ /* 0x001fca00000000ff */
[----:B-----5:R0:W-:Y:S02]  /*11b4c0*/  @P3 STG.E.U8 desc[UR62][R12.64], R2 ;  /* 0x000000020c003986 */ /* 0x0201e4000c10113e */
[----:B0-----:R-:W-:-:S05]  /*11b4d0*/  PRMT R2, R42, 0x7773, RZ ;  /* 0x000077732a027816 */ /* 0x001fca00000000ff */
[----:B------:R0:W-:Y:S02]  /*11b4e0*/  @P2 STG.E.U8 desc[UR62][R10.64], R2 ;  /* 0x000000020a002986 */ /* 0x0001e4000c10113e */
[----:B0-----:R-:W-:-:S05]  /*11b4f0*/  PRMT R2, R43, 0x7770, RZ ;  /* 0x000077702b027816 */ /* 0x001fca00000000ff */
[----:B------:R0:W-:Y:S04]  /*11b500*/  @P1 STG.E.U8 desc[UR62][R8.64], R2 ;  /* 0x0000000208001986 */ /* 0x0001e8000c10113e */
[----:B0-----:R-:W3:Y:S01]  /*11b510*/  LDL.LU.64 R8, [R1+0x1bd0] ;  /* 0x001bd00001087983 */ /* 0x001ee20000300a00 */
[----:B------:R-:W-:Y:S02]  /*11b520*/  LOP3.LUT P0, RZ, R45, 0x10000, RZ, 0xc0, !PT ;  /* 0x000100002dff7812 */ /* 0x000fe4000780c0ff */
[----:B------:R-:W-:-:S11]  /*11b530*/  PRMT R2, R43, 0x7771, RZ ;  /* 0x000077712b027816 */ /* 0x000fd600000000ff */
[----:B--2---:R0:W-:Y:S04]  /*11b540*/  @P0 STG.E.U8 desc[UR62][R60.64], R2 ;  /* 0x000000023c000986 */ /* 0x0041e8000c10113e */
[----:B0-----:R-:W2:Y:S04]  /*11b550*/  LDL.LU.64 R60, [R1+0x1bc8] ;  /* 0x001bc800013c7983 */ /* 0x001ea80000300a00 */
[----:B------:R-:W4:Y:S04]  /*11b560*/  LDL.LU.64 R18, [R1+0x1bc0] ;  /* 0x001bc00001127983 */ /* 0x000f280000300a00 */
[----:B------:R-:W5:Y:S04]  /*11b570*/  LDL.LU.64 R16, [R1+0x1bb8] ;  /* 0x001bb80001107983 */ /* 0x000f680000300a00 */
[----:B------:R-:W4:Y:S04]  /*11b580*/  LDL.LU.64 R14, [R1+0x1bb0] ;  /* 0x001bb000010e7983 */ /* 0x000f280000300a00 */
[----:B------:R-:W4:Y:S01]  /*11b590*/  LDL.LU R13, [R1+0x168] ;  /* 0x00016800010d7983 */ /* 0x000f220000300800 */
[----:B------:R-:W-:-:S03]  /*11b5a0*/  LOP3.LUT P3, RZ, R46, 0x800, RZ, 0xc0, !PT ;  /* 0x000008002eff7812 */ /* 0x000fc6000786c0ff */
[----:B------:R-:W4:Y:S01]  /*11b5b0*/  LDL.LU.64 R10, [R1+0x1ba8] ;  /* 0x001ba800010a7983 */ /* 0x000f220000300a00 */
[----:B------:R-:W-:-:S03]  /*11b5c0*/  PRMT R2, R43, 0x7772, RZ ;  /* 0x000077722b027816 */ /* 0x000fc600000000ff */
[----:B------:R-:W4:Y:S01]  /*11b5d0*/  LDL.LU R20, [R1+0x16c] ;  /* 0x00016c0001147983 */ /* 0x000f220000300800 */
[C---:B------:R-:W-:Y:S02]  /*11b5e0*/  LOP3.LUT P2, RZ, R46.reuse, 0x1000, RZ, 0xc0, !PT ;  /* 0x000010002eff7812 */ /* 0x040fe4000784c0ff */
[----:B------:R-:W-:-:S03]  /*11b5f0*/  LOP3.LUT P6, RZ, R46, 0x20000, RZ, 0xc0, !PT ;  /* 0x000200002eff7812 */ /* 0x000fc600078cc0ff */
[----:B---3--:R0:W-:Y:S04]  /*11b600*/  @P3 STG.E.U8 desc[UR62][R8.64], R2 ;  /* 0x0000000208003986 */ /* 0x0081e8000c10113e */
[----:B0-----:R-:W3:Y:S01]  /*11b610*/  LDL.LU.64 R8, [R1+0x1ba0] ;  /* 0x001ba00001087983 */ /* 0x001ee20000300a00 */
[----:B------:R-:W-:-:S03]  /*11b620*/  PRMT R2, R43, 0x7773, RZ ;  /* 0x000077732b027816 */ /* 0x000fc600000000ff */
[----:B------:R-:W3:Y:S04]  /*11b630*/  LDL.LU.64 R42, [R1+0x1b98] ;  /* 0x001b9800012a7983 */ /* 0x000ee80000300a00 */
[----:B--2---:R0:W-:Y:S04]  /*11b640*/  @P2 STG.E.U8 desc[UR62][R60.64], R2 ;  /* 0x000000023c002986 */ /* 0x0041e8000c10113e */
[----:B0-----:R-:W2:Y:S01]  /*11b650*/  LDL.LU.64 R60, [R1+0x1b90] ;  /* 0x001b9000013c7983 */ /* 0x001ea20000300a00 */
[----:B------:R-:W-:Y:S02]  /*11b660*/  LOP3.LUT R47, R47, 0xdfffffff, RZ, 0xc0, !PT ;  /* 0xdfffffff2f2f7812 */ /* 0x000fe400078ec0ff */
[----:B------:R-:W-:Y:S01]  /*11b670*/  LOP3.LUT R49, R49, 0xfffffffe, RZ, 0xc0, !PT ;  /* 0xfffffffe31317812 */ /* 0x000fe200078ec0ff */
[----:B------:R-:W2:Y:S01]  /*11b680*/  LDL.LU.64 R50, [R1+0x1b88] ;  /* 0x001b880001327983 */ /* 0x000ea20000300a00 */
[----:B------:R-:W-:-:S02]  /*11b690*/  @P6 LOP3.LUT R47, R47, 0x20000000, RZ, 0xfc, !PT ;  /* 0x200000002f2f6812 */ /* 0x000fc400078efcff */
[----:B------:R-:W-:Y:S01]  /*11b6a0*/  LOP3.LUT P6, RZ, R45, 0x400000, RZ, 0xc0, !PT ;  /* 0x004000002dff7812 */ /* 0x000fe200078cc0ff */
[----:B------:R-:W2:Y:S01]  /*11b6b0*/  LDL.LU R21, [R1+0x150] ;  /* 0x0001500001157983 */ /* 0x000ea20000300800 */
[----:B------:R-:W-:Y:S02]  /*11b6c0*/  LOP3.LUT R47, R47, 0xbfffffff, RZ, 0xc0, !PT ;  /* 0xbfffffff2f2f7812 */ /* 0x000fe400078ec0ff */
[C---:B------:R-:W-:Y:S01]  /*11b6d0*/  LOP3.LUT P1, RZ, R45.reuse, 0x20000, RZ, 0xc0, !PT ;  /* 0x000200002dff7812 */ /* 0x040fe2000782c0ff */
[----:B------:R-:W2:Y:S01]  /*11b6e0*/  LDL.LU.64 R52, [R1+0x1b80] ;  /* 0x001b800001347983 */ /* 0x000ea20000300a00 */
[----:B------:R-:W-:Y:S02]  /*11b6f0*/  LOP3.LUT P0, RZ, R45, 0x40000, RZ, 0xc0, !PT ;  /* 0x000400002dff7812 */ /* 0x000fe4000780c0ff */
[----:B----4-:R-:W-:Y:S01]  /*11b700*/  PRMT R2, R13, 0x7770, RZ ;  /* 0x000077700d027816 */ /* 0x010fe200000000ff */
[----:B------:R-:W4:Y:S04]  /*11b710*/  LDL.LU.64 R56, [R1+0x1b78] ;  /* 0x001b780001387983 */ /* 0x000f280000300a00 */
[----:B------:R-:W-:Y:S01]  /*11b720*/  @P6 LOP3.LUT R47, R47, 0x40000000, RZ, 0xfc, !PT ;  /* 0x400000002f2f6812 */ /* 0x000fe200078efcff */
[----:B------:R-:W4:Y:S01]  /*11b730*/  LDL.LU.64 R22, [R1+0x1b70] ;  /* 0x001b700001167983 */ /* 0x000f220000300a00 */
[----:B------:R-:W-:-:S02]  /*11b740*/  LOP3.LUT P6, RZ, R45, 0x200000, RZ, 0xc0, !PT ;  /* 0x002000002dff7812 */ /* 0x000fc400078cc0ff */
[----:B------:R-:W-:-:S11]  /*11b750*/  LOP3.LUT R47, R47, 0x7fffffff, RZ, 0xc0, !PT ;  /* 0x7fffffff2f2f7812 */ /* 0x000fd600078ec0ff */
[----:B------:R-:W-:Y:S02]  /*11b760*/  @P6 LOP3.LUT R47, R47, 0x80000000, RZ, 0xfc, !PT ;  /* 0x800000002f2f6812 */ /* 0x000fe400078efcff */
[----:B------:R-:W-:-:S13]  /*11b770*/  LOP3.LUT P6, RZ, R46, 0x10000, RZ, 0xc0, !PT ;  /* 0x000100002eff7812 */ /* 0x000fda00078cc0ff */
        /* <DEDUP_REMOVED lines=12> */
[----:B------:R0:W-:Y:S10]  /*11b840*/  @P1 STG.E.U8 desc[UR62][R18.64], R2 ;  /* 0x0000000212001986 */ /* 0x0001f4000c10113e */
[----:B------:R-:W-:-:S02]  /*11b850*/  @P6 LOP3.LUT R49, R49, 0x10, RZ, 0xfc, !PT ;  /* 0x0000001031316812 */ /* 0x000fc400078efcff */
[----:B------:R-:W-:Y:S01]  /*11b860*/  LOP3.LUT P6, RZ, R46, 0x2000, RZ, 0xc0, !PT ;  /* 0x000020002eff7812 */ /* 0x000fe200078cc0ff */
[----:B0-----:R-:W4:Y:S01]  /*11b870*/  LDL.LU.64 R18, [R1+0x1b68] ;  /* 0x001b680001127983 */ /* 0x001f220000300a00 */
[----:B------:R-:W-:-:S05]  /*11b880*/  PRMT R2, R13, 0x7771, RZ ;  /* 0x000077710d027816 */ /* 0x000fca00000000ff */
[----:B-----5:R0:W-:Y:S02]  /*11b890*/  @P0 STG.E.U8 desc[UR62][R16.64], R2 ;  /* 0x0000000210000986 */ /* 0x0201e4000c10113e */
[----:B0-----:R-:W-:Y:S02]  /*11b8a0*/  PRMT R2, R13, 0x7772, RZ ;  /* 0x000077720d027816 */ /* 0x001fe400000000ff */
[----:B------:R-:W5:Y:S04]  /*11b8b0*/  LDL.LU.64 R16, [R1+0x1b60] ;  /* 0x001b600001107983 */ /* 0x000f680000300a00 */
[----:B------:R0:W-:Y:S01]  /*11b8c0*/  @P6 STG.E.U8 desc[UR62][R14.64], R2 ;  /* 0x000000020e006986 */ /* 0x0001e2000c10113e */
[----:B------:R-:W-:Y:S02]  /*11b8d0*/  LOP3.LUT P6, RZ, R49, 0x10, RZ, 0xc0, !PT ;  /* 0x0000001031ff7812 */ /* 0x000fe400078cc0ff */
[----:B0-----:R-:W-:Y:S01]  /*11b8e0*/  PRMT R2, R13, 0x7773, RZ ;  /* 0x000077730d027816 */ /* 0x001fe200000000ff */
[----:B------:R-:W5:Y:S10]  /*11b8f0*/  LDL.LU.64 R14, [R1+0x1b58] ;  /* 0x001b5800010e7983 */ /* 0x000f740000300a00 */
[----:B------:R0:W-:Y:S01]  /*11b900*/  @P6 STG.E.U8 desc[UR62][R10.64], R2 ;  /* 0x000000020a006986 */ /* 0x0001e2000c10113e */
[----:B------:R-:W-:-:S03]  /*11b910*/  LOP3.LUT P6, RZ, R49, 0x8, RZ, 0xc0, !PT ;  /* 0x0000000831ff7812 */ /* 0x000fc600078cc0ff */
[----:B------:R-:W5:Y:S01]  /*11b920*/  LDL.LU.64 R12, [R1+0x1b50] ;  /* 0x001b5000010c7983 */ /* 0x000f620000300a00 */
[----:B0-----:R-:W-:-:S03]  /*11b930*/  PRMT R2, R20, 0x7770, RZ ;  /* 0x0000777014027816 */ /* 0x001fc600000000ff */
[----:B------:R-:W5:Y:S06]  /*11b940*/  LDL.LU.64 R10, [R1+0x1b48] ;  /* 0x001b4800010a7983 */ /* 0x000f6c0000300a00 */
[----:B---3--:R0:W-:Y:S01]  /*11b950*/  @P6 STG.E.U8 desc[UR62][R8.64], R2 ;  /* 0x0000000208006986 */ /* 0x0081e2000c10113e */
[C---:B------:R-:W-:Y:S02]  /*11b960*/  LOP3.LUT P6, RZ, R49.reuse, 0x4, RZ, 0xc0, !PT ;  /* 0x0000000431ff7812 */ /* 0x040fe400078cc0ff */
[----:B0-----:R-:W-:Y:S01]  /*11b970*/  PRMT R2, R20, 0x7771, RZ ;  /* 0x0000777114027816 */ /* 0x001fe200000000ff */
[----:B------:R-:W3:Y:S10]  /*11b980*/  LDL.LU.64 R8, [R1+0x1b40] ;  /* 0x001b400001087983 */ /* 0x000ef40000300a00 */
[----:B------:R0:W-:Y:S01]  /*11b990*/  @P6 STG.E.U8 desc[UR62][R42.64], R2 ;  /* 0x000000022a006986 */ /* 0x0001e2000c10113e */
[----:B------:R-:W-:-:S02]  /*11b9a0*/  LOP3.LUT P6, RZ, R49, 0x2, RZ, 0xc0, !PT ;  /* 0x0000000231ff7812 */ /* 0x000fc400078cc0ff */
[----:B0-----:R-:W-:Y:S01]  /*11b9b0*/  PRMT R2, R20, 0x7772, RZ ;  /* 0x0000777214027816 */ /* 0x001fe200000000ff */
[----:B------:R-:W3:Y:S10]  /*11b9c0*/  LDL.LU.64 R42, [R1+0x45b8] ;  /* 0x0045b800012a7983 */ /* 0x000ef40000300a00 */
[----:B--2---:R0:W-:Y:S04]  /*11b9d0*/  @P6 STG.E.U8 desc[UR62][R60.64], R2 ;  /* 0x000000023c006986 */ /* 0x0041e8000c10113e */
[----:B0-----:R-:W2:Y:S01]  /*11b9e0*/  LDL.LU.64 R60, [R1+0x45b0] ;  /* 0x0045b000013c7983 */ /* 0x001ea20000300a00 */
[----:B------:R-:W-:-:S02]  /*11b9f0*/  LOP3.LUT P6, RZ, R49, 0x1, RZ, 0xc0, !PT ;  /* 0x0000000131ff7812 */ /* 0x000fc400078cc0ff */
[----:B------:R-:W-:-:S11]  /*11ba00*/  PRMT R2, R20, 0x7773, RZ ;  /* 0x0000777314027816 */ /* 0x000fd600000000ff */
        /* <DEDUP_REMOVED lines=8> */
[----:B------:R-:W-:Y:S02]  /*11ba90*/  LOP3.LUT P5, RZ, R46, 0x40000, RZ, 0xc0, !PT ;  /* 0x000400002eff7812 */ /* 0x000fe400078ac0ff */
[----:B------:R-:W-:Y:S02]  /*11baa0*/  LOP3.LUT P4, RZ, R45, 0x800000, RZ, 0xc0, !PT ;  /* 0x008000002dff7812 */ /* 0x000fe4000788c0ff */
[----:B0-----:R-:W-:-:S07]  /*11bab0*/  PRMT R2, R21, 0x7772, RZ ;  /* 0x0000777215027816 */ /* 0x001fce00000000ff */
[----:B------:R0:W-:Y:S01]  /*11bac0*/  @P6 STG.E.U8 desc[UR62][R22.64], R2 ;  /* 0x0000000216006986 */ /* 0x0001e2000c10113e */
[----:B------:R-:W-:Y:S02]  /*11bad0*/  LOP3.LUT P3, RZ, R45, 0x1000000, RZ, 0xc0, !PT ;  /* 0x010000002dff7812 */ /* 0x000fe4000786c0ff */
[----:B0-----:R-:W-:Y:S02]  /*11bae0*/  PRMT R2, R21, 0x7773, RZ ;  /* 0x0000777315027816 */ /* 0x001fe400000000ff */
[C---:B------:R-:W-:Y:S02]  /*11baf0*/  LOP3.LUT P2, RZ, R46.reuse, 0x80000, RZ, 0xc0, !PT ;  /* 0x000800002eff7812 */ /* 0x040fe4000784c0ff */
[----:B------:R-:W-:Y:S02]  /*11bb00*/  LOP3.LUT P1, RZ, R46, 0x100000, RZ, 0xc0, !PT ;  /* 0x001000002eff7812 */ /* 0x000fe4000782c0ff */
[----:B------:R-:W-:Y:S01]  /*11bb10*/  LOP3.LUT P0, RZ, R45, 0x2000000, RZ, 0xc0, !PT ;  /* 0x020000002dff7812 */ /* 0x000fe2000780c0ff */
        /* <DEDUP_REMOVED lines=8> */
[----:B------:R-:W4:Y:S04]  /*11bba0*/  LDL.LU R44, [R1+0x45a8] ;  /* 0x0045a800012c7983 */ /* 0x000f280000300800 */
[----:B------:R2:W-:Y:S02]  /*11bbb0*/  @P1 STG.E.U8 desc[UR62][R10.64], R2 ;  /* 0x000000020a001986 */ /* 0x0005e4000c10113e */
[----:B--2---:R-:W-:-:S05]  /*11bbc0*/  PRMT R2, R60, 0x7770, RZ ;  /* 0x000077703c027816 */ /* 0x004fca00000000ff */
[----:B---3--:R0:W-:Y:S04]  /*11bbd0*/  @P0 STG.E.U8 desc[UR62][R8.64], R2 ;  /* 0x0000000208000986 */ /* 0x0081e8000c10113e */
[----:B0-----:R-:W2:Y:S04]  /*11bbe0*/  LDL.LU.64 R8, [R1+0x1b38] ;  /* 0x001b380001087983 */ /* 0x001ea80000300a00 */
[----:B------:R-:W3:Y:S04]  /*11bbf0*/  LDL.LU.64 R20, [R1+0x1b30] ;  /* 0x001b300001147983 */ /* 0x000ee80000300a00 */
[----:B------:R-:W5:Y:S04]  /*11bc00*/  LDL.LU.64 R16, [R1+0x1b28] ;  /* 0x001b280001107983 */ /* 0x000f680000300a00 */
[----:B------:R-:W3:Y:S04]  /*11bc10*/  LDL.LU.64 R14, [R1+0x1b20] ;  /* 0x001b2000010e7983 */ /* 0x000ee80000300a00 */
[----:B------:R-:W3:Y:S04]  /*11bc20*/  LDL.LU.64 R12, [R1+0x1b18] ;  /* 0x001b1800010c7983 */ /* 0x000ee80000300a00 */
[----:B------:R-:W3:Y:S01]  /*11bc30*/  LDL.LU.64 R10, [R1+0x1b10] ;  /* 0x001b1000010a7983 */ /* 0x000ee20000300a00 */
[----:B------:R-:W-:-:S02]  /*11bc40*/  LOP3.LUT P3, RZ, R45, 0x4000000, RZ, 0xc0, !PT ;  /* 0x040000002dff7812 */ /* 0x000fc4000786c0ff */
[----:B------:R-:W-:Y:S02]  /*11bc50*/  PRMT R2, R60, 0x7771, RZ ;  /* 0x000077713c027816 */ /* 0x000fe400000000ff */
[----:B------:R-:W-:Y:S02]  /*11bc60*/  LOP3.LUT R47, R47, 0xffdfffff, RZ, 0xc0, !PT ;  /* 0xffdfffff2f2f7812 */ /* 0x000fe400078ec0ff */
[C---:B------:R-:W-:Y:S02]  /*11bc70*/  LOP3.LUT P2, RZ, R46.reuse, 0x200000, RZ, 0xc0, !PT ;  /* 0x002000002eff7812 */ /* 0x040fe4000784c0ff */
[----:B------:R-:W-:Y:S02]  /*11bc80*/  LOP3.LUT P1, RZ, R46, 0x400000, RZ, 0xc0, !PT ;  /* 0x004000002eff7812 */ /* 0x000fe4000782c0ff */
[----:B------:R-:W-:Y:S02]  /*11bc90*/  LOP3.LUT P0, RZ, R45, 0x8000000, RZ, 0xc0, !PT ;  /* 0x080000002dff7812 */ /* 0x000fe4000780c0ff */
[----:B----4-:R-:W-:-:S13]  /*11bca0*/  LOP3.LUT P6, RZ, R44, 0x1, RZ, 0xc0, !PT ;  /* 0x000000012cff7812 */ /* 0x010fda00078cc0ff */
[----:B------:R-:W-:Y:S02]  /*11bcb0*/  @P6 LOP3.LUT R47, R47, 0x200000, RZ, 0xfc, !PT ;  /* 0x002000002f2f6812 */ /* 0x000fe400078efcff */
[----:B------:R-:W-:Y:S02]  /*11bcc0*/  LOP3.LUT P6, RZ, R45, 0x80000000, RZ, 0xc0, !PT ;  /* 0x800000002dff7812 */ /* 0x000fe400078cc0ff */
[----:B------:R-:W-:Y:S01]  /*11bcd0*/  LOP3.LUT R47, R47, 0xffbfffff, RZ, 0xc0, !PT ;  /* 0xffbfffff2f2f7812 */ /* 0x000fe200078ec0ff */
[----:B--2---:R0:W-:Y:S04]  /*11bce0*/  @P3 STG.E.U8 desc[UR62][R8.64], R2 ;  /* 0x0000000208003986 */ /* 0x0041e8000c10113e */
[----:B0-----:R-:W2:Y:S06]  /*11bcf0*/  LDL.LU.64 R8, [R1+0x1b08] ;  /* 0x001b080001087983 */ /* 0x001eac0000300a00 */
[----:B------:R-:W-:-:S02]  /*11bd00*/  @P6 LOP3.LUT R47, R47, 0x400000, RZ, 0xfc, !PT ;  /* 0x004000002f2f6812 */ /* 0x000fc400078efcff */
[----:B------:R-:W-:Y:S01]  /*11bd10*/  LOP3.LUT P6, RZ, R46, 0x4000000, RZ, 0xc0, !PT ;  /* 0x040000002eff7812 */ /* 0x000fe200078cc0ff */
[----:B------:R-:W4:Y:S01]  /*11bd20*/  LDL.LU.64 R48, [R1+0x1b00] ;  /* 0x001b000001307983 */ /* 0x000f220000300a00 */
[----:B------:R-:W-:-:S03]  /*11bd30*/  LOP3.LUT R47, R47, 0xff7fffff, RZ, 0xc0, !PT ;  /* 0xff7fffff2f2f7812 */ /* 0x000fc600078ec0ff */
[----:B------:R-:W4:Y:S01]  /*11bd40*/  LDL.LU R18, [R1+0x140] ;  /* 0x0001400001127983 */ /* 0x000f220000300800 */
[----:B------:R-:W-:-:S03]  /*11bd50*/  PRMT R2, R60, 0x7772, RZ ;  /* 0x000077723c027816 */ /* 0x000fc600000000ff */
[----:B------:R-:W4:Y:S04]  /*11bd60*/  LDL.LU.64 R50, [R1+0x1af8] ;  /* 0x001af80001327983 */ /* 0x000f280000300a00 */
[----:B------:R-:W-:Y:S01]  /*11bd70*/  @P6 LOP3.LUT R47, R47, 0x800000, RZ, 0xfc, !PT ;  /* 0x008000002f2f6812 */ /* 0x000fe200078efcff */
[----:B---3--:R0:W-:Y:S01]  /*11bd80*/  @P2 STG.E.U8 desc[UR62][R20.64], R2 ;  /* 0x0000000214002986 */ /* 0x0081e2000c10113e */
[----:B------:R-:W-:Y:S02]  /*11bd90*/  LOP3.LUT P6, RZ, R46, 0x2000000, RZ, 0xc0, !PT ;  /* 0x020000002eff7812 */ /* 0x000fe400078cc0ff */
[----:B------:R-:W-:Y:S01]  /*11bda0*/  LOP3.LUT R47, R47, 0xfeffffff, RZ, 0xc0, !PT ;  /* 0xfeffffff2f2f7812 */ /* 0x000fe200078ec0ff */
[----:B------:R-:W3:Y:S10]  /*11bdb0*/  LDL.LU.64 R52, [R1+0x128] ;  /* 0x0001280001347983 */ /* 0x000ef40000300a00 */
        /* <DEDUP_REMOVED lines=12> */
[----:B0-----:R-:W-:Y:S02]  /*11be80*/  PRMT R2, R60, 0x7773, RZ ;  /* 0x000077733c027816 */ /* 0x001fe400000000ff */
[----:B------:R-:W3:Y:S04]  /*11be90*/  LDL.LU R60, [R1+0x45a4] ;  /* 0x0045a400013c7983 */ /* 0x000ee80000300800 */
[----:B-----5:R0:W-:Y:S03]  /*11bea0*/  @P1 STG.E.U8 desc[UR62][R16.64], R2 ;  /* 0x0000000210001986 */ /* 0x0201e6000c10113e */
[----:B------:R-:W-:Y:S01]  /*11beb0*/  @P6 LOP3.LUT R47, R47, 0x10000000, RZ, 0xfc, !PT ;  /* 0x100000002f2f6812 */ /* 0x000fe200078efcff */
[----:B------:R-:W5:Y:S01]  /*11bec0*/  LDL.LU R19, [R1+0x144] ;  /* 0x0001440001137983 */ /* 0x000f620000300800 */
[----:B------:R-:W-:-:S03]  /*11bed0*/  LOP3.LUT P6, RZ, R45, 0x10000000, RZ, 0xc0, !PT ;  /* 0x100000002dff7812 */ /* 0x000fc600078cc0ff */
[----:B------:R-:W5:Y:S01]  /*11bee0*/  LDL.LU.64 R56, [R1+0x1af0] ;  /* 0x001af00001387983 */ /* 0x000f620000300a00 */
[----:B0-----:R-:W-:-:S03]  /*11bef0*/  PRMT R2, R61, 0x7770, RZ ;  /* 0x000077703d027816 */ /* 0x001fc600000000ff */
[----:B------:R-:W5:Y:S04]  /*11bf00*/  LDL.LU.64 R22, [R1+0x1ae8] ;  /* 0x001ae80001167983 */ /* 0x000f680000300a00 */
[----:B------:R0:W-:Y:S04]  /*11bf10*/  @P0 STG.E.U8 desc[UR62][R14.64], R2 ;  /* 0x000000020e000986 */ /* 0x0001e8000c10113e */
[----:B------:R-:W5:Y:S04]  /*11bf20*/  LDL.LU.64 R20, [R1+0x1ae0] ;  /* 0x001ae00001147983 */ /* 0x000f680000300a00 */
[----:B------:R-:W5:Y:S01]  /*11bf30*/  LDL.LU.64 R16, [R1+0x1ad8] ;  /* 0x001ad80001107983 */ /* 0x000f620000300a00 */
[----:B0-----:R-:W-:-:S03]  /*11bf40*/  PRMT R2, R61, 0x7771, RZ ;  /* 0x000077713d027816 */ /* 0x001fc600000000ff */
[----:B------:R-:W5:Y:S04]  /*11bf50*/  LDL.LU.64 R14, [R1+0x1ad0] ;  /* 0x001ad000010e7983 */ /* 0x000f680000300a00 */
[----:B------:R0:W-:Y:S01]  /*11bf60*/  @P6 STG.E.U8 desc[UR62][R12.64], R2 ;  /* 0x000000020c006986 */ /* 0x0001e2000c10113e */
[----:B------:R-:W-:Y:S02]  /*11bf70*/  LOP3.LUT P6, RZ, R47, 0x10000000, RZ, 0xc0, !PT ;  /* 0x100000002fff7812 */ /* 0x000fe400078cc0ff */
[C---:B0-----:R-:W-:Y:S01]  /*11bf80*/  PRMT R2, R61.reuse, 0x7772, RZ ;  /* 0x000077723d027816 */ /* 0x041fe200000000ff */
[----:B------:R-:W5:Y:S10]  /*11bf90*/  LDL.LU.64 R12, [R1+0x1ac8] ;  /* 0x001ac800010c7983 */ /* 0x000f740000300a00 */
[----:B------:R0:W-:Y:S04]  /*11bfa0*/  @P6 STG.E.U8 desc[UR62][R10.64], R2 ;  /* 0x000000020a006986 */ /* 0x0001e8000c10113e */
[----:B0-----:R-:W5:Y:S01]  /*11bfb0*/  LDL.LU.64 R10, [R1+0x1ac0] ;  /* 0x001ac000010a7983 */ /* 0x001f620000300a00 */
[----:B------:R-:W-:-:S03]  /*11bfc0*/  PRMT R2, R61, 0x7773, RZ ;  /* 0x000077733d027816 */ /* 0x000fc600000000ff */
[----:B------:R-:W5:Y:S01]  /*11bfd0*/  LDL.LU R61, [R1+0x45a0] ;  /* 0x0045a000013d7983 */ /* 0x000f620000300800 */
[----:B------:R-:W-:-:S13]  /*11bfe0*/  LOP3.LUT P6, RZ, R47, 0x8000000, RZ, 0xc0, !PT ;  /* 0x080000002fff7812 */ /* 0x000fda00078cc0ff */
[----:B--2---:R0:W-:Y:S04]  /*11bff0*/  @P6 STG.E.U8 desc[UR62][R8.64], R2 ;  /* 0x0000000208006986 */ /* 0x0041e8000c10113e */
[----:B0-----:R-:W2:Y:S01]  /*11c000*/  LDL.LU.64 R8, [R1+0x1ab8] ;  /* 0x001ab80001087983 */ /* 0x001ea20000300a00 */
[----:B------:R-:W-:Y:S02]  /*11c010*/  LOP3.LUT P6, RZ, R47, 0x4000000, RZ, 0xc0, !PT ;  /* 0x040000002fff7812 */ /* 0x000fe400078cc0ff */
[----:B----4-:R-:W-:-:S11]  /*11c020*/  PRMT R2, R18, 0x7770, RZ ;  /* 0x0000777012027816 */ /* 0x010fd600000000ff */
        /* <DEDUP_REMOVED lines=8> */
[----:B0-----:R-:W-:Y:S02]  /*11c0b0*/  PRMT R2, R18, 0x7773, RZ ;  /* 0x0000777312027816 */ /* 0x001fe400000000ff */
[C---:B------:R-:W-:Y:S02]  /*11c0c0*/  LOP3.LUT P5, RZ, R46.reuse, 0x8000000, RZ, 0xc0, !PT ;  /* 0x080000002eff7812 */ /* 0x040fe400078ac0ff */
[----:B------:R-:W-:Y:S02]  /*11c0d0*/  LOP3.LUT P4, RZ, R46, 0x10000000, RZ, 0xc0, !PT ;  /* 0x100000002eff7812 */ /* 0x000fe4000788c0ff */
[C---:B------:R-:W-:Y:S02]  /*11c0e0*/  LOP3.LUT P3, RZ, R44.reuse, 0x2, RZ, 0xc0, !PT ;  /* 0x000000022cff7812 */ /* 0x040fe4000786c0ff */
[----:B------:R-:W-:-:S02]  /*11c0f0*/  LOP3.LUT P2, RZ, R44, 0x4, RZ, 0xc0, !PT ;  /* 0x000000042cff7812 */ /* 0x000fc4000784c0ff */
[C---:B------:R-:W-:Y:S02]  /*11c100*/  LOP3.LUT P1, RZ, R46.reuse, 0x20000000, RZ, 0xc0, !PT ;  /* 0x200000002eff7812 */ /* 0x040fe4000782c0ff */
[----:B------:R-:W-:Y:S01]  /*11c110*/  LOP3.LUT P0, RZ, R46, 0x40000000, RZ, 0xc0, !PT ;  /* 0x400000002eff7812 */ /* 0x000fe2000780c0ff */
[----:B-----5:R0:W-:Y:S01]  /*11c120*/  @P6 STG.E.U8 desc[UR62][R60.64], R2 ;  /* 0x000000023c006986 */ /* 0x0201e2000c10113e */
        /* <DEDUP_REMOVED lines=30> */
[----:B------:R-:W-:-:S04]  /*11c310*/  @P6 LOP3.LUT R47, R47, 0x2000, RZ, 0xfc, !PT ;  /* 0x000020002f2f6812 */ /* 0x000fc800078efcff */
[----:B------:R-:W-:Y:S02]  /*11c320*/  LOP3.LUT R47, R47, 0xffffbfff, RZ, 0xc0, !PT ;  /* 0xffffbfff2f2f7812 */ /* 0x000fe400078ec0ff */
[----:B------:R-:W-:Y:S02]  /*11c330*/  LOP3.LUT P2, RZ, R44, 0x10, RZ, 0xc0, !PT ;  /* 0x000000102cff7812 */ /* 0x000fe4000784c0ff */
[----:B------:R-:W-:Y:S02]  /*11c340*/  LOP3.LUT P1, RZ, R46, 0x80000000, RZ, 0xc0, !PT ;  /* 0x800000002eff7812 */ /* 0x000fe4000782c0ff */
[----:B--2---:R-:W-:-:S05]  /*11c350*/  PRMT R2, R17, 0x7770, RZ ;  /* 0x0000777011027816 */ /* 0x004fca00000000ff */
[----:B------:R0:W-:Y:S04]  /*11c360*/  @P3 STG.E.U8 desc[UR62][R8.64], R2 ;  /* 0x0000000208003986 */ /* 0x0001e8000c10113e */
[----:B0-----:R-:W2:Y:S01]  /*11c370*/  LDL.LU.64 R8, [R1+0x1a80] ;  /* 0x001a800001087983 */ /* 0x001ea20000300a00 */
[----:B---3--:R-:W-:-:S03]  /*11c380*/  LOP3.LUT P6, RZ, R43, 0x10, RZ, 0xc0, !PT ;  /* 0x000000102bff7812 */ /* 0x008fc600078cc0ff */
[----:B------:R-:W3:Y:S04]  /*11c390*/  LDL.LU.64 R60, [R1+0x1a78] ;  /* 0x001a7800013c7983 */ /* 0x000ee80000300a00 */
[----:B------:R-:W3:Y:S04]  /*11c3a0*/  LDL.LU.64 R48, [R1+0x1a70] ;  /* 0x001a700001307983 */ /* 0x000ee80000300a00 */
[----:B------:R-:W3:Y:S02]  /*11c3b0*/  LDL.LU R58, [R1+0x134] ;  /* 0x00013400013a7983 */ /* 0x000ee40000300800 */
[----:B------:R-:W-:-:S02]  /*11c3c0*/  @P6 LOP3.LUT R47, R47, 0x4000, RZ, 0xfc, !PT ;  /* 0x000040002f2f6812 */ /* 0x000fc400078efcff */
[----:B------:R-:W-:Y:S01]  /*11c3d0*/  LOP3.LUT P6, RZ, R43, 0x8, RZ, 0xc0, !PT ;  /* 0x000000082bff7812 */ /* 0x000fe200078cc0ff */
[----:B------:R-:W3:Y:S01]  /*11c3e0*/  LDL.LU.64 R50, [R1+0x1a68] ;  /* 0x001a680001327983 */ /* 0x000ee20000300a00 */
[----:B------:R-:W-:-:S03]  /*11c3f0*/  LOP3.LUT R47, R47, 0xffff7fff, RZ, 0xc0, !PT ;  /* 0xffff7fff2f2f7812 */ /* 0x000fc600078ec0ff */
[----:B------:R-:W3:Y:S01]  /*11c400*/  LDL.LU.64 R52, [R1+0x1a60] ;  /* 0x001a600001347983 */ /* 0x000ee20000300a00 */
[----:B------:R-:W-:Y:S02]  /*11c410*/  PRMT R2, R17, 0x7771, RZ ;  /* 0x0000777111027816 */ /* 0x000fe400000000ff */
[----:B------:R-:W-:Y:S01]  /*11c420*/  LOP3.LUT P0, RZ, R43, 0x1, RZ, 0xc0, !PT ;  /* 0x000000012bff7812 */ /* 0x000fe2000780c0ff */
[----:B------:R-:W3:Y:S04]  /*11c430*/  LDL.LU.64 R56, [R1+0x1a58] ;  /* 0x001a580001387983 */ /* 0x000ee80000300a00 */
        /* <DEDUP_REMOVED lines=15> */
[----:B0-----:R-:W-:Y:S02]  /*11c530*/  PRMT R2, R17, 0x7772, RZ ;  /* 0x0000777211027816 */ /* 0x001fe400000000ff */
[----:B------:R-:W-:-:S03]  /*11c540*/  LOP3.LUT R47, R47, 0xffefffff, RZ, 0xc0, !PT ;  /* 0xffefffff2f2f7812 */ /* 0x000fc600078ec0ff */
[----:B-----5:R0:W-:Y:S06]  /*11c550*/  @P1 STG.E.U8 desc[UR62][R18.64], R2 ;  /* 0x0000000212001986 */ /* 0x0201ec000c10113e */
[----:B------:R-:W-:Y:S02]  /*11c560*/  @P6 LOP3.LUT R47, R47, 0x100000, RZ, 0xfc, !PT ;  /* 0x001000002f2f6812 */ /* 0x000fe400078efcff */
[----:B0-----:R-:W-:Y:S02]  /*11c570*/  PRMT R2, R17, 0x7773, RZ ;  /* 0x0000777311027816 */ /* 0x001fe400000000ff */
[----:B------:R-:W-:-:S03]  /*11c580*/  LOP3.LUT P6, RZ, R44, 0x20, RZ, 0xc0, !PT ;  /* 0x000000202cff7812 */ /* 0x000fc600078cc0ff */
[----:B------:R0:W-:Y:S04]  /*11c590*/  @P0 STG.E.U8 desc[UR62][R10.64], R2 ;  /* 0x000000020a000986 */ /* 0x0001e8000c10113e */
[----:B0-----:R-:W4:Y:S01]  /*11c5a0*/  LDL.LU R10, [R1+0x138] ;  /* 0x00013800010a7983 */ /* 0x001f220000300800 */
        /* <DEDUP_REMOVED lines=35> */
[C---:B------:R-:W-:Y:S02]  /*11c7e0*/  LOP3.LUT P2, RZ, R44.reuse, 0x800, RZ, 0xc0, !PT ;  /* 0x000008002cff7812 */ /* 0x040fe4000784c0ff */
[----:B------:R-:W-:-:S02]  /*11c7f0*/  LOP3.LUT P1, RZ, R44, 0x1000, RZ, 0xc0, !PT ;  /* 0x000010002cff7812 */ /* 0x000fc4000782c0ff */
[----:B----4-:R-:W-:-:S05]  /*11c800*/  PRMT R2, R10, 0x7770, RZ ;  /* 0x000077700a027816 */ /* 0x010fca00000000ff */
[----:B-----5:R0:W-:Y:S02]  /*11c810*/  @P6 STG.E.U8 desc[UR62][R22.64], R2 ;  /* 0x0000000216006986 */ /* 0x0201e4000c10113e */
        /* <DEDUP_REMOVED lines=19> */
[----:B------:R-:W3:Y:S01]  /*11c950*/  LDL.LU R54, [R1+0x114] ;  /* 0x0001140001367983 */ /* 0x000ee20000300800 */
[----:B------:R-:W-:-:S02]  /*11c960*/  PRMT R2, R11, 0x7773, RZ ;  /* 0x000077730b027816 */ /* 0x000fc400000000ff */
[C---:B------:R-:W-:Y:S01]  /*11c970*/  LOP3.LUT P3, RZ, R43.reuse, 0x100, RZ, 0xc0, !PT ;  /* 0x000001002bff7812 */ /* 0x040fe2000786c0ff */
[----:B------:R-:W3:Y:S01]  /*11c980*/  LDL.LU.64 R10, [R1+0x19f0] ;  /* 0x0019f000010a7983 */ /* 0x000ee20000300a00 */
        /* <DEDUP_REMOVED lines=34> */
[----:B------:R-:W-:Y:S02]  /*11cbb0*/  LOP3.LUT P6, RZ, R44, 0x8000, RZ, 0xc0, !PT ;  /* 0x000080002cff7812 */ /* 0x000fe400078cc0ff */
[----:B------:R-:W-:Y:S01]  /*11cbc0*/  LOP3.LUT P0, RZ, R43, 0x200, RZ, 0xc0, !PT ;  /* 0x000002002bff7812 */ /* 0x000fe2000780c0ff */
[----:B------:R0:W-:Y:S01]  /*11cbd0*/  @P2 STG.E.U8 desc[UR62][R20.64], R2 ;  /* 0x0000000214002986 */ /* 0x0001e2000c10113e */
[----:B------:R-:W-:Y:S02]  /*11cbe0*/  LOP3.LUT R47, R47, 0xffffefff, RZ, 0xc0, !PT ;  /* 0xffffefff2f2f7812 */ /* 0x000fe400078ec0ff */
[----:B0-----:R-:W-:Y:S01]  /*11cbf0*/  PRMT R2, R12, 0x7771, RZ ;  /* 0x000077710c027816 */ /* 0x001fe200000000ff */
[----:B------:R-:W3:Y:S06]  /*11cc00*/  LDL.LU.64 R20, [R1+0x19b0] ;  /* 0x0019b00001147983 */ /* 0x000eec0000300a00 */
        /* <DEDUP_REMOVED lines=85> */
[----:B------:R-:W2:Y:S01]  /*11d160*/  LDL.LU.64 R50, [R1+0x1938] ;  /* 0x0019380001327983 */ /* 0x000ea20000300a00 */
[----:B------:R-:W-:-:S03]  /*11d170*/  LOP3.LUT R47, R47, 0xfffffffb, RZ, 0xc0, !PT ;  /* 0xfffffffb2f2f7812 */ /* 0x000fc600078ec0ff */
[----:B------:R-:W2:Y:S01]  /*11d180*/  LDL.LU.64 R52, [R1+0x1930] ;  /* 0x0019300001347983 */ /* 0x000ea20000300a00 */
[----:B------:R-:W-:Y:S02]  /*11d190*/  LOP3.LUT P2, RZ, R43, 0x40000, RZ, 0xc0, !PT ;  /* 0x000400002bff7812 */ /* 0x000fe4000784c0ff */
[C---:B------:R-:W-:Y:S01]  /*11d1a0*/  LOP3.LUT P1, RZ, R44.reuse, 0x800000, RZ, 0xc0, !PT ;  /* 0x008000002cff7812 */ /* 0x040fe2000782c0ff */
[----:B------:R-:W2:Y:S04]  /*11d1b0*/  LDL.LU.64 R56, [R1+0x1928] ;  /* 0x0019280001387983 */ /* 0x000ea80000300a00 */
[----:B------:R-:W-:Y:S02]  /*11d1c0*/  @P6 LOP3.LUT R47, R47, 0x4, RZ, 0xfc, !PT ;  /* 0x000000042f2f6812 */ /* 0x000fe400078efcff */
[----:B------:R-:W-:-:S02]  /*11d1d0*/  LOP3.LUT P6, RZ, R44, 0x2000000, RZ, 0xc0, !PT ;  /* 0x020000002cff7812 */ /* 0x000fc400078cc0ff */
[----:B------:R-:W-:Y:S02]  /*11d1e0*/  LOP3.LUT R47, R47, 0xfffffff7, RZ, 0xc0, !PT ;  /* 0xfffffff72f2f7812 */ /* 0x000fe400078ec0ff */
[----:B------:R-:W-:-:S09]  /*11d1f0*/  PRMT R2, R12, 0x7773, RZ ;  /* 0x000077730c027816 */ /* 0x000fd200000000ff */
[----:B------:R-:W-:Y:S02]  /*11d200*/  @P6 LOP3.LUT R47, R47, 0x8, RZ, 0xfc, !PT ;  /* 0x000000082f2f6812 */ /* 0x000fe400078efcff */
[----:B------:R-:W-:Y:S01]  /*11d210*/  LOP3.LUT P6, RZ, R43, 0x100000, RZ, 0xc0, !PT ;  /* 0x001000002bff7812 */ /* 0x000fe200078cc0ff */
        /* <DEDUP_REMOVED lines=14> */
[----:B------:R-:W-:Y:S02]  /*11d300*/  LOP3.LUT P6, RZ, R47, 0x10, RZ, 0xc0, !PT ;  /* 0x000000102fff7812 */ /* 0x000fe400078cc0ff */
[----:B0-----:R-:W-:Y:S01]  /*11d310*/  PRMT R2, R13, 0x7773, RZ ;  /* 0x000077730d027816 */ /* 0x001fe200000000ff */
[----:B------:R-:W3:Y:S10]  /*11d320*/  LDL.LU.64 R14, [R1+0x1908] ;  /* 0x00190800010e7983 */ /* 0x000ef40000300a00 */
        /* <DEDUP_REMOVED lines=27> */
[----:B---3--:R0:W-:Y:S01]  /*11d4e0*/  @P6 STG.E.U8 desc[UR62][R22.64], R2 ;  /* 0x0000000216006986 */ /* 0x0081e2000c10113e */
[----:B------:R-:W-:Y:S02]  /*11d4f0*/  LOP3.LUT P3, RZ, R44, 0x40000000, RZ, 0xc0, !PT ;  /* 0x400000002cff7812 */ /* 0x000fe4000786c0ff */
[----:B0-----:R-:W-:Y:S02]  /*11d500*/  PRMT R2, R42, 0x7773, RZ ;  /* 0x000077732a027816 */ /* 0x001fe400000000ff */
[C---:B------:R-:W-:Y:S01]  /*11d510*/  LOP3.LUT P2, RZ, R43.reuse, 0x2000000, RZ, 0xc0, !PT ;  /* 0x020000002bff7812 */ /* 0x040fe2000784c0ff */
[----:B------:R-:W3:Y:S04]  /*11d520*/  LDL.LU R42, [R1+0x4598] ;  /* 0x00459800012a7983 */ /* 0x000ee80000300800 */
[----:B----4-:R0:W-:Y:S01]  /*11d530*/  @P5 STG.E.U8 desc[UR62][R20.64], R2 ;  /* 0x0000000214005986 */ /* 0x0101e2000c10113e */
[----:B------:R-:W-:-:S02]  /*11d540*/  LOP3.LUT P1, RZ, R43, 0x4000000, RZ, 0xc0, !PT ;  /* 0x040000002bff7812 */ /* 0x000fc4000782c0ff */
[----:B0-----:R-:W-:-:S05]  /*11d550*/  PRMT R2, R41, 0x7770, RZ ;  /* 0x0000777029027816 */ /* 0x001fca00000000ff */
[----:B-----5:R0:W-:Y:S01]  /*11d560*/  @P4 STG.E.U8 desc[UR62][R16.64], R2 ;  /* 0x0000000210004986 */ /* 0x0201e2000c10113e */
[----:B------:R-:W-:Y:S02]  /*11d570*/  LOP3.LUT P0, RZ, R44, 0x80000000, RZ, 0xc0, !PT ;  /* 0x800000002cff7812 */ /* 0x000fe4000780c0ff */
[----:B0-----:R-:W-:-:S05]  /*11d580*/  PRMT R2, R41, 0x7771, RZ ;  /* 0x0000777129027816 */ /* 0x001fca00000000ff */
[----:B------:R0:W-:Y:S02]  /*11d590*/  @P3 STG.E.U8 desc[UR62][R14.64], R2 ;  /* 0x000000020e003986 */ /* 0x0001e4000c10113e */
[----:B0-----:R-:W-:-:S05]  /*11d5a0*/  PRMT R2, R41, 0x7772, RZ ;  /* 0x0000777229027816 */ /* 0x001fca00000000ff */
[----:B------:R0:W-:Y:S02]  /*11d5b0*/  @P2 STG.E.U8 desc[UR62][R12.64], R2 ;  /* 0x000000020c002986 */ /* 0x0001e4000c10113e */
[----:B0-----:R-:W-:Y:S02]  /*11d5c0*/  PRMT R2, R41, 0x7773, RZ ;  /* 0x0000777329027816 */ /* 0x001fe400000000ff */
[----:B------:R-:W4:Y:S04]  /*11d5d0*/  LDL.LU R41, [R1+0x4594] ;  /* 0x0045940001297983 */ /* 0x000f280000300800 */
[----:B------:R0:W-:Y:S02]  /*11d5e0*/  @P1 STG.E.U8 desc[UR62][R10.64], R2 ;  /* 0x000000020a001986 */ /* 0x0001e4000c10113e */
[----:B0-----:R-:W-:-:S05]  /*11d5f0*/  PRMT R2, R19, 0x7770, RZ ;  /* 0x0000777013027816 */ /* 0x001fca00000000ff */
[----:B--2---:R0:W-:Y:S04]  /*11d600*/  @P0 STG.E.U8 desc[UR62][R8.64], R2 ;  /* 0x0000000208000986 */ /* 0x0041e8000c10113e */
[----:B0-----:R-:W2:Y:S04]  /*11d610*/  LDL.LU.64 R8, [R1+0x18e8] ;  /* 0x0018e80001087983 */ /* 0x001ea80000300a00 */
[----:B------:R-:W5:Y:S04]  /*11d620*/  LDL.LU.64 R20, [R1+0x18e0] ;  /* 0x0018e00001147983 */ /* 0x000f680000300a00 */
[----:B------:R-:W4:Y:S04]  /*11d630*/  LDL.LU.64 R10, [R1+0x18d8] ;  /* 0x0018d800010a7983 */ /* 0x000f280000300a00 */
[----:B------:R-:W4:Y:S04]  /*11d640*/  LDL.LU.64 R16, [R1+0x18d0] ;  /* 0x0018d00001107983 */ /* 0x000f280000300a00 */
[----:B------:R-:W5:Y:S04]  /*11d650*/  LDL.LU.64 R14, [R1+0x18c8] ;  /* 0x0018c800010e7983 */ /* 0x000f680000300a00 */
[----:B------:R-:W5:Y:S04]  /*11d660*/  LDL.LU.64 R12, [R1+0x18c0] ;  /* 0x0018c000010c7983 */ /* 0x000f680000300a00 */
[----:B------:R-:W5:Y:S01]  /*11d670*/  LDL.LU R54, [R1+0xf8] ;  /* 0x0000f80001367983 */ /* 0x000f620000300800 */
[----:B------:R-:W-:-:S02]  /*11d680*/  PRMT R2, R19, 0x7771, RZ ;  /* 0x0000777113027816 */ /* 0x000fc400000000ff */
[C---:B---3--:R-:W-:Y:S02]  /*11d690*/  LOP3.LUT P3, RZ, R42.reuse, 0x1, RZ, 0xc0, !PT ;  /* 0x000000012aff7812 */ /* 0x048fe4000786c0ff */
[----:B------:R-:W-:Y:S02]  /*11d6a0*/  LOP3.LUT P6, RZ, R42, 0x40, RZ, 0xc0, !PT ;  /* 0x000000402aff7812 */ /* 0x000fe400078cc0ff */
[----:B------:R-:W-:-:S11]  /*11d6b0*/  LOP3.LUT R45, R45, 0xffdfffff, RZ, 0xc0, !PT ;  /* 0xffdfffff2d2d7812 */ /* 0x000fd600078ec0ff */
[----:B------:R-:W-:Y:S02]  /*11d6c0*/  @P6 LOP3.LUT R45, R45, 0x200000, RZ, 0xfc, !PT ;  /* 0x002000002d2d6812 */ /* 0x000fe400078efcff */
[----:B------:R-:W-:Y:S02]  /*11d6d0*/  LOP3.LUT P6, RZ, R42, 0x20, RZ, 0xc0, !PT ;  /* 0x000000202aff7812 */ /* 0x000fe400078cc0ff */
[----:B------:R-:W-:Y:S01]  /*11d6e0*/  LOP3.LUT R45, R45, 0xffbfffff, RZ, 0xc0, !PT ;  /* 0xffbfffff2d2d7812 */ /* 0x000fe200078ec0ff */
[----:B--2---:R0:W-:Y:S04]  /*11d6f0*/  @P3 STG.E.U8 desc[UR62][R8.64], R2 ;  /* 0x0000000208003986 */ /* 0x0041e8000c10113e */
[----:B0-----:R-:W2:Y:S06]  /*11d700*/  LDL.LU.64 R8, [R1+0x18b8] ;  /* 0x0018b80001087983 */ /* 0x001eac0000300a00 */
[----:B------:R-:W-:-:S02]  /*11d710*/  @P6 LOP3.LUT R45, R45, 0x400000, RZ, 0xfc, !PT ;  /* 0x004000002d2d6812 */ /* 0x000fc400078efcff */
[----:B----4-:R-:W-:Y:S01]  /*11d720*/  LOP3.LUT P6, RZ, R41, 0x1, RZ, 0xc0, !PT ;  /* 0x0000000129ff7812 */ /* 0x010fe200078cc0ff */
[----:B------:R-:W3:Y:S01]  /*11d730*/  LDL.LU R58, [R1+0xfc] ;  /* 0x0000fc00013a7983 */ /* 0x000ee20000300800 */
[----:B------:R-:W-:-:S03]  /*11d740*/  LOP3.LUT R45, R45, 0xff7fffff, RZ, 0xc0, !PT ;  /* 0xff7fffff2d2d7812 */ /* 0x000fc600078ec0ff */
[----:B------:R-:W4:Y:S04]  /*11d750*/  LDL.LU.64 R60, [R1+0x18b0] ;  /* 0x0018b000013c7983 */ /* 0x000f280000300a00 */
[----:B------:R-:W3:Y:S04]  /*11d760*/  LDL.LU.64 R48, [R1+0x18a8] ;  /* 0x0018a80001307983 */ /* 0x000ee80000300a00 */
[----:B------:R-:W-:Y:S01]  /*11d770*/  @P6 LOP3.LUT R45, R45, 0x800000, RZ, 0xfc, !PT ;  /* 0x008000002d2d6812 */ /* 0x000fe200078efcff */
[----:B------:R-:W4:Y:S01]  /*11d780*/  LDL.LU.64 R50, [R1+0x18a0] ;  /* 0x0018a00001327983 */ /* 0x000f220000300a00 */
[----:B------:R-:W-:-:S02]  /*11d790*/  LOP3.LUT P6, RZ, R43, 0x80000000, RZ, 0xc0, !PT ;  /* 0x800000002bff7812 */ /* 0x000fc400078cc0ff */
[----:B------:R-:W-:Y:S01]  /*11d7a0*/  LOP3.LUT R45, R45, 0xfeffffff, RZ, 0xc0, !PT ;  /* 0xfeffffff2d2d7812 */ /* 0x000fe200078ec0ff */
[----:B------:R-:W4:Y:S10]  /*11d7b0*/  LDL.LU.64 R52, [R1+0x1898] ;  /* 0x0018980001347983 */ /* 0x000f340000300a00 */
[----:B------:R-:W-:-:S02]  /*11d7c0*/  @P6 LOP3.LUT R45, R45, 0x1000000, RZ, 0xfc, !PT ;  /* 0x010000002d2d6812 */ /* 0x000fc400078efcff */
[----:B------:R-:W-:Y:S02]  /*11d7d0*/  LOP3.LUT P6, RZ, R42, 0x10, RZ, 0xc0, !PT ;  /* 0x000000102aff7812 */ /* 0x000fe400078cc0ff */
[----:B------:R-:W-:-:S11]  /*11d7e0*/  LOP3.LUT R45, R45, 0xfdffffff, RZ, 0xc0, !PT ;  /* 0xfdffffff2d2d7812 */ /* 0x000fd600078ec0ff */
[----:B------:R-:W-:Y:S02]  /*11d7f0*/  @P6 LOP3.LUT R45, R45, 0x2000000, RZ, 0xfc, !PT ;  /* 0x020000002d2d6812 */ /* 0x000fe400078efcff */
[----:B------:R-:W-:Y:S02]  /*11d800*/  LOP3.LUT P6, RZ, R42, 0x8, RZ, 0xc0, !PT ;  /* 0x000000082aff7812 */ /* 0x000fe400078cc0ff */
[----:B------:R-:W-:Y:S02]  /*11d810*/  LOP3.LUT P2, RZ, R43, 0x8000000, RZ, 0xc0, !PT ;  /* 0x080000002bff7812 */ /* 0x000fe4000784c0ff */
[----:B------:R-:W-:Y:S02]  /*11d820*/  LOP3.LUT R45, R45, 0xfbffffff, RZ, 0xc0, !PT ;  /* 0xfbffffff2d2d7812 */ /* 0x000fe400078ec0ff */
[----:B------:R-:W-:Y:S02]  /*11d830*/  LOP3.LUT P1, RZ, R43, 0x10000000, RZ, 0xc0, !PT ;  /* 0x100000002bff7812 */ /* 0x000fe4000782c0ff */
[----:B------:R-:W-:-:S05]  /*11d840*/  PRMT R2, R19, 0x7772, RZ ;  /* 0x0000777213027816 */ /* 0x000fca00000000ff */
[----:B------:R-:W-:Y:S02]  /*11d850*/  @P6 LOP3.LUT R45, R45, 0x4000000, RZ, 0xfc, !PT ;  /* 0x040000002d2d6812 */ /* 0x000fe400078efcff */
[----:B------:R-:W-:Y:S01]  /*11d860*/  LOP3.LUT P6, RZ, R43, 0x40000000, RZ, 0xc0, !PT ;  /* 0x400000002bff7812 */ /* 0x000fe200078cc0ff */
[----:B-----5:R0:W-:Y:S01]  /*11d870*/  @P2 STG.E.U8 desc[UR62][R20.64], R2 ;  /* 0x0000000214002986 */ /* 0x0201e2000c10113e */
[----:B------:R-:W-:Y:S02]  /*11d880*/  LOP3.LUT R45, R45, 0xf7ffffff, RZ, 0xc0, !PT ;  /* 0xf7ffffff2d2d7812 */ /* 0x000fe400078ec0ff */
[----:B0-----:R-:W-:-:S09]  /*11d890*/  PRMT R2, R19, 0x7773, RZ ;  /* 0x0000777313027816 */ /* 0x001fd200000000ff */
[----:B------:R-:W-:Y:S02]  /*11d8a0*/  @P6 LOP3.LUT R45, R45, 0x8000000, RZ, 0xfc, !PT ;  /* 0x080000002d2d6812 */ /* 0x000fe400078efcff */
[----:B------:R-:W-:Y:S01]  /*11d8b0*/  LOP3.LUT P6, RZ, R43, 0x20000000, RZ, 0xc0, !PT ;  /* 0x200000002bff7812 */ /* 0x000fe200078cc0ff */
[----:B------:R0:W-:Y:S01]  /*11d8c0*/  @P1 STG.E.U8 desc[UR62][R10.64], R2 ;  /* 0x000000020a001986 */ /* 0x0001e2000c10113e */
[----:B------:R-:W-:Y:S02]  /*11d8d0*/  LOP3.LUT P0, RZ, R42, 0x2, RZ, 0xc0, !PT ;  /* 0x000000022aff7812 */ /* 0x000fe4000780c0ff */
[----:B------:R-:W-:Y:S01]  /*11d8e0*/  LOP3.LUT R45, R45, 0xefffffff, RZ, 0xc0, !PT ;  /* 0xefffffff2d2d7812 */ /* 0x000fe200078ec0ff */
[----:B0-----:R-:W5:Y:S04]  /*11d8f0*/  LDL.LU R10, [R1+0xe0] ;  /* 0x0000e000010a7983 */ /* 0x001f680000300800 */
[----:B------:R-:W5:Y:S04]  /*11d900*/  LDL.LU.64 R56, [R1+0x1890] ;  /* 0x0018900001387983 */ /* 0x000f680000300a00 */
[----:B------:R-:W-:-:S02]  /*11d910*/  @P6 LOP3.LUT R45, R45, 0x10000000, RZ, 0xfc, !PT ;  /* 0x100000002d2d6812 */ /* 0x000fc400078efcff */
[----:B------:R-:W-:Y:S01]  /*11d920*/  LOP3.LUT P6, RZ, R42, 0x4, RZ, 0xc0, !PT ;  /* 0x000000042aff7812 */ /* 0x000fe200078cc0ff */
[----:B------:R-:W5:Y:S01]  /*11d930*/  LDL.LU.64 R22, [R1+0x1888] ;  /* 0x0018880001167983 */ /* 0x000f620000300a00 */
[----:B------:R-:W-:-:S03]  /*11d940*/  PRMT R2, R54, 0x7770, RZ ;  /* 0x0000777036027816 */ /* 0x000fc600000000ff */
        /* <DEDUP_REMOVED lines=30> */
[----:B-----5:R-:W-:-:S09]  /*11db30*/  PRMT R2, R10, 0x7770, RZ ;  /* 0x000077700a027816 */ /* 0x020fd200000000ff */
        /* <DEDUP_REMOVED lines=47> */
[----:B------:R-:W5:Y:S04]  /*11de30*/  LDL.LU.64 R60, [R1+0x17f0] ;  /* 0x0017f000013c7983 */ /* 0x000f680000300a00 */
[----:B------:R-:W5:Y:S04]  /*11de40*/  LDL.LU.64 R48, [R1+0x17c0] ;  /* 0x0017c00001307983 */ /* 0x000f680000300a00 */
[----:B------:R-:W5:Y:S01]  /*11de50*/  LDL.LU R58, [R1+0xd0] ;  /* 0x0000d000013a7983 */ /* 0x000f620000300800 */
[----:B------:R-:W-:-:S02]  /*11de60*/  @P6 LOP3.LUT R45, R45, 0x20000, RZ, 0xfc, !PT ;  /* 0x000200002d2d6812 */ /* 0x000fc400078efcff */
[----:B------:R-:W-:Y:S01]  /*11de70*/  LOP3.LUT P6, RZ, R41, 0x100, RZ, 0xc0, !PT ;  /* 0x0000010029ff7812 */ /* 0x000fe200078cc0ff */
[----:B------:R-:W5:Y:S01]  /*11de80*/  LDL.LU.64 R50, [R1+0x17b0] ;  /* 0x0017b00001327983 */ /* 0x000f620000300a00 */
[----:B------:R-:W-:-:S03]  /*11de90*/  LOP3.LUT R45, R45, 0xfffbffff, RZ, 0xc0, !PT ;  /* 0xfffbffff2d2d7812 */ /* 0x000fc600078ec0ff */
[----:B------:R-:W5:Y:S01]  /*11dea0*/  LDL.LU.64 R52, [R1+0x17a8] ;  /* 0x0017a80001347983 */ /* 0x000f620000300a00 */
[----:B------:R-:W-:Y:S02]  /*11deb0*/  LOP3.LUT P2, RZ, R42, 0x400, RZ, 0xc0, !PT ;  /* 0x000004002aff7812 */ /* 0x000fe4000784c0ff */
[----:B------:R-:W-:Y:S01]  /*11dec0*/  LOP3.LUT P1, RZ, R41, 0x20, RZ, 0xc0, !PT ;  /* 0x0000002029ff7812 */ /* 0x000fe2000782c0ff */
[----:B------:R-:W5:Y:S04]  /*11ded0*/  LDL.LU.64 R56, [R1+0x1780] ;  /* 0x0017800001387983 */ /* 0x000f680000300a00 */
        /* <DEDUP_REMOVED lines=9> */
[----:B0-----:R-:W-:-:S07]  /*11df70*/  PRMT R2, R17, 0x7772, RZ ;  /* 0x0000777211027816 */ /* 0x001fce00000000ff */
[----:B------:R-:W-:Y:S02]  /*11df80*/  @P6 LOP3.LUT R45, R45, 0x100000, RZ, 0xfc, !PT ;  /* 0x001000002d2d6812 */ /* 0x000fe400078efcff */
[----:B------:R-:W-:Y:S01]  /*11df90*/  LOP3.LUT P6, RZ, R42, 0x800, RZ, 0xc0, !PT ;  /* 0x000008002aff7812 */ /* 0x000fe200078cc0ff */
[----:B----4-:R0:W-:Y:S02]  /*11dfa0*/  @P1 STG.E.U8 desc[UR62][R18.64], R2 ;  /* 0x0000000212001986 */ /* 0x0101e4000c10113e */
[----:B0-----:R-:W-:Y:S02]  /*11dfb0*/  PRMT R2, R17, 0x7773, RZ ;  /* 0x0000777311027816 */ /* 0x001fe400000000ff */
[----:B------:R-:W3:Y:S04]  /*11dfc0*/  LDL.LU R17, [R1+0xd4] ;  /* 0x0000d40001117983 */ /* 0x000ee80000300800 */
[----:B------:R-:W4:Y:S04]  /*11dfd0*/  LDL.LU.64 R22, [R1+0x1758] ;  /* 0x0017580001167983 */ /* 0x000f280000300a00 */
[----:B------:R0:W-:Y:S04]  /*11dfe0*/  @P0 STG.E.U8 desc[UR62][R14.64], R2 ;  /* 0x000000020e000986 */ /* 0x0001e8000c10113e */
[----:B------:R-:W3:Y:S04]  /*11dff0*/  LDL.LU.64 R20, [R1+0x1748] ;  /* 0x0017480001147983 */ /* 0x000ee80000300a00 */
[----:B------:R-:W3:Y:S01]  /*11e000*/  LDL.LU.64 R18, [R1+0x1740] ;  /* 0x0017400001127983 */ /* 0x000ee20000300a00 */
[----:B0-----:R-:W-:-:S03]  /*11e010*/  PRMT R2, R54, 0x7770, RZ ;  /* 0x0000777036027816 */ /* 0x001fc600000000ff */
[----:B------:R-:W3:Y:S04]  /*11e020*/  LDL.LU.64 R14, [R1+0x1728] ;  /* 0x00172800010e7983 */ /* 0x000ee80000300a00 */
[----:B------:R0:W-:Y:S01]  /*11e030*/  @P6 STG.E.U8 desc[UR62][R12.64], R2 ;  /* 0x000000020c006986 */ /* 0x0001e2000c10113e */
[----:B------:R-:W-:-:S03]  /*11e040*/  LOP3.LUT P6, RZ, R45, 0x100000, RZ, 0xc0, !PT ;  /* 0x001000002dff7812 */ /* 0x000fc600078cc0ff */
[----:B------:R-:W4:Y:S01]  /*11e050*/  LDL.LU R16, [R1+0xd8] ;  /* 0x0000d80001107983 */ /* 0x000f220000300800 */
[----:B0-----:R-:W-:-:S03]  /*11e060*/  PRMT R2, R54, 0x7771, RZ ;  /* 0x0000777136027816 */ /* 0x001fc600000000ff */
[----:B------:R-:W4:Y:S06]  /*11e070*/  LDL.LU.64 R12, [R1+0x16f8] ;  /* 0x0016f800010c7983 */ /* 0x000f2c0000300a00 */
        /* <DEDUP_REMOVED lines=24> */
[----:B---3--:R-:W-:-:S07]  /*11e200*/  PRMT R2, R17, 0x7770, RZ ;  /* 0x0000777011027816 */ /* 0x008fce00000000ff */
[----:B----4-:R0:W-:Y:S01]  /*11e210*/  @P6 STG.E.U8 desc[UR62][R22.64], R2 ;  /* 0x0000000216006986 */ /* 0x0101e2000c10113e */
        /* <DEDUP_REMOVED lines=22> */
[----:B------:R-:W4:Y:S04]  /*11e380*/  LDL.LU.64 R10, [R1+0xb68] ;  /* 0x000b6800010a7983 */ /* 0x000f280000300a00 */
[----:B------:R-:W4:Y:S01]  /*11e390*/  LDL.LU R58, [R1+0xc0] ;  /* 0x0000c000013a7983 */ /* 0x000f220000300800 */
        /* <DEDUP_REMOVED lines=21> */
[----:B---3--:R-:W-:Y:S02]  /*11e4f0*/  PRMT R2, R17, 0x7770, RZ ;  /* 0x0000777011027816 */ /* 0x008fe400000000ff */
[----:B------:R-:W-:Y:S02]  /*11e500*/  @P6 LOP3.LUT R45, R45, 0x200, RZ, 0xfc, !PT ;  /* 0x000002002d2d6812 */ /* 0x000fe400078efcff */
[----:B------:R-:W-:Y:S01]  /*11e510*/  LOP3.LUT P6, RZ, R41, 0x20000, RZ, 0xc0, !PT ;  /* 0x0002000029ff7812 */ /* 0x000fe200078cc0ff */
[----:B------:R0:W-:Y:S01]  /*11e520*/  @P2 STG.E.U8 desc[UR62][R14.64], R2 ;  /* 0x000000020e002986 */ /* 0x0001e2000c10113e */
[----:B------:R-:W-:-:S03]  /*11e530*/  LOP3.LUT R45, R45, 0xfffffbff, RZ, 0xc0, !PT ;  /* 0xfffffbff2d2d7812 */ /* 0x000fc600078ec0ff */
[----:B0-----:R-:W3:Y:S04]  /*11e540*/  LDL.LU R14, [R1+0xc4] ;  /* 0x0000c400010e7983 */ /* 0x001ee80000300800 */
[----:B------:R-:W3:Y:S04]  /*11e550*/  LDL.LU.64 R50, [R1+0xb28] ;  /* 0x000b280001327983 */ /* 0x000ee80000300a00 */
        /* <DEDUP_REMOVED lines=8> */
[----:B------:R-:W3:Y:S04]  /*11e5e0*/  LDL.LU R15, [R1+0xc8] ;  /* 0x0000c800010f7983 */ /* 0x000ee80000300800 */
[----:B------:R-:W-:Y:S01]  /*11e5f0*/  @P6 LOP3.LUT R45, R45, 0x800, RZ, 0xfc, !PT ;  /* 0x000008002d2d6812 */ /* 0x000fe200078efcff */
[----:B------:R-:W3:Y:S01]  /*11e600*/  LDL.LU.64 R22, [R1+0xb10] ;  /* 0x000b100001167983 */ /* 0x000ee20000300a00 */
        /* <DEDUP_REMOVED lines=11> */
[----:B------:R-:W-:-:S03]  /*11e6c0*/  LOP3.LUT P6, RZ, R45, 0x1000, RZ, 0xc0, !PT ;  /* 0x000010002dff7812 */ /* 0x000fc600078cc0ff */
[----:B------:R-:W4:Y:S01]  /*11e6d0*/  LDL.LU.64 R16, [R1+0xad8] ;  /* 0x000ad80001107983 */ /* 0x000f220000300a00 */
        /* <DEDUP_REMOVED lines=51> */
[----:B------:R-:W4:Y:S01]  /*11ea10*/  LDL.LU.64 R10, [R1+0x878] ;  /* 0x00087800010a7983 */ /* 0x000f220000300a00 */
[----:B------:R-:W-:-:S03]  /*11ea20*/  PRMT R2, R39, 0x7772, RZ ;  /* 0x0000777227027816 */ /* 0x000fc600000000ff */
[----:B------:R-:W4:Y:S01]  /*11ea30*/  LDL.LU R18, [R1+0xb4] ;  /* 0x0000b40001127983 */ /* 0x000f220000300800 */
[----:B------:R-:W-:Y:S02]  /*11ea40*/  LOP3.LUT P6, RZ, R41, 0x20000000, RZ, 0xc0, !PT ;  /* 0x2000000029ff7812 */ /* 0x000fe400078cc0ff */
[----:B------:R-:W-:-:S11]  /*11ea50*/  LOP3.LUT R43, R43, 0xdfffffff, RZ, 0xc0, !PT ;  /* 0xdfffffff2b2b7812 */ /* 0x000fd600078ec0ff */
[----:B------:R-:W-:Y:S02]  /*11ea60*/  @P6 LOP3.LUT R43, R43, 0x20000000, RZ, 0xfc, !PT ;  /* 0x200000002b2b6812 */ /* 0x000fe400078efcff */
[----:B------:R-:W-:Y:S02]  /*11ea70*/  LOP3.LUT P6, RZ, R40, 0x4, RZ, 0xc0, !PT ;  /* 0x0000000428ff7812 */ /* 0x000fe400078cc0ff */
[----:B------:R-:W-:Y:S02]  /*11ea80*/  LOP3.LUT R43, R43, 0xbfffffff, RZ, 0xc0, !PT ;  /* 0xbfffffff2b2b7812 */ /* 0x000fe400078ec0ff */
[----:B------:R-:W-:-:S09]  /*11ea90*/  LOP3.LUT P2, RZ, R41, 0x1000000, RZ, 0xc0, !PT ;  /* 0x0100000029ff7812 */ /* 0x000fd2000784c0ff */
        /* <DEDUP_REMOVED lines=8> */
[----:B--2---:R0:W-:Y:S02]  /*11eb20*/  @P3 STG.E.U8 desc[UR62][R8.64], R2 ;  /* 0x0000000208003986 */ /* 0x0041e4000c10113e */
[----:B0-----:R-:W-:Y:S02]  /*11eb30*/  PRMT R2, R39, 0x7773, RZ ;  /* 0x0000777327027816 */ /* 0x001fe400000000ff */
[----:B------:R-:W2:Y:S04]  /*11eb40*/  LDL.LU R39, [R1+0x4590] ;  /* 0x0045900001277983 */ /* 0x000ea80000300800 */
[----:B------:R-:W2:Y:S04]  /*11eb50*/  LDL.LU.64 R8, [R1+0x830] ;  /* 0x0008300001087983 */ /* 0x000ea80000300a00 */
[----:B---3--:R0:W-:Y:S04]  /*11eb60*/  @P2 STG.E.U8 desc[UR62][R20.64], R2 ;  /* 0x0000000214002986 */ /* 0x0081e8000c10113e */
[----:B0-----:R-:W3:Y:S01]  /*11eb70*/  LDL.LU.64 R20, [R1+0x818] ;  /* 0x0008180001147983 */ /* 0x001ee20000300a00 */
[----:B------:R-:W-:-:S03]  /*11eb80*/  LOP3.LUT R45, R45, 0xfffffffd, RZ, 0xc0, !PT ;  /* 0xfffffffd2d2d7812 */ /* 0x000fc600078ec0ff */
[----:B------:R-:W3:Y:S01]  /*11eb90*/  LDL.LU.64 R22, [R1+0x810] ;  /* 0x0008100001167983 */ /* 0x000ee20000300a00 */
[----:B------:R-:W-:Y:S02]  /*11eba0*/  @P6 LOP3.LUT R45, R45, 0x2, RZ, 0xfc, !PT ;  /* 0x000000022d2d6812 */ /* 0x000fe400078efcff */
[----:B------:R-:W-:Y:S01]  /*11ebb0*/  LOP3.LUT P6, RZ, R40, 0x1, RZ, 0xc0, !PT ;  /* 0x0000000128ff7812 */ /* 0x000fe200078cc0ff */
[----:B------:R-:W3:Y:S01]  /*11ebc0*/  LDL.LU.64 R46, [R1+0x7f8] ;  /* 0x0007f800012e7983 */ /* 0x000ee20000300a00 */
[----:B------:R-:W-:Y:S02]  /*11ebd0*/  LOP3.LUT P1, RZ, R42, 0x20000000, RZ, 0xc0, !PT ;  /* 0x200000002aff7812 */ /* 0x000fe4000782c0ff */
[----:B------:R-:W-:Y:S02]  /*11ebe0*/  LOP3.LUT R45, R45, 0xfffffffb, RZ, 0xc0, !PT ;  /* 0xfffffffb2d2d7812 */ /* 0x000fe400078ec0ff */
[----:B------:R-:W-:-:S07]  /*11ebf0*/  PRMT R2, R15, 0x7770, RZ ;  /* 0x000077700f027816 */ /* 0x000fce00000000ff */
        /* <DEDUP_REMOVED lines=9> */
[----:B------:R-:W-:-:S02]  /*11ec90*/  LOP3.LUT P0, RZ, R42, 0x40000000, RZ, 0xc0, !PT ;  /* 0x400000002aff7812 */ /* 0x000fc4000780c0ff */
[----:B------:R-:W-:Y:S01]  /*11eca0*/  LOP3.LUT R45, R45, 0xffffffef, RZ, 0xc0, !PT ;  /* 0xffffffef2d2d7812 */ /* 0x000fe200078ec0ff */
[----:B------:R-:W4:Y:S01]  /*11ecb0*/  LDL.LU R13, [R1+0xbc] ;  /* 0x0000bc00010d7983 */ /* 0x000f220000300800 */
[----:B------:R-:W-:-:S03]  /*11ecc0*/  PRMT R2, R15, 0x7771, RZ ;  /* 0x000077710f027816 */ /* 0x000fc600000000ff */
[----:B------:R-:W4:Y:S04]  /*11ecd0*/  LDL.LU.64 R50, [R1+0x790] ;  /* 0x0007900001327983 */ /* 0x000f280000300a00 */
[----:B------:R-:W-:Y:S01]  /*11ece0*/  @P6 LOP3.LUT R45, R45, 0x10, RZ, 0xfc, !PT ;  /* 0x000000102d2d6812 */ /* 0x000fe200078efcff */
[----:B------:R-:W4:Y:S01]  /*11ecf0*/  LDL.LU.64 R52, [R1+0x778] ;  /* 0x0007780001347983 */ /* 0x000f220000300a00 */
[----:B------:R-:W-:-:S03]  /*11ed00*/  LOP3.LUT P6, RZ, R41, 0x2000000, RZ, 0xc0, !PT ;  /* 0x0200000029ff7812 */ /* 0x000fc600078cc0ff */
[----:B-----5:R0:W-:Y:S02]  /*11ed10*/  @P0 STG.E.U8 desc[UR62][R56.64], R2 ;  /* 0x0000000238000986 */ /* 0x0201e4000c10113e */
        /* <DEDUP_REMOVED lines=24> */
[----:B------:R4:W-:Y:S01]  /*11eea0*/  @P6 STG.E.U8 desc[UR62][R46.64], R2 ;  /* 0x000000022e006986 */ /* 0x0009e2000c10113e */
[----:B------:R-:W-:-:S02]  /*11eeb0*/  LOP3.LUT P6, RZ, R43, 0x80000000, RZ, 0xc0, !PT ;  /* 0x800000002bff7812 */ /* 0x000fc400078cc0ff */
[----:B----4-:R-:W-:-:S11]  /*11eec0*/  PRMT R2, R12, 0x7770, RZ ;  /* 0x000077700c027816 */ /* 0x010fd600000000ff */
        /* <DEDUP_REMOVED lines=49> */
[----:B------:R-:W2:Y:S04]  /*11f1e0*/  LDL.LU R58, [R1+0xa8] ;  /* 0x0000a800013a7983 */ /* 0x000ea80000300800 */
[----:B------:R-:W2:Y:S01]  /*11f1f0*/  LDL.LU.64 R44, [R1+0x598] ;  /* 0x00059800012c7983 */ /* 0x000ea20000300a00 */
[----:B------:R-:W-:-:S03]  /*11f200*/  LOP3.LUT R43, R43, 0xfdffffff, RZ, 0xc0, !PT ;  /* 0xfdffffff2b2b7812 */ /* 0x000fc600078ec0ff */
[----:B------:R-:W2:Y:S01]  /*11f210*/  LDL.LU.64 R46, [R1+0x590] ;  /* 0x00059000012e7983 */ /* 0x000ea20000300a00 */
[----:B------:R-:W-:Y:S02]  /*11f220*/  @P6 LOP3.LUT R43, R43, 0x2000000, RZ, 0xfc, !PT ;  /* 0x020000002b2b6812 */ /* 0x000fe400078efcff */
[----:B------:R-:W-:Y:S01]  /*11f230*/  LOP3.LUT P6, RZ, R40, 0x2000, RZ, 0xc0, !PT ;  /* 0x0000200028ff7812 */ /* 0x000fe200078cc0ff */
[----:B------:R-:W2:Y:S01]  /*11f240*/  LDL.LU.64 R60, [R1+0x578] ;  /* 0x00057800013c7983 */ /* 0x000ea20000300a00 */
[----:B------:R-:W-:Y:S02]  /*11f250*/  LOP3.LUT P2, RZ, R39, 0x2, RZ, 0xc0, !PT ;  /* 0x0000000227ff7812 */ /* 0x000fe4000784c0ff */
[----:B------:R-:W-:Y:S01]  /*11f260*/  LOP3.LUT R43, R43, 0xfbffffff, RZ, 0xc0, !PT ;  /* 0xfbffffff2b2b7812 */ /* 0x000fe200078ec0ff */
[----:B------:R-:W2:Y:S01]  /*11f270*/  LDL.LU.64 R48, [R1+0x570] ;  /* 0x0005700001307983 */ /* 0x000ea20000300a00 */
[----:B------:R-:W-:Y:S02]  /*11f280*/  LOP3.LUT P1, RZ, R39, 0x4, RZ, 0xc0, !PT ;  /* 0x0000000427ff7812 */ /* 0x000fe4000782c0ff */
[----:B------:R-:W-:-:S05]  /*11f290*/  PRMT R2, R19, 0x7772, RZ ;  /* 0x0000777213027816 */ /* 0x000fca00000000ff */
        /* <DEDUP_REMOVED lines=8> */
[----:B------:R-:W-:Y:S02]  /*11f320*/  LOP3.LUT P0, RZ, R40, 0x80, RZ, 0xc0, !PT ;  /* 0x0000008028ff7812 */ /* 0x000fe4000780c0ff */
[----:B------:R-:W-:Y:S01]  /*11f330*/  LOP3.LUT R43, R43, 0xefffffff, RZ, 0xc0, !PT ;  /* 0xefffffff2b2b7812 */ /* 0x000fe200078ec0ff */
[----:B0-----:R-:W4:Y:S04]  /*11f340*/  LDL.LU R10, [R1+0xac] ;  /* 0x0000ac00010a7983 */ /* 0x001f280000300800 */
[----:B------:R-:W5:Y:S04]  /*11f350*/  LDL.LU.64 R50, [R1+0x518] ;  /* 0x0005180001327983 */ /* 0x000f680000300a00 */
[----:B------:R-:W-:-:S02]  /*11f360*/  @P6 LOP3.LUT R43, R43, 0x10000000, RZ, 0xfc, !PT ;  /* 0x100000002b2b6812 */ /* 0x000fc400078efcff */
[----:B------:R-:W-:Y:S01]  /*11f370*/  LOP3.LUT P6, RZ, R40, 0x100, RZ, 0xc0, !PT ;  /* 0x0000010028ff7812 */ /* 0x000fe200078cc0ff */
[----:B------:R-:W4:Y:S01]  /*11f380*/  LDL.LU.64 R52, [R1+0x510] ;  /* 0x0005100001347983 */ /* 0x000f220000300a00 */
[----:B---3--:R-:W-:-:S03]  /*11f390*/  PRMT R2, R54, 0x7770, RZ ;  /* 0x0000777036027816 */ /* 0x008fc600000000ff */
[----:B------:R-:W3:Y:S04]  /*11f3a0*/  LDL.LU R11, [R1+0x90] ;  /* 0x00009000010b7983 */ /* 0x000ee80000300800 */
[----:B------:R0:W-:Y:S04]  /*11f3b0*/  @P0 STG.E.U8 desc[UR62][R16.64], R2 ;  /* 0x0000000210000986 */ /* 0x0001e8000c10113e */
[----:B------:R-:W3:Y:S04]  /*11f3c0*/  LDL.LU.64 R56, [R1+0x4f8] ;  /* 0x0004f80001387983 */ /* 0x000ee80000300a00 */
[----:B------:R-:W3:Y:S01]  /*11f3d0*/  LDL.LU.64 R18, [R1+0x4f0] ;  /* 0x0004f00001127983 */ /* 0x000ee20000300a00 */
[----:B0-----:R-:W-:-:S03]  /*11f3e0*/  PRMT R2, R54, 0x7771, RZ ;  /* 0x0000777136027816 */ /* 0x001fc600000000ff */
[----:B------:R-:W3:Y:S04]  /*11f3f0*/  LDL.LU.64 R16, [R1+0x498] ;  /* 0x0004980001107983 */ /* 0x000ee80000300a00 */
[----:B------:R0:W-:Y:S01]  /*11f400*/  @P6 STG.E.U8 desc[UR62][R14.64], R2 ;  /* 0x000000020e006986 */ /* 0x0001e2000c10113e */
[C---:B------:R-:W-:Y:S02]  /*11f410*/  LOP3.LUT P6, RZ, R43.reuse, 0x10000000, RZ, 0xc0, !PT ;  /* 0x100000002bff7812 */ /* 0x040fe400078cc0ff */
[----:B0-----:R-:W-:Y:S01]  /*11f420*/  PRMT R2, R54, 0x7772, RZ ;  /* 0x0000777236027816 */ /* 0x001fe200000000ff */
[----:B------:R-:W3:Y:S10]  /*11f430*/  LDL.LU.64 R14, [R1+0x4b0] ;  /* 0x0004b000010e7983 */ /* 0x000ef40000300a00 */
        /* <DEDUP_REMOVED lines=20> */
[----:B-----5:R0:W-:Y:S01]  /*11f580*/  @P6 STG.E.U8 desc[UR62][R50.64], R2 ;  /* 0x0000000232006986 */ /* 0x0201e2000c10113e */
        /* <DEDUP_REMOVED lines=47> */
[----:B0-----:R-:W2:Y:S01]  /*11f880*/  LDL.LU.64 R8, [R1+0x5d8] ;  /* 0x0005d80001087983 */ /* 0x001ea20000300a00 */
[----:B------:R-:W-:-:S03]  /*11f890*/  PRMT R2, R14, 0x7771, RZ ;  /* 0x000077710e027816 */ /* 0x000fc600000000ff */
[----:B------:R-:W5:Y:S04]  /*11f8a0*/  LDL.LU R15, [R1+0x9c] ;  /* 0x00009c00010f7983 */ /* 0x000f680000300800 */
[----:B---3--:R0:W-:Y:S04]  /*11f8b0*/  @P2 STG.E.U8 desc[UR62][R16.64], R2 ;  /* 0x0000000210002986 */ /* 0x0081e8000c10113e */
[----:B0-----:R-:W3:Y:S04]  /*11f8c0*/  LDL.LU.64 R16, [R1+0x638] ;  /* 0x0006380001107983 */ /* 0x001ee80000300a00 */
[----:B------:R-:W3:Y:S01]  /*11f8d0*/  LDL.LU.64 R44, [R1+0x5d0] ;  /* 0x0005d000012c7983 */ /* 0x000ee20000300a00 */
[----:B------:R-:W-:-:S02]  /*11f8e0*/  @P6 LOP3.LUT R43, R43, 0x20000, RZ, 0xfc, !PT ;  /* 0x000200002b2b6812 */ /* 0x000fc400078efcff */
[----:B------:R-:W-:Y:S01]  /*11f8f0*/  LOP3.LUT P6, RZ, R39, 0x4000, RZ, 0xc0, !PT ;  /* 0x0000400027ff7812 */ /* 0x000fe200078cc0ff */
[----:B------:R-:W5:Y:S01]  /*11f900*/  LDL.LU.64 R46, [R1+0x630] ;  /* 0x00063000012e7983 */ /* 0x000f620000300a00 */
[----:B------:R-:W-:-:S03]  /*11f910*/  LOP3.LUT R43, R43, 0xfffbffff, RZ, 0xc0, !PT ;  /* 0xfffbffff2b2b7812 */ /* 0x000fc600078ec0ff */
[----:B------:R-:W5:Y:S01]  /*11f920*/  LDL.LU.64 R60, [R1+0x658] ;  /* 0x00065800013c7983 */ /* 0x000f620000300a00 */
[----:B------:R-:W-:-:S03]  /*11f930*/  LOP3.LUT P1, RZ, R39, 0x800, RZ, 0xc0, !PT ;  /* 0x0000080027ff7812 */ /* 0x000fc6000782c0ff */
[----:B------:R-:W5:Y:S04]  /*11f940*/  LDL.LU.64 R48, [R1+0x6d0] ;  /* 0x0006d00001307983 */ /* 0x000f680000300a00 */
[----:B------:R-:W-:Y:S01]  /*11f950*/  @P6 LOP3.LUT R43, R43, 0x40000, RZ, 0xfc, !PT ;  /* 0x000400002b2b6812 */ /* 0x000fe200078efcff */
[----:B------:R-:W5:Y:S01]  /*11f960*/  LDL.LU.64 R50, [R1+0x650] ;  /* 0x0006500001327983 */ /* 0x000f620000300a00 */
[----:B------:R-:W-:Y:S02]  /*11f970*/  LOP3.LUT P6, RZ, R39, 0x2000, RZ, 0xc0, !PT ;  /* 0x0000200027ff7812 */ /* 0x000fe400078cc0ff */
[----:B------:R-:W-:Y:S01]  /*11f980*/  LOP3.LUT R43, R43, 0xfff7ffff, RZ, 0xc0, !PT ;  /* 0xfff7ffff2b2b7812 */ /* 0x000fe200078ec0ff */
[----:B------:R-:W5:Y:S01]  /*11f990*/  LDL.LU.64 R52, [R1+0x6b8] ;  /* 0x0006b80001347983 */ /* 0x000f620000300a00 */
[----:B------:R-:W-:-:S09]  /*11f9a0*/  LOP3.LUT P0, RZ, R39, 0x1000, RZ, 0xc0, !PT ;  /* 0x0000100027ff7812 */ /* 0x000fd2000780c0ff */
[----:B------:R-:W-:Y:S02]  /*11f9b0*/  @P6 LOP3.LUT R43, R43, 0x80000, RZ, 0xfc, !PT ;  /* 0x000800002b2b6812 */ /* 0x000fe400078efcff */
[----:B------:R-:W-:Y:S02]  /*11f9c0*/  LOP3.LUT P6, RZ, R40, 0x400000, RZ, 0xc0, !PT ;  /* 0x0040000028ff7812 */ /* 0x000fe400078cc0ff */
[----:B------:R-:W-:Y:S02]  /*11f9d0*/  LOP3.LUT R43, R43, 0xffefffff, RZ, 0xc0, !PT ;  /* 0xffefffff2b2b7812 */ /* 0x000fe400078ec0ff */
[----:B------:R-:W-:-:S05]  /*11f9e0*/  PRMT R2, R14, 0x7772, RZ ;  /* 0x000077720e027816 */ /* 0x000fca00000000ff */
[----:B----4-:R0:W-:Y:S04]  /*11f9f0*/  @P1 STG.E.U8 desc[UR62][R56.64], R2 ;  /* 0x0000000238001986 */ /* 0x0101e8000c10113e */
[----:B------:R-:W-:Y:S02]  /*11fa00*/  @P6 LOP3.LUT R43, R43, 0x100000, RZ, 0xfc, !PT ;  /* 0x001000002b2b6812 */ /* 0x000fe400078efcff */
[----:B------:R-:W-:Y:S02]  /*11fa10*/  LOP3.LUT P6, RZ, R40, 0x200000, RZ, 0xc0, !PT ;  /* 0x0020000028ff7812 */ /* 0x000fe400078cc0ff */
[----:B0-----:R-:W-:Y:S01]  /*11fa20*/  PRMT R2, R14, 0x7773, RZ ;  /* 0x000077730e027816 */ /* 0x001fe200000000ff */
[----:B------:R-:W4:Y:S04]  /*11fa30*/  LDL.LU.64 R56, [R1+0x6f0] ;  /* 0x0006f00001387983 */ /* 0x000f280000300a00 */
[----:B------:R0:W-:Y:S02]  /*11fa40*/  @P0 STG.E.U8 desc[UR62][R18.64], R2 ;  /* 0x0000000212000986 */ /* 0x0001e4000c10113e */
[----:B0-----:R-:W-:-:S02]  /*11fa50*/  PRMT R2, R58, 0x7770, RZ ;  /* 0x000077703a027816 */ /* 0x001fc400000000ff */
[----:B------:R-:W4:Y:S04]  /*11fa60*/  LDL.LU.64 R18, [R1+0x750] ;  /* 0x0007500001127983 */ /* 0x000f280000300a00 */
        /* <DEDUP_REMOVED lines=13> */
[----:B---3--:R5:W-:Y:S01]  /*11fb40*/  @P6 STG.E.U8 desc[UR62][R16.64], R2 ;  /* 0x0000000210006986 */ /* 0x008be2000c10113e */
[----:B------:R-:W-:Y:S02]  /*11fb50*/  LOP3.LUT P6, RZ, R43, 0x20000, RZ, 0xc0, !PT ;  /* 0x000200002bff7812 */ /* 0x000fe400078cc0ff */
[----:B-----5:R-:W-:Y:S01]  /*11fb60*/  PRMT R2, R15, 0x7770, RZ ;  /* 0x000077700f027816 */ /* 0x020fe200000000ff */
[----:B------:R-:W3:Y:S10]  /*11fb70*/  LDL.LU.64 R16, [R1+0x4578] ;  /* 0x0045780001107983 */ /* 0x000ef40000300a00 */
        /* <DEDUP_REMOVED lines=20> */
[----:B----4-:R0:W-:Y:S01]  /*11fcc0*/  @P4 STG.E.U8 desc[UR62][R56.64], R2 ;  /* 0x0000000238004986 */ /* 0x0101e2000c10113e */
[----:B------:R-:W-:Y:S02]  /*11fcd0*/  LOP3.LUT P1, RZ, R40, 0x10000000, RZ, 0xc0, !PT ;  /* 0x1000000028ff7812 */ /* 0x000fe4000782c0ff */
[----:B0-----:R-:W-:Y:S02]  /*11fce0*/  PRMT R2, R3, 0x7773, RZ ;  /* 0x0000777303027816 */ /* 0x001fe400000000ff */
[----:B------:R-:W-:Y:S01]  /*11fcf0*/  LOP3.LUT P0, RZ, R39, 0x80000, RZ, 0xc0, !PT ;  /* 0x0008000027ff7812 */ /* 0x000fe2000780c0ff */
[----:B------:R-:W4:Y:S04]  /*11fd00*/  LDL.LU R3, [R1+0x4574] ;  /* 0x0045740001037983 */ /* 0x000f280000300800 */
        /* <DEDUP_REMOVED lines=8> */
[----:B------:R-:W5:Y:S04]  /*11fd90*/  LDL.LU.64 R18, [R1+0x758] ;  /* 0x0007580001127983 */ /* 0x000f680000300a00 */
[----:B------:R-:W3:Y:S04]  /*11fda0*/  LDL.LU.64 R52, [R1+0x7b8] ;  /* 0x0007b80001347983 */ /* 0x000ee80000300a00 */
        /* <DEDUP_REMOVED lines=12> */
[----:B------:R-:W-:-:S04]  /*11fe70*/  @P6 LOP3.LUT R43, R43, 0x40, RZ, 0xfc, !PT ;  /* 0x000000402b2b6812 */ /* 0x000fc800078efcff */
[----:B------:R-:W-:Y:S02]  /*11fe80*/  LOP3.LUT R43, R43, 0xffffff7f, RZ, 0xc0, !PT ;  /* 0xffffff7f2b2b7812 */ /* 0x000fe400078ec0ff */
[----:B----4-:R-:W-:-:S13]  /*11fe90*/  LOP3.LUT P6, RZ, R3, 0x4, RZ, 0xc0, !PT ;  /* 0x0000000403ff7812 */ /* 0x010fda00078cc0ff */
[----:B------:R-:W-:Y:S02]  /*11fea0*/  @P6 LOP3.LUT R43, R43, 0x80, RZ, 0xfc, !PT ;  /* 0x000000802b2b6812 */ /* 0x000fe400078efcff */
[----:B------:R-:W-:Y:S01]  /*11feb0*/  LOP3.LUT P6, RZ, R3, 0x2, RZ, 0xc0, !PT ;  /* 0x0000000203ff7812 */ /* 0x000fe200078cc0ff */
[----:B--2---:R0:W-:Y:S04]  /*11fec0*/  @P3 STG.E.U8 desc[UR62][R8.64], R2 ;  /* 0x0000000208003986 */ /* 0x0041e8000c10113e */
[----:B0-----:R-:W2:Y:S01]  /*11fed0*/  LDL.LU.64 R8, [R1+0x838] ;  /* 0x0008380001087983 */ /* 0x001ea20000300a00 */
[----:B------:R-:W-:-:S07]  /*11fee0*/  LOP3.LUT R43, R43, 0xfffffeff, RZ, 0xc0, !PT ;  /* 0xfffffeff2b2b7812 */ /* 0x000fce00078ec0ff */
        /* <DEDUP_REMOVED lines=12> */
[----:B------:R-:W-:Y:S02]  /*11ffb0*/  LOP3.LUT P6, RZ, R40, 0x80000000, RZ, 0xc0, !PT ;  /* 0x8000000028ff7812 */ /* 0x000fe400078cc0ff */
[----:B------:R-:W4:Y:S01]  /*11ffc0*/  LDL.LU.64 R40, [R1+0x870] ;  /* 0x0008700001287983 */ /* 0x000f220000300a00 */
[----:B---3--:R-:W-:-:S03]  /*11ffd0*/  PRMT R2, R15, 0x7770, RZ ;  /* 0x000077700f027816 */ /* 0x008fc600000000ff */
[----:B------:R-:W3:Y:S04]  /*11ffe0*/  LDL.LU.64 R44, [R1+0x8d0] ;  /* 0x0008d000012c7983 */ /* 0x000ee80000300a00 */
[----:B-----5:R0:W-:Y:S04]  /*11fff0*/  @P2 STG.E.U8 desc[UR62][R18.64], R2 ;  /* 0x0000000212002986 */ /* 0x0201e8000c10113e */
[----:B0-----:R-:W5:Y:S04]  /*120000*/  LDL.LU R18, [R1+0x70] ;  /* 0x0000700001127983 */ /* 0x001f680000300800 */
[----:B------:R-:W5:Y:S04]  /*120010*/  LDL.LU.64 R46, [R1+0x858] ;  /* 0x00085800012e7983 */ /* 0x000f680000300a00 */
[----:B------:R-:W5:Y:S01]  /*120020*/  LDL.LU.64 R60, [R1+0x8b8] ;  /* 0x0008b800013c7983 */ /* 0x000f620000300a00 */
[----:B------:R-:W-:-:S03]  /*120030*/  LOP3.LUT P0, RZ, R39, 0x200000, RZ, 0xc0, !PT ;  /* 0x0020000027ff7812 */ /* 0x000fc6000780c0ff */
[----:B------:R-:W5:Y:S01]  /*120040*/  LDL.LU.64 R48, [R1+0x928] ;  /* 0x0009280001307983 */ /* 0x000f620000300a00 */
[----:B------:R-:W-:Y:S02]  /*120050*/  LOP3.LUT R43, R43, 0xffffefff, RZ, 0xc0, !PT ;  /* 0xffffefff2b2b7812 */ /* 0x000fe400078ec0ff */
[----:B------:R-:W-:Y:S01]  /*120060*/  PRMT R2, R15, 0x7771, RZ ;  /* 0x000077710f027816 */ /* 0x000fe200000000ff */
[----:B------:R-:W5:Y:S01]  /*120070*/  LDL.LU.64 R50, [R1+0x948] ;  /* 0x0009480001327983 */ /* 0x000f620000300a00 */
[----:B------:R-:W-:Y:S02]  /*120080*/  @P6 LOP3.LUT R43, R43, 0x1000, RZ, 0xfc, !PT ;  /* 0x000010002b2b6812 */ /* 0x000fe400078efcff */
[----:B------:R-:W-:Y:S01]  /*120090*/  LOP3.LUT P6, RZ, R39, 0x400000, RZ, 0xc0, !PT ;  /* 0x0040000027ff7812 */ /* 0x000fe200078cc0ff */
[----:B------:R0:W-:Y:S02]  /*1200a0*/  @P1 STG.E.U8 desc[UR62][R52.64], R2 ;  /* 0x0000000234001986 */ /* 0x0001e4000c10113e */
[----:B0-----:R-:W-:-:S02]  /*1200b0*/  PRMT R2, R15, 0x7772, RZ ;  /* 0x000077720f027816 */ /* 0x001fc400000000ff */
[----:B------:R-:W5:Y:S04]  /*1200c0*/  LDL.LU.64 R52, [R1+0x920] ;  /* 0x0009200001347983 */ /* 0x000f680000300a00 */
[----:B------:R0:W-:Y:S02]  /*1200d0*/  @P0 STG.E.U8 desc[UR62][R56.64], R2 ;  /* 0x0000000238000986 */ /* 0x0001e4000c10113e */
[----:B0-----:R-:W-:Y:S02]  /*1200e0*/  PRMT R2, R15, 0x7773, RZ ;  /* 0x000077730f027816 */ /* 0x001fe400000000ff */
[----:B------:R-:W5:Y:S04]  /*1200f0*/  LDL.LU.64 R56, [R1+0x940] ;  /* 0x0009400001387983 */ /* 0x000f680000300a00 */
[----:B------:R0:W-:Y:S01]  /*120100*/  @P6 STG.E.U8 desc[UR62][R12.64], R2 ;  /* 0x000000020c006986 */ /* 0x0001e2000c10113e */
[----:B------:R-:W-:-:S03]  /*120110*/  LOP3.LUT P6, RZ, R43, 0x1000, RZ, 0xc0, !PT ;  /* 0x000010002bff7812 */ /* 0x000fc600078cc0ff */
[----:B------:R-:W5:Y:S04]  /*120120*/  LDL.LU.64 R14, [R1+0xaf8] ;  /* 0x000af800010e7983 */ /* 0x000f680000300a00 */
[----:B------:R-:W5:Y:S01]  /*120130*/  LDL.LU R19, [R1+0x78] ;  /* 0x0000780001137983 */ /* 0x000f620000300800 */
[----:B0-----:R-:W-:-:S03]  /*120140*/  PRMT R2, R58, 0x7770, RZ ;  /* 0x000077703a027816 */ /* 0x001fc600000000ff */
[----:B------:R-:W5:Y:S04]  /*120150*/  LDL.LU.64 R12, [R1+0xb08] ;  /* 0x000b0800010c7983 */ /* 0x000f680000300a00 */
        /* <DEDUP_REMOVED lines=8> */
[----:B----4-:R0:W-:Y:S01]  /*1201e0*/  @P6 STG.E.U8 desc[UR62][R40.64], R2 ;  /* 0x0000000228006986 */ /* 0x0101e2000c10113e */
[----:B------:R-:W-:Y:S02]  /*1201f0*/  LOP3.LUT P6, RZ, R43, 0x200, RZ, 0xc0, !PT ;  /* 0x000002002bff7812 */ /* 0x000fe400078cc0ff */
        /* <DEDUP_REMOVED lines=38> */
[----:B------:R-:W4:Y:S04]  /*120460*/  LDL.LU R58, [R1+0x7c] ;  /* 0x00007c00013a7983 */ /* 0x000f280000300800 */
[----:B------:R-:W4:Y:S01]  /*120470*/  LDL.LU.64 R10, [R1+0xb88] ;  /* 0x000b8800010a7983 */ /* 0x000f220000300a00 */
[----:B------:R-:W-:-:S02]  /*120480*/  LOP3.LUT P6, RZ, R38, 0x8, RZ, 0xc0, !PT ;  /* 0x0000000826ff7812 */ /* 0x000fc400078cc0ff */
[----:B------:R-:W-:Y:S02]  /*120490*/  LOP3.LUT P3, RZ, R39, 0x20000000, RZ, 0xc0, !PT ;  /* 0x2000000027ff7812 */ /* 0x000fe4000786c0ff */
[----:B------:R-:W-:Y:S02]  /*1204a0*/  PRMT R2, R19, 0x7772, RZ ;  /* 0x0000777213027816 */ /* 0x000fe400000000ff */
[----:B------:R-:W-:Y:S02]  /*1204b0*/  LOP3.LUT P2, RZ, R39, 0x40000000, RZ, 0xc0, !PT ;  /* 0x4000000027ff7812 */ /* 0x000fe4000784c0ff */
[----:B------:R-:W-:Y:S02]  /*1204c0*/  LOP3.LUT P1, RZ, R3, 0x80, RZ, 0xc0, !PT ;  /* 0x0000008003ff7812 */ /* 0x000fe4000782c0ff */
[----:B------:R-:W-:Y:S02]  /*1204d0*/  LOP3.LUT R43, R43, 0xfffffffe, RZ, 0xc0, !PT ;  /* 0xfffffffe2b2b7812 */ /* 0x000fe400078ec0ff */
[----:B------:R-:W-:-:S02]  /*1204e0*/  LOP3.LUT P0, RZ, R3, 0x100, RZ, 0xc0, !PT ;  /* 0x0000010003ff7812 */ /* 0x000fc4000780c0ff */
[----:B---3--:R-:W-:-:S04]  /*1204f0*/  LOP3.LUT R0, R0, 0xdfffffff, RZ, 0xc0, !PT ;  /* 0xdfffffff00007812 */ /* 0x008fc800078ec0ff */
[----:B------:R-:W-:Y:S02]  /*120500*/  @P6 LOP3.LUT R0, R0, 0x20000000, RZ, 0xfc, !PT ;  /* 0x2000000000006812 */ /* 0x000fe400078efcff */
[----:B------:R-:W-:Y:S02]  /*120510*/  LOP3.LUT P6, RZ, R3, 0x1000, RZ, 0xc0, !PT ;  /* 0x0000100003ff7812 */ /* 0x000fe400078cc0ff */
[----:B------:R-:W-:-:S11]  /*120520*/  LOP3.LUT R0, R0, 0xbfffffff, RZ, 0xc0, !PT ;  /* 0xbfffffff00007812 */ /* 0x000fd600078ec0ff */
[----:B------:R-:W-:Y:S02]  /*120530*/  @P6 LOP3.LUT R0, R0, 0x40000000, RZ, 0xfc, !PT ;  /* 0x4000000000006812 */ /* 0x000fe400078efcff */
[----:B------:R-:W-:Y:S02]  /*120540*/  LOP3.LUT P6, RZ, R3, 0x800, RZ, 0xc0, !PT ;  /* 0x0000080003ff7812 */ /* 0x000fe400078cc0ff */
[----:B------:R-:W-:-:S11]  /*120550*/  LOP3.LUT R0, R0, 0x7fffffff, RZ, 0xc0, !PT ;  /* 0x7fffffff00007812 */ /* 0x000fd600078ec0ff */
[----:B------:R-:W-:Y:S02]  /*120560*/  @P6 LOP3.LUT R0, R0, 0x80000000, RZ, 0xfc, !PT ;  /* 0x8000000000006812 */ /* 0x000fe400078efcff */
[----:B------:R-:W-:-:S13]  /*120570*/  LOP3.LUT P6, RZ, R38, 0x4, RZ, 0xc0, !PT ;  /* 0x0000000426ff7812 */ /* 0x000fda00078cc0ff */
[----:B------:R-:W-:Y:S02]  /*120580*/  @P6 LOP3.LUT R43, R43, 0x1, RZ, 0xfc, !PT ;  /* 0x000000012b2b6812 */ /* 0x000fe400078efcff */
[----:B------:R-:W-:Y:S02]  /*120590*/  LOP3.LUT P6, RZ, R38, 0x2, RZ, 0xc0, !PT ;  /* 0x0000000226ff7812 */ /* 0x000fe400078cc0ff */
[----:B------:R-:W-:-:S11]  /*1205a0*/  LOP3.LUT R43, R43, 0xfffffffd, RZ, 0xc0, !PT ;  /* 0xfffffffd2b2b7812 */ /* 0x000fd600078ec0ff */
[----:B------:R-:W-:Y:S02]  /*1205b0*/  @P6 LOP3.LUT R43, R43, 0x2, RZ, 0xfc, !PT ;  /* 0x000000022b2b6812 */ /* 0x000fe400078efcff */
[----:B------:R-:W-:Y:S01]  /*1205c0*/  LOP3.LUT P6, RZ, R3, 0x400, RZ, 0xc0, !PT ;  /* 0x0000040003ff7812 */ /* 0x000fe200078cc0ff */
[----:B--2---:R0:W-:Y:S04]  /*1205d0*/  @P3 STG.E.U8 desc[UR62][R8.64], R2 ;  /* 0x0000000208003986 */ /* 0x0041e8000c10113e */
[----:B0-----:R-:W2:Y:S04]  /*1205e0*/  LDL.LU.64 R8, [R1+0xb70] ;  /* 0x000b700001087983 */ /* 0x001ea80000300a00 */
[----:B------:R-:W3:Y:S01]  /*1205f0*/  LDL.LU R54, [R1+0x60] ;  /* 0x0000600001367983 */ /* 0x000ee20000300800 */
[----:B------:R-:W-:-:S03]  /*120600*/  PRMT R2, R19, 0x7773, RZ ;  /* 0x0000777313027816 */ /* 0x000fc600000000ff */
[----:B------:R-:W2:Y:S04]  /*120610*/  LDL.LU.64 R18, [R1+0xb80] ;  /* 0x000b800001127983 */ /* 0x000ea80000300a00 */
[----:B----4-:R0:W-:Y:S02]  /*120620*/  @P2 STG.E.U8 desc[UR62][R14.64], R2 ;  /* 0x000000020e002986 */ /* 0x0101e4000c10113e */
[----:B0-----:R-:W-:-:S05]  /*120630*/  PRMT R2, R58, 0x7770, RZ ;  /* 0x000077703a027816 */ /* 0x001fca00000000ff */
[----:B-----5:R0:W-:Y:S04]  /*120640*/  @P1 STG.E.U8 desc[UR62][R12.64], R2 ;  /* 0x000000020c001986 */ /* 0x0201e8000c10113e */
[----:B0-----:R-:W4:Y:S04]  /*120650*/  LDL.LU.64 R12, [R1+0xbb8] ;  /* 0x000bb800010c7983 */ /* 0x001f280000300a00 */
[----:B------:R-:W5:Y:S01]  /*120660*/  LDL.LU.64 R40, [R1+0xbd0] ;  /* 0x000bd00001287983 */ /* 0x000f620000300a00 */
[----:B------:R-:W-:-:S03]  /*120670*/  LOP3.LUT R43, R43, 0xfffffffb, RZ, 0xc0, !PT ;  /* 0xfffffffb2b2b7812 */ /* 0x000fc600078ec0ff */
[----:B------:R-:W5:Y:S01]  /*120680*/  LDL.LU R14, [R1+0x64] ;  /* 0x00006400010e7983 */ /* 0x000f620000300800 */
[----:B------:R-:W-:-:S03]  /*120690*/  @P6 LOP3.LUT R43, R43, 0x4, RZ, 0xfc, !PT ;  /* 0x000000042b2b6812 */ /* 0x000fc600078efcff */
[----:B------:R-:W5:Y:S01]  /*1206a0*/  LDL.LU.64 R44, [R1+0xbb0] ;  /* 0x000bb000012c7983 */ /* 0x000f620000300a00 */
[----:B------:R-:W-:Y:S02]  /*1206b0*/  LOP3.LUT P6, RZ, R3, 0x200, RZ, 0xc0, !PT ;  /* 0x0000020003ff7812 */ /* 0x000fe400078cc0ff */
[----:B------:R-:W-:Y:S01]  /*1206c0*/  LOP3.LUT R43, R43, 0xfffffff7, RZ, 0xc0, !PT ;  /* 0xfffffff72b2b7812 */ /* 0x000fe200078ec0ff */
[----:B------:R-:W5:Y:S04]  /*1206d0*/  LDL.LU.64 R46, [R1+0xbc8] ;  /* 0x000bc800012e7983 */ /* 0x000f680000300a00 */
[----:B------:R-:W5:Y:S04]  /*1206e0*/  LDL.LU R15, [R1+0x68] ;  /* 0x00006800010f7983 */ /* 0x000f680000300800 */
[----:B------:R-:W5:Y:S02]  /*1206f0*/  LDL.LU.64 R60, [R1+0xbe8] ;  /* 0x000be800013c7983 */ /* 0x000f640000300a00 */
[----:B------:R-:W-:-:S02]  /*120700*/  @P6 LOP3.LUT R43, R43, 0x8, RZ, 0xfc, !PT ;  /* 0x000000082b2b6812 */ /* 0x000fc400078efcff */
[----:B------:R-:W-:Y:S01]  /*120710*/  LOP3.LUT P6, RZ, R38, 0x1, RZ, 0xc0, !PT ;  /* 0x0000000126ff7812 */ /* 0x000fe200078cc0ff */
[----:B------:R-:W5:Y:S01]  /*120720*/  LDL.LU.64 R48, [R1+0xbf8] ;  /* 0x000bf80001307983 */ /* 0x000f620000300a00 */
[----:B------:R-:W-:Y:S02]  /*120730*/  LOP3.LUT R43, R43, 0xffffffef, RZ, 0xc0, !PT ;  /* 0xffffffef2b2b7812 */ /* 0x000fe400078ec0ff */
[----:B------:R-:W-:Y:S01]  /*120740*/  PRMT R2, R58, 0x7771, RZ ;  /* 0x000077713a027816 */ /* 0x000fe200000000ff */
[----:B------:R-:W5:Y:S08]  /*120750*/  LDL.LU.64 R50, [R1+0xbe0] ;  /* 0x000be00001327983 */ /* 0x000f700000300a00 */
[----:B------:R-:W-:-:S02]  /*120760*/  @P6 LOP3.LUT R43, R43, 0x10, RZ, 0xfc, !PT ;  /* 0x000000102b2b6812 */ /* 0x000fc400078efcff */
[----:B------:R-:W-:Y:S01]  /*120770*/  LOP3.LUT P6, RZ, R39, 0x80000000, RZ, 0xc0, !PT ;  /* 0x8000000027ff7812 */ /* 0x000fe200078cc0ff */
[----:B------:R0:W-:Y:S02]  /*120780*/  @P0 STG.E.U8 desc[UR62][R52.64], R2 ;  /* 0x0000000234000986 */ /* 0x0001e4000c10113e */
[----:B0-----:R-:W-:Y:S02]  /*120790*/  PRMT R2, R58, 0x7772, RZ ;  /* 0x000077723a027816 */ /* 0x001fe400000000ff */
[----:B------:R-:W5:Y:S08]  /*1207a0*/  LDL.LU.64 R52, [R1+0xbf0] ;  /* 0x000bf00001347983 */ /* 0x000f700000300a00 */
[----:B------:R0:W-:Y:S01]  /*1207b0*/  @P6 STG.E.U8 desc[UR62][R56.64], R2 ;  /* 0x0000000238006986 */ /* 0x0001e2000c10113e */
[----:B------:R-:W-:-:S02]  /*1207c0*/  LOP3.LUT P6, RZ, R43, 0x10, RZ, 0xc0, !PT ;  /* 0x000000102bff7812 */ /* 0x000fc400078cc0ff */
[----:B0-----:R-:W-:Y:S01]  /*1207d0*/  PRMT R2, R58, 0x7773, RZ ;  /* 0x000077733a027816 */ /* 0x001fe200000000ff */
[----:B------:R-:W5:Y:S10]  /*1207e0*/  LDL.LU.64 R56, [R1+0xc08] ;  /* 0x000c080001387983 */ /* 0x000f740000300a00 */
[----:B------:R0:W-:Y:S04]  /*1207f0*/  @P6 STG.E.U8 desc[UR62][R10.64], R2 ;  /* 0x000000020a006986 */ /* 0x0001e8000c10113e */
[----:B0-----:R-:W5:Y:S01]  /*120800*/  LDL.LU.64 R10, [R1+0xc18] ;  /* 0x000c1800010a7983 */ /* 0x001f620000300a00 */
[----:B------:R-:W-:-:S03]  /*120810*/  LOP3.LUT P6, RZ, R43, 0x8, RZ, 0xc0, !PT ;  /* 0x000000082bff7812 */ /* 0x000fc600078cc0ff */
[----:B------:R-:W5:Y:S01]  /*120820*/  LDL.LU R58, [R1+0x6c] ;  /* 0x00006c00013a7983 */ /* 0x000f620000300800 */
[C---:B------:R-:W-:Y:S02]  /*120830*/  LOP3.LUT P5, RZ, R38.reuse, 0x10, RZ, 0xc0, !PT ;  /* 0x0000001026ff7812 */ /* 0x040fe400078ac0ff */
[C---:B------:R-:W-:Y:S02]  /*120840*/  LOP3.LUT P4, RZ, R3.reuse, 0x2000, RZ, 0xc0, !PT ;  /* 0x0000200003ff7812 */ /* 0x040fe4000788c0ff */
[----:B------:R-:W-:Y:S02]  /*120850*/  LOP3.LUT P3, RZ, R3, 0x4000, RZ, 0xc0, !PT ;  /* 0x0000400003ff7812 */ /* 0x000fe4000786c0ff */
[C---:B------:R-:W-:Y:S02]  /*120860*/  LOP3.LUT P2, RZ, R38.reuse, 0x20, RZ, 0xc0, !PT ;  /* 0x0000002026ff7812 */ /* 0x040fe4000784c0ff */
[----:B------:R-:W-:Y:S02]  /*120870*/  LOP3.LUT P1, RZ, R38, 0x40, RZ, 0xc0, !PT ;  /* 0x0000004026ff7812 */ /* 0x000fe4000782c0ff */
[----:B---3--:R-:W-:-:S05]  /*120880*/  PRMT R2, R54, 0x7770, RZ ;  /* 0x0000777036027816 */ /* 0x008fca00000000ff */
[----:B--2---:R0:W-:Y:S01]  /*120890*/  @P6 STG.E.U8 desc[UR62][R8.64], R2 ;  /* 0x0000000208006986 */ /* 0x0041e2000c10113e */
[C---:B------:R-:W-:Y:S02]  /*1208a0*/  LOP3.LUT P6, RZ, R43.reuse, 0x4, RZ, 0xc0, !PT ;  /* 0x000000042bff7812 */ /* 0x040fe400078cc0ff */
[----:B0-----:R-:W-:Y:S01]  /*1208b0*/  PRMT R2, R54, 0x7771, RZ ;  /* 0x0000777136027816 */ /* 0x001fe200000000ff */
[----:B------:R-:W2:Y:S10]  /*1208c0*/  LDL.LU.64 R8, [R1+0xc00] ;  /* 0x000c000001087983 */ /* 0x000eb40000300a00 */
[----:B------:R0:W-:Y:S01]  /*1208d0*/  @P6 STG.E.U8 desc[UR62][R18.64], R2 ;  /* 0x0000000212006986 */ /* 0x0001e2000c10113e */
[----:B------:R-:W-:-:S02]  /*1208e0*/  LOP3.LUT P6, RZ, R43, 0x2, RZ, 0xc0, !PT ;  /* 0x000000022bff7812 */ /* 0x000fc400078cc0ff */
[----:B0-----:R-:W-:Y:S01]  /*1208f0*/  PRMT R2, R54, 0x7772, RZ ;  /* 0x0000777236027816 */ /* 0x001fe200000000ff */
[----:B------:R-:W3:Y:S10]  /*120900*/  LDL.LU.64 R18, [R1+0x4568] ;  /* 0x0045680001127983 */ /* 0x000ef40000300a00 */
[----:B----4-:R0:W-:Y:S01]  /*120910*/  @P6 STG.E.U8 desc[UR62][R12.64], R2 ;  /* 0x000000020c006986 */ /* 0x0101e2000c10113e */
[----:B------:R-:W-:-:S02]  /*120920*/  LOP3.LUT P6, RZ, R43, 0x1, RZ, 0xc0, !PT ;  /* 0x000000012bff7812 */ /* 0x000fc400078cc0ff */
[----:B0-----:R-:W-:Y:S01]  /*120930*/  PRMT R2, R54, 0x7773, RZ ;  /* 0x0000777336027816 */ /* 0x001fe200000000ff */
[----:B------:R-:W4:Y:S10]  /*120940*/  LDL.LU.64 R12, [R1+0x4560] ;  /* 0x00456000010c7983 */ /* 0x000f340000300a00 */
        /* <DEDUP_REMOVED lines=19> */
[----:B------:R0:W-:Y:S04]  /*120a80*/  @P1 STG.E.U8 desc[UR62][R10.64], R2 ;  /* 0x000000020a001986 */ /* 0x0001e8000c10113e */
[----:B0-----:R-:W5:Y:S01]  /*120a90*/  LDL.LU.64 R10, [R1+0xc10] ;  /* 0x000c1000010a7983 */ /* 0x001f620000300a00 */
[C---:B------:R-:W-:Y:S02]  /*120aa0*/  LOP3.LUT P0, RZ, R3.reuse, 0x8000, RZ, 0xc0, !PT ;  /* 0x0000800003ff7812 */ /* 0x040fe4000780c0ff */
[----:B------:R-:W-:Y:S02]  /*120ab0*/  PRMT R2, R58, 0x7770, RZ ;  /* 0x000077703a027816 */ /* 0x000fe400000000ff */
[----:B------:R-:W-:-:S09]  /*120ac0*/  LOP3.LUT P3, RZ, R3, 0x10000, RZ, 0xc0, !PT ;  /* 0x0001000003ff7812 */ /* 0x000fd2000786c0ff */
[----:B--2---:R0:W-:Y:S04]  /*120ad0*/  @P0 STG.E.U8 desc[UR62][R8.64], R2 ;  /* 0x0000000208000986 */ /* 0x0041e8000c10113e */
[----:B0-----:R-:W2:Y:S04]  /*120ae0*/  LDL.LU.64 R8, [R1+0xc30] ;  /* 0x000c300001087983 */ /* 0x001ea80000300a00 */
[----:B------:R-:W3:Y:S04]  /*120af0*/  LDL.LU.64 R48, [R1+0xc40] ;  /* 0x000c400001307983 */ /* 0x000ee80000300a00 */
[----:B------:R-:W3:Y:S04]  /*120b00*/  LDL.LU.64 R50, [R1+0xc28] ;  /* 0x000c280001327983 */ /* 0x000ee80000300a00 */
[----:B------:R-:W3:Y:S04]  /*120b10*/  LDL.LU.64 R52, [R1+0xc38] ;  /* 0x000c380001347983 */ /* 0x000ee80000300a00 */
[----:B------:R-:W3:Y:S04]  /*120b20*/  LDL.LU.64 R56, [R1+0xc50] ;  /* 0x000c500001387983 */ /* 0x000ee80000300a00 */
[----:B------:R-:W3:Y:S01]  /*120b30*/  LDL.LU R39, [R1+0x50] ;  /* 0x0000500001277983 */ /* 0x000ee20000300800 */
[----:B------:R-:W-:-:S02]  /*120b40*/  PRMT R2, R58, 0x7771, RZ ;  /* 0x000077713a027816 */ /* 0x000fc400000000ff */
[----:B------:R-:W-:-:S03]  /*120b50*/  LOP3.LUT P6, RZ, R3, 0x400000, RZ, 0xc0, !PT ;  /* 0x0040000003ff7812 */ /* 0x000fc600078cc0ff */
[----:B-----5:R0:W-:Y:S04]  /*120b60*/  @P3 STG.E.U8 desc[UR62][R10.64], R2 ;  /* 0x000000020a003986 */ /* 0x0201e8000c10113e */
[----:B0-----:R-:W5:Y:S01]  /*120b70*/  LDL.LU.64 R10, [R1+0xc60] ;  /* 0x000c6000010a7983 */ /* 0x001f620000300a00 */
[----:B------:R-:W-:-:S03]  /*120b80*/  LOP3.LUT R0, R0, 0xffdfffff, RZ, 0xc0, !PT ;  /* 0xffdfffff00007812 */ /* 0x000fc600078ec0ff */
[----:B------:R-:W4:Y:S02]  /*120b90*/  LDL.LU R54, [R1+0x54] ;  /* 0x0000540001367983 */ /* 0x000f240000300800 */
[----:B------:R-:W-:Y:S02]  /*120ba0*/  @P6 LOP3.LUT R0, R0, 0x200000, RZ, 0xfc, !PT ;  /* 0x0020000000006812 */ /* 0x000fe400078efcff */
[----:B------:R-:W-:Y:S01]  /*120bb0*/  LOP3.LUT P6, RZ, R3, 0x200000, RZ, 0xc0, !PT ;  /* 0x0020000003ff7812 */ /* 0x000fe200078cc0ff */
[----:B------:R-:W4:Y:S01]  /*120bc0*/  LDL.LU.64 R14, [R1+0xc48] ;  /* 0x000c4800010e7983 */ /* 0x000f220000300a00 */
        /* <DEDUP_REMOVED lines=23> */
[----:B------:R-:W-:Y:S02]  /*120d40*/  LOP3.LUT P6, RZ, R38, 0x200, RZ, 0xc0, !PT ;  /* 0x0000020026ff7812 */ /* 0x000fe400078cc0ff */
[----:B------:R-:W-:Y:S02]  /*120d50*/  PRMT R2, R58, 0x7773, RZ ;  /* 0x000077733a027816 */ /* 0x000fe400000000ff */
[----:B------:R-:W2:Y:S01]  /*120d60*/  LDL.LU R58, [R1+0x58] ;  /* 0x00005800013a7983 */ /* 0x000ea20000300800 */
[----:B------:R-:W-:-:S03]  /*120d70*/  LOP3.LUT P1, RZ, R38, 0x100, RZ, 0xc0, !PT ;  /* 0x0000010026ff7812 */ /* 0x000fc6000782c0ff */
[----:B------:R-:W2:Y:S01]  /*120d80*/  LDL.LU.64 R44, [R1+0xc68] ;  /* 0x000c6800012c7983 */ /* 0x000ea20000300a00 */
[C---:B------:R-:W-:Y:S02]  /*120d90*/  LOP3.LUT P2, RZ, R3.reuse, 0x20000, RZ, 0xc0, !PT ;  /* 0x0002000003ff7812 */ /* 0x040fe4000784c0ff */
[----:B------:R-:W-:Y:S01]  /*120da0*/  LOP3.LUT R0, R0, 0xefffffff, RZ, 0xc0, !PT ;  /* 0xefffffff00007812 */ /* 0x000fe200078ec0ff */
[----:B------:R-:W2:Y:S03]  /*120db0*/  LDL.LU.64 R46, [R1+0xc78] ;  /* 0x000c7800012e7983 */ /* 0x000ea60000300a00 */
[----:B------:R-:W-:Y:S01]  /*120dc0*/  @P6 LOP3.LUT R0, R0, 0x10000000, RZ, 0xfc, !PT ;  /* 0x1000000000006812 */ /* 0x000fe200078efcff */
[----:B------:R-:W2:Y:S01]  /*120dd0*/  LDL.LU.64 R60, [R1+0xc90] ;  /* 0x000c9000013c7983 */ /* 0x000ea20000300a00 */
[----:B------:R-:W-:-:S03]  /*120de0*/  LOP3.LUT P6, RZ, R3, 0x40000, RZ, 0xc0, !PT ;  /* 0x0004000003ff7812 */ /* 0x000fc600078cc0ff */
[----:B---3--:R0:W-:Y:S02]  /*120df0*/  @P1 STG.E.U8 desc[UR62][R48.64], R2 ;  /* 0x0000000230001986 */ /* 0x0081e4000c10113e */
[C---:B0-----:R-:W-:Y:S02]  /*120e00*/  PRMT R2, R39.reuse, 0x7770, RZ ;  /* 0x0000777027027816 */ /* 0x041fe400000000ff */
[----:B------:R-:W3:Y:S04]  /*120e10*/  LDL.LU.64 R48, [R1+0xca0] ;  /* 0x000ca00001307983 */ /* 0x000ee80000300a00 */
[----:B------:R0:W-:Y:S02]  /*120e20*/  @P2 STG.E.U8 desc[UR62][R50.64], R2 ;  /* 0x0000000232002986 */ /* 0x0001e4000c10113e */
[----:B0-----:R-:W-:-:S02]  /*120e30*/  PRMT R2, R39, 0x7771, RZ ;  /* 0x0000777127027816 */ /* 0x001fc400000000ff */
        /* <DEDUP_REMOVED lines=9> */
[----:B-----5:R0:W-:Y:S04]  /*120ed0*/  @P6 STG.E.U8 desc[UR62][R10.64], R2 ;  /* 0x000000020a006986 */ /* 0x0201e8000c10113e */
[----:B0-----:R-:W5:Y:S01]  /*120ee0*/  LDL.LU.64 R10, [R1+0xcc8] ;  /* 0x000cc800010a7983 */ /* 0x001f620000300a00 */
[----:B------:R-:W-:Y:S02]  /*120ef0*/  LOP3.LUT P6, RZ, R0, 0x4000000, RZ, 0xc0, !PT ;  /* 0x0400000000ff7812 */ /* 0x000fe400078cc0ff */
[----:B----4-:R-:W-:-:S11]  /*120f00*/  PRMT R2, R54, 0x7770, RZ ;  /* 0x0000777036027816 */ /* 0x010fd600000000ff */
[----:B------:R0:W-:Y:S01]  /*120f10*/  @P6 STG.E.U8 desc[UR62][R14.64], R2 ;  /* 0x000000020e006986 */ /* 0x0001e2000c10113e */
[----:B------:R-:W-:Y:S02]  /*120f20*/  LOP3.LUT P6, RZ, R0, 0x2000000, RZ, 0xc0, !PT ;  /* 0x0200000000ff7812 */ /* 0x000fe400078cc0ff */
[----:B0-----:R-:W-:Y:S01]  /*120f30*/  PRMT R2, R54, 0x7771, RZ ;  /* 0x0000777136027816 */ /* 0x001fe200000000ff */
[----:B------:R-:W4:Y:S01]  /*120f40*/  LDL.LU.64 R14, [R1+0x4558] ;  /* 0x00455800010e7983 */ /* 0x000f220000300a00 */
[C---:B------:R-:W-:Y:S02]  /*120f50*/  LOP3.LUT P5, RZ, R38.reuse, 0x2000, RZ, 0xc0, !PT ;  /* 0x0000200026ff7812 */ /* 0x040fe400078ac0ff */
[----:B------:R-:W-:Y:S02]  /*120f60*/  LOP3.LUT P4, RZ, R38, 0x4000, RZ, 0xc0, !PT ;  /* 0x0000400026ff7812 */ /* 0x000fe4000788c0ff */
[C---:B------:R-:W-:Y:S02]  /*120f70*/  LOP3.LUT P3, RZ, R3.reuse, 0x800000, RZ, 0xc0, !PT ;  /* 0x0080000003ff7812 */ /* 0x040fe4000786c0ff */
[----:B------:R-:W-:-:S02]  /*120f80*/  LOP3.LUT P0, RZ, R3, 0x1000000, RZ, 0xc0, !PT ;  /* 0x0100000003ff7812 */ /* 0x000fc4000780c0ff */
[----:B------:R-:W-:Y:S01]  /*120f90*/  LOP3.LUT P1, RZ, R38, 0x8000, RZ, 0xc0, !PT ;  /* 0x0000800026ff7812 */ /* 0x000fe2000782c0ff */
        /* <DEDUP_REMOVED lines=12> */
[C---:B0-----:R-:W-:Y:S01]  /*121060*/  PRMT R2, R58.reuse, 0x7771, RZ ;  /* 0x000077713a027816 */ /* 0x041fe200000000ff */
[----:B------:R-:W2:Y:S10]  /*121070*/  LDL.LU.64 R44, [R1+0xca8] ;  /* 0x000ca800012c7983 */ /* 0x000eb40000300a00 */
[----:B------:R0:W-:Y:S02]  /*121080*/  @P6 STG.E.U8 desc[UR62][R46.64], R2 ;  /* 0x000000022e006986 */ /* 0x0001e4000c10113e */
[----:B0-----:R-:W-:-:S05]  /*121090*/  PRMT R2, R58, 0x7772, RZ ;  /* 0x000077723a027816 */ /* 0x001fca00000000ff */
[----:B------:R0:W-:Y:S02]  /*1210a0*/  @P5 STG.E.U8 desc[UR62][R60.64], R2 ;  /* 0x000000023c005986 */ /* 0x0001e4000c10113e */
[----:B0-----:R-:W-:-:S05]  /*1210b0*/  PRMT R2, R58, 0x7773, RZ ;  /* 0x000077733a027816 */ /* 0x001fca00000000ff */
[----:B---3--:R0:W-:Y:S01]  /*1210c0*/  @P4 STG.E.U8 desc[UR62][R48.64], R2 ;  /* 0x0000000230004986 */ /* 0x0081e2000c10113e */
[----:B------:R-:W-:Y:S02]  /*1210d0*/  LOP3.LUT P2, RZ, R38, 0x10000, RZ, 0xc0, !PT ;  /* 0x0001000026ff7812 */ /* 0x000fe4000784c0ff */
[----:B0-----:R-:W-:-:S05]  /*1210e0*/  PRMT R2, R59, 0x7770, RZ ;  /* 0x000077703b027816 */ /* 0x001fca00000000ff */
[----:B------:R0:W-:Y:S02]  /*1210f0*/  @P3 STG.E.U8 desc[UR62][R50.64], R2 ;  /* 0x0000000232003986 */ /* 0x0001e4000c10113e */
[----:B0-----:R-:W-:-:S05]  /*121100*/  PRMT R2, R59, 0x7771, RZ ;  /* 0x000077713b027816 */ /* 0x001fca00000000ff */
[----:B------:R0:W-:Y:S02]  /*121110*/  @P0 STG.E.U8 desc[UR62][R52.64], R2 ;  /* 0x0000000234000986 */ /* 0x0001e4000c10113e */
[C---:B0-----:R-:W-:Y:S02]  /*121120*/  PRMT R2, R59.reuse, 0x7772, RZ ;  /* 0x000077723b027816 */ /* 0x041fe400000000ff */
[----:B------:R-:W3:Y:S04]  /*121130*/  LDL.LU.64 R52, [R1+0xcc0] ;  /* 0x000cc00001347983 */ /* 0x000ee80000300a00 */
[----:B------:R0:W-:Y:S02]  /*121140*/  @P1 STG.E.U8 desc[UR62][R56.64], R2 ;  /* 0x0000000238001986 */ /* 0x0001e4000c10113e */
[----:B0-----:R-:W-:-:S05]  /*121150*/  PRMT R2, R59, 0x7773, RZ ;  /* 0x000077733b027816 */ /* 0x001fca00000000ff */
[----:B-----5:R0:W-:Y:S04]  /*121160*/  @P2 STG.E.U8 desc[UR62][R10.64], R2 ;  /* 0x000000020a002986 */ /* 0x0201e8000c10113e */
[----:B0-----:R-:W5:Y:S04]  /*121170*/  LDL.LU.64 R10, [R1+0xcd8] ;  /* 0x000cd800010a7983 */ /* 0x001f680000300a00 */
[----:B------:R-:W2:Y:S04]  /*121180*/  LDL.LU R46, [R1+0x40] ;  /* 0x00004000012e7983 */ /* 0x000ea80000300800 */
[----:B------:R-:W3:Y:S04]  /*121190*/  LDL.LU.64 R56, [R1+0xce8] ;  /* 0x000ce80001387983 */ /* 0x000ee80000300a00 */
[----:B------:R-:W3:Y:S04]  /*1211a0*/  LDL.LU.64 R58, [R1+0xcd0] ;  /* 0x000cd000013a7983 */ /* 0x000ee80000300a00 */
[----:B------:R-:W3:Y:S04]  /*1211b0*/  LDL.LU.64 R60, [R1+0xce0] ;  /* 0x000ce000013c7983 */ /* 0x000ee80000300a00 */
[----:B------:R-:W3:Y:S04]  /*1211c0*/  LDL.LU.64 R48, [R1+0xcf8] ;  /* 0x000cf80001307983 */ /* 0x000ee80000300a00 */
[----:B------:R-:W3:Y:S01]  /*1211d0*/  LDL.LU R54, [R1+0x44] ;  /* 0x0000440001367983 */ /* 0x000ee20000300800 */
[----:B------:R-:W-:-:S03]  /*1211e0*/  LOP3.LUT P0, RZ, R3, 0x2000000, RZ, 0xc0, !PT ;  /* 0x0200000003ff7812 */ /* 0x000fc6000780c0ff */
[----:B------:R-:W4:Y:S01]  /*1211f0*/  LDL.LU.64 R50, [R1+0xd08] ;  /* 0x000d080001327983 */ /* 0x000f220000300a00 */
[----:B------:R-:W-:-:S03]  /*121200*/  LOP3.LUT P1, RZ, R3, 0x4000000, RZ, 0xc0, !PT ;  /* 0x0400000003ff7812 */ /* 0x000fc6000782c0ff */
[----:B------:R-:W4:Y:S01]  /*121210*/  LDL.LU R47, [R1+0x48] ;  /* 0x00004800012f7983 */ /* 0x000f220000300800 */
[C---:B------:R-:W-:Y:S02]  /*121220*/  LOP3.LUT P4, RZ, R38.reuse, 0x20000, RZ, 0xc0, !PT ;  /* 0x0002000026ff7812 */ /* 0x040fe4000788c0ff */
[----:B------:R-:W-:Y:S02]  /*121230*/  LOP3.LUT P5, RZ, R38, 0x40000, RZ, 0xc0, !PT ;  /* 0x0004000026ff7812 */ /* 0x000fe400078ac0ff */
[----:B------:R-:W-:Y:S02]  /*121240*/  LOP3.LUT P2, RZ, R3, 0x8000000, RZ, 0xc0, !PT ;  /* 0x0800000003ff7812 */ /* 0x000fe4000784c0ff */
[C---:B------:R-:W-:Y:S02]  /*121250*/  LOP3.LUT P3, RZ, R0.reuse, 0x2, RZ, 0xc0, !PT ;  /* 0x0000000200ff7812 */ /* 0x040fe4000786c0ff */
[----:B------:R-:W-:-:S11]  /*121260*/  LOP3.LUT R0, R0, 0xffffbfff, RZ, 0xc0, !PT ;  /* 0xffffbfff00007812 */ /* 0x000fd600078ec0ff */
[----:B------:R-:W-:-:S04]  /*121270*/  @P3 LOP3.LUT R0, R0, 0x4000, RZ, 0xfc, !PT ;  /* 0x0000400000003812 */ /* 0x000fc800078efcff */
[C---:B------:R-:W-:Y:S02]  /*121280*/  LOP3.LUT P3, RZ, R0.reuse, 0x1, RZ, 0xc0, !PT ;  /* 0x0000000100ff7812 */ /* 0x040fe4000786c0ff */
        /* <DEDUP_REMOVED lines=8> */
[----:B------:R0:W-:Y:S02]  /*121310*/  @P0 STG.E.U8 desc[UR62][R44.64], R2 ;  /* 0x000000022c000986 */ /* 0x0001e4000c10113e */
[----:B0-----:R-:W-:-:S05]  /*121320*/  PRMT R2, R46, 0x7771, RZ ;  /* 0x000077712e027816 */ /* 0x001fca00000000ff */
[----:B---3--:R0:W-:Y:S04]  /*121330*/  @P1 STG.E.U8 desc[UR62][R52.64], R2 ;  /* 0x0000000234001986 */ /* 0x0081e8000c10113e */
[----:B0-----:R-:W2:Y:S01]  /*121340*/  LDL.LU.64 R52, [R1+0xcf0] ;  /* 0x000cf00001347983 */ /* 0x001ea20000300a00 */
[----:B------:R-:W-:-:S05]  /*121350*/  PRMT R2, R46, 0x7772, RZ ;  /* 0x000077722e027816 */ /* 0x000fca00000000ff */
[----:B-----5:R0:W-:Y:S04]  /*121360*/  @P4 STG.E.U8 desc[UR62][R10.64], R2 ;  /* 0x000000020a004986 */ /* 0x0201e8000c10113e */
[----:B0-----:R-:W3:Y:S01]  /*121370*/  LDL.LU.64 R10, [R1+0xd00] ;  /* 0x000d0000010a7983 */ /* 0x001ee20000300a00 */
[----:B------:R-:W-:-:S05]  /*121380*/  PRMT R2, R46, 0x7773, RZ ;  /* 0x000077732e027816 */ /* 0x000fca00000000ff */
[----:B------:R0:W-:Y:S04]  /*121390*/  @P5 STG.E.U8 desc[UR62][R56.64], R2 ;  /* 0x0000000238005986 */ /* 0x0001e8000c10113e */
[----:B0-----:R-:W5:Y:S01]  /*1213a0*/  LDL.LU.64 R56, [R1+0xd18] ;  /* 0x000d180001387983 */ /* 0x001f620000300a00 */
[----:B------:R-:W-:-:S05]  /*1213b0*/  PRMT R2, R54, 0x7770, RZ ;  /* 0x0000777036027816 */ /* 0x000fca00000000ff */
[----:B------:R0:W-:Y:S04]  /*1213c0*/  @P2 STG.E.U8 desc[UR62][R58.64], R2 ;  /* 0x000000023a002986 */ /* 0x0001e8000c10113e */
[----:B0-----:R-:W5:Y:S01]  /*1213d0*/  LDL.LU.64 R58, [R1+0xd28] ;  /* 0x000d2800013a7983 */ /* 0x001f620000300a00 */
[----:B------:R-:W-:Y:S02]  /*1213e0*/  @P3 LOP3.LUT R0, R0, 0x20000, RZ, 0xfc, !PT ;  /* 0x0002000000003812 */ /* 0x000fe400078efcff */
[----:B------:R-:W-:Y:S01]  /*1213f0*/  LOP3.LUT P3, RZ, R3, 0x20000000, RZ, 0xc0, !PT ;  /* 0x2000000003ff7812 */ /* 0x000fe2000786c0ff */
[----:B------:R-:W5:Y:S01]  /*121400*/  LDL.LU R46, [R1+0x4c] ;  /* 0x00004c00012e7983 */ /* 0x000f620000300800 */
        /* <DEDUP_REMOVED lines=9> */
[----:B------:R-:W-:-:S13]  /*1214a0*/  LOP3.LUT P3, RZ, R3, 0x10000000, RZ, 0xc0, !PT ;  /* 0x1000000003ff7812 */ /* 0x000fda000786c0ff */
[----:B------:R0:W-:Y:S01]  /*1214b0*/  @P3 STG.E.U8 desc[UR62][R60.64], R2 ;  /* 0x000000023c003986 */ /* 0x0001e2000c10113e */
[----:B------:R-:W-:-:S03]  /*1214c0*/  LOP3.LUT P3, RZ, R0, 0x100000, RZ, 0xc0, !PT ;  /* 0x0010000000ff7812 */ /* 0x000fc6000786c0ff */
[----:B0-----:R-:W5:Y:S01]  /*1214d0*/  LDL.LU.64 R60, [R1+0xd10] ;  /* 0x000d1000013c7983 */ /* 0x001f620000300a00 */
[----:B------:R-:W-:-:S03]  /*1214e0*/  PRMT R2, R54, 0x7772, RZ ;  /* 0x0000777236027816 */ /* 0x000fc600000000ff */
[----:B------:R-:W5:Y:S06]  /*1214f0*/  LDL.LU.64 R38, [R1+0xd20] ;  /* 0x000d200001267983 */ /* 0x000f6c0000300a00 */
[----:B------:R0:W-:Y:S01]  /*121500*/  @P3 STG.E.U8 desc[UR62][R48.64], R2 ;  /* 0x0000000230003986 */ /* 0x0001e2000c10113e */
[----:B------:R-:W-:-:S03]  /*121510*/  LOP3.LUT P3, RZ, R0, 0x80000, RZ, 0xc0, !PT ;  /* 0x0008000000ff7812 */ /* 0x000fc6000786c0ff */
[----:B0-----:R-:W5:Y:S01]  /*121520*/  LDL.LU.64 R48, [R1+0xd38] ;  /* 0x000d380001307983 */ /* 0x001f620000300a00 */
[----:B------:R-:W-:-:S03]  /*121530*/  PRMT R2, R54, 0x7773, RZ ;  /* 0x0000777336027816 */ /* 0x000fc600000000ff */
[----:B------:R-:W5:Y:S06]  /*121540*/  LDL.LU.64 R40, [R1+0xd48] ;  /* 0x000d480001287983 */ /* 0x000f6c0000300a00 */
[----:B----4-:R0:W-:Y:S01]  /*121550*/  @P3 STG.E.U8 desc[UR62][R50.64], R2 ;  /* 0x0000000232003986 */ /* 0x0101e2000c10113e */
[----:B------:R-:W-:-:S03]  /*121560*/  LOP3.LUT P3, RZ, R0, 0x40000, RZ, 0xc0, !PT ;  /* 0x0004000000ff7812 */ /* 0x000fc6000786c0ff */
[----:B0-----:R-:W4:Y:S04]  /*121570*/  LDL.LU.64 R50, [R1+0xd30] ;  /* 0x000d300001327983 */ /* 0x001f280000300a00 */
[----:B------:R-:W4:Y:S01]  /*121580*/  LDL.LU R54, [R1+0x30] ;  /* 0x0000300001367983 */ /* 0x000f220000300800 */
[----:B------:R-:W-:-:S03]  /*121590*/  PRMT R2, R47, 0x7770, RZ ;  /* 0x000077702f027816 */ /* 0x000fc600000000ff */
[----:B------:R-:W4:Y:S04]  /*1215a0*/  LDL.LU R42, [R1+0x1144] ;  /* 0x00114400012a7983 */ /* 0x000f280000300800 */
[----:B--2---:R0:W-:Y:S01]  /*1215b0*/  @P3 STG.E.U8 desc[UR62][R52.64], R2 ;  /* 0x0000000234003986 */ /* 0x0041e2000c10113e */
[C---:B------:R-:W-:Y:S02]  /*1215c0*/  LOP3.LUT P3, RZ, R0.reuse, 0x20000, RZ, 0xc0, !PT ;  /* 0x0002000000ff7812 */ /* 0x040fe4000786c0ff */
[----:B0-----:R-:W-:Y:S01]  /*1215d0*/  PRMT R2, R47, 0x7771, RZ ;  /* 0x000077712f027816 */ /* 0x001fe200000000ff */
[----:B------:R-:W2:Y:S04]  /*1215e0*/  LDL.LU.64 R52, [R1+0xd40] ;  /* 0x000d400001347983 */ /* 0x000ea80000300a00 */
[----:B------:R-:W2:Y:S06]  /*1215f0*/  LDL.LU R44, [R1+0x1140] ;  /* 0x00114000012c7983 */ /* 0x000eac0000300800 */
[----:B---3--:R0:W-:Y:S01]  /*121600*/  @P3 STG.E.U8 desc[UR62][R10.64], R2 ;  /* 0x000000020a003986 */ /* 0x0081e2000c10113e */
[----:B------:R-:W-:-:S02]  /*121610*/  LOP3.LUT P3, RZ, R0, 0x10000, RZ, 0xc0, !PT ;  /* 0x0001000000ff7812 */ /* 0x000fc4000786c0ff */
[----:B0-----:R-:W-:Y:S01]  /*121620*/  PRMT R2, R47, 0x7772, RZ ;  /* 0x000077722f027816 */ /* 0x001fe200000000ff */
[----:B------:R-:W3:Y:S10]  /*121630*/  LDL.LU.64 R10, [R1+0x4548] ;  /* 0x00454800010a7983 */ /* 0x000ef40000300a00 */
[----:B-----5:R0:W-:Y:S01]  /*121640*/  @P3 STG.E.U8 desc[UR62][R56.64], R2 ;  /* 0x0000000238003986 */ /* 0x0201e2000c10113e */
[----:B------:R-:W-:-:S03]  /*121650*/  LOP3.LUT P3, RZ, R0, 0x8000, RZ, 0xc0, !PT ;  /* 0x0000800000ff7812 */ /* 0x000fc6000786c0ff */
[----:B0-----:R-:W5:Y:S01]  /*121660*/  LDL.LU.64 R56, [R1+0xd58] ;  /* 0x000d580001387983 */ /* 0x001f620000300a00 */
[----:B------:R-:W-:-:S09]  /*121670*/  PRMT R2, R47, 0x7773, RZ ;  /* 0x000077732f027816 */ /* 0x000fd200000000ff */
[----:B------:R0:W-:Y:S04]  /*121680*/  @P3 STG.E.U8 desc[UR62][R58.64], R2 ;  /* 0x000000023a003986 */ /* 0x0001e8000c10113e */
[----:B0-----:R-:W3:Y:S01]  /*121690*/  LDL.LU.64 R58, [R1+0xd68] ;  /* 0x000d6800013a7983 */ /* 0x001ee20000300a00 */
[----:B------:R-:W-:Y:S02]  /*1216a0*/  LOP3.LUT P3, RZ, R0, 0x4000, RZ, 0xc0, !PT ;  /* 0x0000400000ff7812 */ /* 0x000fe4000786c0ff */
[----:B------:R-:W-:Y:S01]  /*1216b0*/  PRMT R2, R46, 0x7770, RZ ;  /* 0x000077702e027816 */ /* 0x000fe200000000ff */
[----:B------:R-:W3:Y:S01]  /*1216c0*/  LDL.LU R47, [R1+0x34] ;  /* 0x00003400012f7983 */ /* 0x000ee20000300800 */
[C---:B------:R-:W-:Y:S02]  /*1216d0*/  LOP3.LUT P0, RZ, R0.reuse, 0x4, RZ, 0xc0, !PT ;  /* 0x0000000400ff7812 */ /* 0x040fe4000780c0ff */
[----:B------:R-:W-:-:S02]  /*1216e0*/  LOP3.LUT P1, RZ, R0, 0x8, RZ, 0xc0, !PT ;  /* 0x0000000800ff7812 */ /* 0x000fc4000782c0ff */
[C---:B------:R-:W-:Y:S02]  /*1216f0*/  LOP3.LUT P6, RZ, R0.reuse, 0x10, RZ, 0xc0, !PT ;  /* 0x0000001000ff7812 */ /* 0x040fe400078cc0ff */
[C---:B------:R-:W-:Y:S02]  /*121700*/  LOP3.LUT P4, RZ, R0.reuse, 0x20, RZ, 0xc0, !PT ;  /* 0x0000002000ff7812 */ /* 0x040fe4000788c0ff */
[----:B------:R-:W-:Y:S01]  /*121710*/  LOP3.LUT P5, RZ, R0, 0x40, RZ, 0xc0, !PT ;  /* 0x0000004000ff7812 */ /* 0x000fe200078ac0ff */
[----:B------:R0:W-:Y:S04]  /*121720*/  @P3 STG.E.U8 desc[UR62][R60.64], R2 ;  /* 0x000000023c003986 */ /* 0x0001e8000c10113e */
[----:B0-----:R-:W3:Y:S01]  /*121730*/  LDL.LU.64 R60, [R1+0xd50] ;  /* 0x000d5000013c7983 */ /* 0x001ee20000300a00 */
[----:B------:R-:W-:-:S05]  /*121740*/  PRMT R2, R46, 0x7771, RZ ;  /* 0x000077712e027816 */ /* 0x000fca00000000ff */
[----:B------:R0:W-:Y:S02]  /*121750*/  @P0 STG.E.U8 desc[UR62][R38.64], R2 ;  /* 0x0000000226000986 */ /* 0x0001e4000c10113e */
[----:B0-----:R-:W-:-:S05]  /*121760*/  PRMT R2, R46, 0x7772, RZ ;  /* 0x000077722e027816 */ /* 0x001fca00000000ff */
[----:B------:R0:W-:Y:S04]  /*121770*/  @P1 STG.E.U8 desc[UR62][R48.64], R2 ;  /* 0x0000000230001986 */ /* 0x0001e8000c10113e */
[----:B0-----:R-:W3:Y:S01]  /*121780*/  LDL.LU.64 R48, [R1+0xd60] ;  /* 0x000d600001307983 */ /* 0x001ee20000300a00 */
[----:B------:R-:W-:-:S05]  /*121790*/  PRMT R2, R46, 0x7773, RZ ;  /* 0x000077732e027816 */ /* 0x000fca00000000ff */
[----:B------:R4:W-:Y:S02]  /*1217a0*/  @P6 STG.E.U8 desc[UR62][R40.64], R2 ;  /* 0x0000000228006986 */ /* 0x0009e4000c10113e */
[----:B----4-:R-:W-:-:S05]  /*1217b0*/  PRMT R2, R54, 0x7770, RZ ;  /* 0x0000777036027816 */ /* 0x010fca00000000ff */
[----:B------:R0:W-:Y:S04]  /*1217c0*/  @P4 STG.E.U8 desc[UR62][R50.64], R2 ;  /* 0x0000000232004986 */ /* 0x0001e8000c10113e */
[----:B0-----:R-:W4:Y:S01]  /*1217d0*/  LDL.LU.64 R50, [R1+0xd78] ;  /* 0x000d780001327983 */ /* 0x001f220000300a00 */
[----:B------:R-:W-:Y:S02]  /*1217e0*/  PRMT R2, R54, 0x7771, RZ ;  /* 0x0000777136027816 */ /* 0x000fe400000000ff */
[----:B------:R-:W-:-:S03]  /*1217f0*/  LOP3.LUT P2, RZ, R37, 0x1, RZ, 0xc0, !PT ;  /* 0x0000000125ff7812 */ /* 0x000fc6000784c0ff */
[----:B--2---:R0:W-:Y:S01]  /*121800*/  @P5 STG.E.U8 desc[UR62][R52.64], R2 ;  /* 0x0000000234005986 */ /* 0x0041e2000c10113e */
[----:B------:R-:W-:Y:S01]  /*121810*/  ISETP.LT.AND P5, PT, R42, UR24, !P2 ;  /* 0x000000182a007c0c */ /* 0x000fe2000d7a1270 */
[----:B------:R-:W1:Y:S02]  /*121820*/  LDCU UR24, c[0x0][0x39c] ;  /* 0x00007380ff1877ac */ /* 0x000e640008000800 */
[----:B0-----:R-:W2:Y:S01]  /*121830*/  LDL.LU.64 R52, [R1+0xd90] ;  /* 0x000d900001347983 */ /* 0x001ea20000300a00 */
[----:B------:R-:W-:-:S03]  /*121840*/  PRMT R2, R54, 0x7772, RZ ;  /* 0x0000777236027816 */ /* 0x000fc600000000ff */
[----:B------:R-:W2:Y:S01]  /*121850*/  LDL.LU R46, [R1+0x38] ;  /* 0x00003800012e7983 */ /* 0x000ea20000300800 */
[----:B------:R-:W-:Y:S01]  /*121860*/  ISETP.LT.AND P2, PT, R44, UR22, !P2 ;  /* 0x000000162c007c0c */ /* 0x000fe2000d741270 */
[----:B------:R-:W0:Y:S04]  /*121870*/  LDCU UR22, c[0x0][0x39c] ;  /* 0x00007380ff1677ac */ /* 0x000e280008000800 */
[----:B-----5:R5:W-:Y:S04]  /*121880*/  @P5 STG.E.U8 desc[UR62][R56.64], R2 ;  /* 0x0000000238005986 */ /* 0x020be8000c10113e */
[----:B-----5:R-:W5:Y:S01]  /*121890*/  LDL.LU.64 R56, [R1+0xd70] ;  /* 0x000d700001387983 */ /* 0x020f620000300a00 */
[----:B------:R-:W-:-:S05]  /*1218a0*/  PRMT R2, R54, 0x7773, RZ ;  /* 0x0000777336027816 */ /* 0x000fca00000000ff */
[----:B---3--:R3:W-:Y:S04]  /*1218b0*/  @P2 STG.E.U8 desc[UR62][R58.64], R2 ;  /* 0x000000023a002986 */ /* 0x0087e8000c10113e */
[----:B---3--:R-:W3:Y:S01]  /*1218c0*/  LDL.LU.64 R58, [R1+0xd88] ;  /* 0x000d8800013a7983 */ /* 0x008ee20000300a00 */
[----:B------:R-:W-:-:S04]  /*1218d0*/  LOP3.LUT P0, RZ, R0, 0x2000, RZ, 0xc0, !PT ;  /* 0x0000200000ff7812 */ /* 0x000fc8000780c0ff */
[----:B------:R-:W-:Y:S01]  /*1218e0*/  ISETP.LT.AND P2, PT, R42, UR20, !P0 ;  /* 0x000000142a007c0c */ /* 0x000fe2000c741270 */
[----:B------:R-:W0:Y:S01]  /*1218f0*/  LDCU UR20, c[0x0][0x39c] ;  /* 0x00007380ff1477ac */ /* 0x000e220008000800 */
[----:B------:R-:W-:Y:S02]  /*121900*/  PRMT R2, R47, 0x7770, RZ ;  /* 0x000077702f027816 */ /* 0x000fe400000000ff */
[----:B------:R-:W-:Y:S01]  /*121910*/  ISETP.LT.AND P0, PT, R44, UR18, !P0 ;  /* 0x000000122c007c0c */ /* 0x000fe2000c701270 */
[----:B------:R-:W0:Y:S01]  /*121920*/  LDCU UR18, c[0x0][0x39c] ;  /* 0x00007380ff1277ac */ /* 0x000e220008000800 */
[----:B------:R-:W-:-:S07]  /*121930*/  LOP3.LUT P3, RZ, R37, 0x10, RZ, 0xc0, !PT ;  /* 0x0000001025ff7812 */ /* 0x000fce000786c0ff */
[----:B------:R0:W-:Y:S04]  /*121940*/  @P2 STG.E.U8 desc[UR62][R60.64], R2 ;  /* 0x000000023c002986 */ /* 0x0001e8000c10113e */
[----:B0-----:R-:W3:Y:S01]  /*121950*/  LDL.LU.64 R60, [R1+0xda0] ;  /* 0x000da000013c7983 */ /* 0x001ee20000300a00 */
[----:B------:R-:W-:-:S05]  /*121960*/  PRMT R2, R47, 0x7771, RZ ;  /* 0x000077712f027816 */ /* 0x000fca00000000ff */
[----:B------:R0:W-:Y:S01]  /*121970*/  @P0 STG.E.U8 desc[UR62][R48.64], R2 ;  /* 0x0000000230000986 */ /* 0x0001e2000c10113e */
[----:B------:R-:W-:Y:S01]  /*121980*/  ISETP.LT.AND P0, PT, R42, UR16, !P3 ;  /* 0x000000102a007c0c */ /* 0x000fe2000df01270 */
[----:B------:R-:W1:Y:S02]  /*121990*/  LDCU UR16, c[0x0][0x39c] ;  /* 0x00007380ff1077ac */ /* 0x000e640008000800 */
[----:B0-----:R-:W3:Y:S01]  /*1219a0*/  LDL.LU.64 R48, [R1+0xdb0] ;  /* 0x000db00001307983 */ /* 0x001ee20000300a00 */
[----:B------:R-:W-:-:S03]  /*1219b0*/  PRMT R2, R47, 0x7772, RZ ;  /* 0x000077722f027816 */ /* 0x000fc600000000ff */
[----:B------:R-:W3:Y:S06]  /*1219c0*/  LDL.LU R54, [R1+0x3c] ;  /* 0x00003c0001367983 */ /* 0x000eec0000300800 */
[----:B----4-:R0:W-:Y:S01]  /*1219d0*/  @P0 STG.E.U8 desc[UR62][R50.64], R2 ;  /* 0x0000000232000986 */ /* 0x0101e2000c10113e */
[----:B------:R-:W-:Y:S01]  /*1219e0*/  ISETP.LT.AND P0, PT, R44, UR6, !P3 ;  /* 0x000000062c007c0c */ /* 0x000fe2000df01270 */
[----:B------:R-:W4:Y:S02]  /*1219f0*/  LDCU UR6, c[0x0][0x39c] ;  /* 0x00007380ff0677ac */ /* 0x000f240008000800 */
[----:B0-----:R-:W4:Y:S01]  /*121a00*/  LDL.LU.64 R50, [R1+0xd98] ;  /* 0x000d980001327983 */ /* 0x001f220000300a00 */
[----:B------:R-:W-:-:S02]  /*121a10*/  PRMT R2, R47, 0x7773, RZ ;  /* 0x000077732f027816 */ /* 0x000fc400000000ff */
[----:B------:R-:W-:-:S07]  /*121a20*/  LOP3.LUT P4, RZ, R37, 0x100, RZ, 0xc0, !PT ;  /* 0x0000010025ff7812 */ /* 0x000fce000788c0ff */
[----:B--2---:R0:W-:Y:S01]  /*121a30*/  @P0 STG.E.U8 desc[UR62][R52.64], R2 ;  /* 0x0000000234000986 */ /* 0x0041e2000c10113e */
[----:B------:R-:W-:Y:S01]  /*121a40*/  ISETP.LT.AND P0, PT, R42, UR14, !P4 ;  /* 0x0000000e2a007c0c */ /* 0x000fe2000e701270 */
[----:B------:R-:W2:Y:S02]  /*121a50*/  LDCU UR14, c[0x0][0x39c] ;  /* 0x00007380ff0e77ac */ /* 0x000ea40008000800 */
[----:B0-----:R-:W2:Y:S01]  /*121a60*/  LDL.LU.64 R52, [R1+0xda8] ;  /* 0x000da80001347983 */ /* 0x001ea20000300a00 */
[----:B------:R-:W-:-:S09]  /*121a70*/  PRMT R2, R46, 0x7770, RZ ;  /* 0x000077702e027816 */ /* 0x000fd200000000ff */
[----:B-----5:R0:W-:Y:S01]  /*121a80*/  @P0 STG.E.U8 desc[UR62][R56.64], R2 ;  /* 0x0000000238000986 */ /* 0x0201e2000c10113e */
[----:B------:R-:W-:Y:S01]  /*121a90*/  ISETP.LT.AND P0, PT, R44, UR10, !P4 ;  /* 0x0000000a2c007c0c */ /* 0x000fe2000e701270 */
[----:B------:R-:W5:Y:S02]  /*121aa0*/  LDCU UR10, c[0x0][0x39c] ;  /* 0x00007380ff0a77ac */ /* 0x000f640008000800 */
[----:B0-----:R-:W5:Y:S01]  /*121ab0*/  LDL.LU.64 R56, [R1+0xdc0] ;  /* 0x000dc00001387983 */ /* 0x001f620000300a00 */
[----:B------:R-:W-:-:S09]  /*121ac0*/  PRMT R2, R46, 0x7771, RZ ;  /* 0x000077712e027816 */ /* 0x000fd200000000ff */
[----:B---3--:R0:W-:Y:S04]  /*121ad0*/  @P0 STG.E.U8 desc[UR62][R58.64], R2 ;  /* 0x000000023a000986 */ /* 0x0081e8000c10113e */
[----:B0-----:R-:W3:Y:S01]  /*121ae0*/  LDL.LU.64 R58, [R1+0xdd0] ;  /* 0x000dd000013a7983 */ /* 0x001ee20000300a00 */
[C---:B------:R-:W-:Y:S02]  /*121af0*/  LOP3.LUT P5, RZ, R37.reuse, 0x400, RZ, 0xc0, !PT ;  /* 0x0000040025ff7812 */ /* 0x040fe400078ac0ff */
[----:B------:R-:W-:Y:S01]  /*121b00*/  PRMT R2, R46, 0x7772, RZ ;  /* 0x000077722e027816 */ /* 0x000fe200000000ff */
[----:B------:R-:W3:Y:S01]  /*121b10*/  LDL.LU R47, [R1+0x20] ;  /* 0x00002000012f7983 */ /* 0x000ee20000300800 */
[----:B------:R-:W-:Y:S01]  /*121b20*/  ISETP.LT.AND P0, PT, R42, UR12, !P5 ;  /* 0x0000000c2a007c0c */ /* 0x000fe2000ef01270 */
[----:B------:R-:W0:Y:S01]  /*121b30*/  LDCU UR12, c[0x0][0x39c] ;  /* 0x00007380ff0c77ac */ /* 0x000e220008000800 */
[----:B------:R-:W-:-:S11]  /*121b40*/  LOP3.LUT P2, RZ, R37, 0x1000, RZ, 0xc0, !PT ;  /* 0x0000100025ff7812 */ /* 0x000fd6000784c0ff */
[----:B------:R0:W-:Y:S01]  /*121b50*/  @P0 STG.E.U8 desc[UR62][R60.64], R2 ;  /* 0x000000023c000986 */ /* 0x0001e2000c10113e */
[----:B------:R-:W-:Y:S01]  /*121b60*/  ISETP.LT.AND P0, PT, R44, UR8, !P5 ;  /* 0x000000082c007c0c */ /* 0x000fe2000ef01270 */
[----:B------:R-:W1:Y:S02]  /*121b70*/  LDCU UR8, c[0x0][0x39c] ;  /* 0x00007380ff0877ac */ /* 0x000e640008000800 */
[----:B0-----:R-:W3:Y:S01]  /*121b80*/  LDL.LU.64 R60, [R1+0xdb8] ;  /* 0x000db800013c7983 */ /* 0x001ee20000300a00 */
[----:B------:R-:W-:-:S09]  /*121b90*/  PRMT R2, R46, 0x7773, RZ ;  /* 0x000077732e027816 */ /* 0x000fd200000000ff */
[----:B------:R0:W-:Y:S01]  /*121ba0*/  @P0 STG.E.U8 desc[UR62][R48.64], R2 ;  /* 0x0000000230000986 */ /* 0x0001e2000c10113e */
[----:B------:R-:W-:Y:S01]  /*121bb0*/  ISETP.LT.AND P0, PT, R42, UR4, !P2 ;  /* 0x000000042a007c0c */ /* 0x000fe2000d701270 */
[----:B------:R-:W1:Y:S02]  /*121bc0*/  LDCU UR4, c[0x0][0x398] ;  /* 0x00007300ff0477ac */ /* 0x000e640008000800 */
[----:B0-----:R-:W3:Y:S01]  /*121bd0*/  LDL.LU.64 R48, [R1+0xdc8] ;  /* 0x000dc80001307983 */ /* 0x001ee20000300a00 */
[----:B------:R-:W-:Y:S02]  /*121be0*/  PRMT R2, R54, 0x7770, RZ ;  /* 0x0000777036027816 */ /* 0x000fe400000000ff */
[----:B------:R-:W-:-:S07]  /*121bf0*/  LOP3.LUT P3, RZ, R37, 0x4000, RZ, 0xc0, !PT ;  /* 0x0000400025ff7812 */ /* 0x000fce000786c0ff */
[----:B----4-:R0:W-:Y:S01]  /*121c00*/  @P0 STG.E.U8 desc[UR62][R50.64], R2 ;  /* 0x0000000232000986 */ /* 0x0101e2000c10113e */
[----:B------:R-:W-:Y:S01]  /*121c10*/  ISETP.LT.AND P0, PT, R44, UR26, !P2 ;  /* 0x0000001a2c007c0c */ /* 0x000fe2000d701270 */
[----:B------:R-:W4:Y:S02]  /*121c20*/  LDCU UR26, c[0x0][0x39c] ;  /* 0x00007380ff1a77ac */ /* 0x000f240008000800 */
[----:B0-----:R-:W4:Y:S01]  /*121c30*/  LDL.LU.64 R50, [R1+0xde0] ;  /* 0x000de00001327983 */ /* 0x001f220000300a00 */
[----:B------:R-:W-:-:S09]  /*121c40*/  PRMT R2, R54, 0x7771, RZ ;  /* 0x0000777136027816 */ /* 0x000fd200000000ff */
[----:B--2---:R0:W-:Y:S01]  /*121c50*/  @P0 STG.E.U8 desc[UR62][R52.64], R2 ;  /* 0x0000000234000986 */ /* 0x0041e2000c10113e */
[----:B-1----:R-:W-:Y:S01]  /*121c60*/  ISETP.LT.AND P0, PT, R42, UR4, !P3 ;  /* 0x000000042a007c0c */ /* 0x002fe2000df01270 */
[----:B------:R-:W1:Y:S02]  /*121c70*/  LDCU UR4, c[0x0][0x398] ;  /* 0x00007300ff0477ac */ /* 0x000e640008000800 */
[----:B0-----:R-:W2:Y:S01]  /*121c80*/  LDL.LU.64 R52, [R1+0xdf0] ;  /* 0x000df00001347983 */ /* 0x001ea20000300a00 */
[----:B------:R-:W-:-:S03]  /*121c90*/  PRMT R2, R54, 0x7772, RZ ;  /* 0x0000777236027816 */ /* 0x000fc600000000ff */
[----:B------:R-:W2:Y:S06]  /*121ca0*/  LDL.LU R46, [R1+0x24] ;  /* 0x00002400012e7983 */ /* 0x000eac0000300800 */
[----:B-----5:R0:W-:Y:S01]  /*121cb0*/  @P0 STG.E.U8 desc[UR62][R56.64], R2 ;  /* 0x0000000238000986 */ /* 0x0201e2000c10113e */
[----:B-1----:R-:W-:Y:S01]  /*121cc0*/  ISETP.LT.AND P0, PT, R44, UR4, !P3 ;  /* 0x000000042c007c0c */ /* 0x002fe2000df01270 */
[----:B------:R-:W1:Y:S02]  /*121cd0*/  LDCU UR4, c[0x0][0x398] ;  /* 0x00007300ff0477ac */ /* 0x000e640008000800 */
[----:B0-----:R-:W5:Y:S01]  /*121ce0*/  LDL.LU.64 R56, [R1+0xdd8] ;  /* 0x000dd80001387983 */ /* 0x001f620000300a00 */
[----:B------:R-:W-:-:S09]  /*121cf0*/  PRMT R2, R54, 0x7773, RZ ;  /* 0x0000777336027816 */ /* 0x000fd200000000ff */
[----:B---3--:R0:W-:Y:S04]  /*121d00*/  @P0 STG.E.U8 desc[UR62][R58.64], R2 ;  /* 0x000000023a000986 */ /* 0x0081e8000c10113e */
[----:B0-----:R-:W3:Y:S01]  /*121d10*/  LDL.LU.64 R58, [R1+0xde8] ;  /* 0x000de800013a7983 */ /* 0x001ee20000300a00 */
[----:B------:R-:W-:-:S04]  /*121d20*/  LOP3.LUT P4, RZ, R37, 0x10000, RZ, 0xc0, !PT ;  /* 0x0001000025ff7812 */ /* 0x000fc8000788c0ff */
[----:B-1----:R-:W-:Y:S01]  /*121d30*/  ISETP.LT.AND P0, PT, R42, UR4, !P4 ;  /* 0x000000042a007c0c */ /* 0x002fe2000e701270 */
[----:B------:R-:W0:Y:S01]  /*121d40*/  LDCU UR4, c[0x0][0x398] ;  /* 0x00007300ff0477ac */ /* 0x000e220008000800 */
[----:B------:R-:W-:Y:S02]  /*121d50*/  PRMT R2, R47, 0x7770, RZ ;  /* 0x000077702f027816 */ /* 0x000fe400000000ff */
[----:B------:R-:W-:-:S09]  /*121d60*/  LOP3.LUT P5, RZ, R37, 0x40000, RZ, 0xc0, !PT ;  /* 0x0004000025ff7812 */ /* 0x000fd200078ac0ff */
[----:B------:R1:W-:Y:S01]  /*121d70*/  @P0 STG.E.U8 desc[UR62][R60.64], R2 ;  /* 0x000000023c000986 */ /* 0x0003e2000c10113e */
[----:B0-----:R-:W-:Y:S01]  /*121d80*/  ISETP.LT.AND P0, PT, R44, UR4, !P4 ;  /* 0x000000042c007c0c */ /* 0x001fe2000e701270 */
[----:B------:R-:W0:Y:S02]  /*121d90*/  LDCU UR4, c[0x0][0x398] ;  /* 0x00007300ff0477ac */ /* 0x000e240008000800 */
[----:B-1----:R-:W3:Y:S01]  /*121da0*/  LDL.LU.64 R60, [R1+0xe00] ;  /* 0x000e0000013c7983 */ /* 0x002ee20000300a00 */
[----:B------:R-:W-:-:S09]  /*121db0*/  PRMT R2, R47, 0x7771, RZ ;  /* 0x000077712f027816 */ /* 0x000fd200000000ff */
[----:B------:R1:W-:Y:S01]  /*121dc0*/  @P0 STG.E.U8 desc[UR62][R48.64], R2 ;  /* 0x0000000230000986 */ /* 0x0003e2000c10113e */
[----:B0-----:R-:W-:Y:S01]  /*121dd0*/  ISETP.LT.AND P0, PT, R42, UR4, !P5 ;  /* 0x000000042a007c0c */ /* 0x001fe2000ef01270 */
[----:B------:R-:W0:Y:S02]  /*121de0*/  LDCU UR4, c[0x0][0x398] ;  /* 0x00007300ff0477ac */ /* 0x000e240008000800 */
[----:B-1----:R-:W3:Y:S01]  /*121df0*/  LDL.LU.64 R48, [R1+0xe10] ;  /* 0x000e100001307983 */ /* 0x002ee20000300a00 */
[----:B------:R-:W-:-:S03]  /*121e00*/  PRMT R2, R47, 0x7772, RZ ;  /* 0x000077722f027816 */ /* 0x000fc600000000ff */
[----:B------:R-:W3:Y:S01]  /*121e10*/  LDL.LU R54, [R1+0x28] ;  /* 0x0000280001367983 */ /* 0x000ee20000300800 */
[----:B------:R-:W-:-:S05]  /*121e20*/  LOP3.LUT P2, RZ, R37, 0x200000, RZ, 0xc0, !PT ;  /* 0x0020000025ff7812 */ /* 0x000fca000784c0ff */
[----:B----4-:R1:W-:Y:S01]  /*121e30*/  @P0 STG.E.U8 desc[UR62][R50.64], R2 ;  /* 0x0000000232000986 */ /* 0x0103e2000c10113e */
[----:B0-----:R-:W-:Y:S01]  /*121e40*/  ISETP.LT.AND P0, PT, R44, UR4, !P5 ;  /* 0x000000042c007c0c */ /* 0x001fe2000ef01270 */
[----:B------:R-:W0:Y:S02]  /*121e50*/  LDCU UR4, c[0x0][0x398] ;  /* 0x00007300ff0477ac */ /* 0x000e240008000800 */
[----:B-1----:R-:W4:Y:S01]  /*121e60*/  LDL.LU.64 R50, [R1+0xdf8] ;  /* 0x000df80001327983 */ /* 0x002f220000300a00 */
[----:B------:R-:W-:-:S09]  /*121e70*/  PRMT R2, R47, 0x7773, RZ ;  /* 0x000077732f027816 */ /* 0x000fd200000000ff */
[----:B--2---:R1:W-:Y:S01]  /*121e80*/  @P0 STG.E.U8 desc[UR62][R52.64], R2 ;  /* 0x0000000234000986 */ /* 0x0043e2000c10113e */
[----:B0-----:R-:W-:Y:S01]  /*121e90*/  ISETP.LT.AND P0, PT, R42, UR4, !P2 ;  /* 0x000000042a007c0c */ /* 0x001fe2000d701270 */
[----:B------:R-:W0:Y:S02]  /*121ea0*/  LDCU UR4, c[0x0][0x398] ;  /* 0x00007300ff0477ac */ /* 0x000e240008000800 */
[----:B-1----:R-:W2:Y:S01]  /*121eb0*/  LDL.LU.64 R52, [R1+0xe08] ;  /* 0x000e080001347983 */ /* 0x002ea20000300a00 */
[----:B------:R-:W-:-:S09]  /*121ec0*/  PRMT R2, R46, 0x7770, RZ ;  /* 0x000077702e027816 */ /* 0x000fd200000000ff */
[----:B-----5:R1:W-:Y:S01]  /*121ed0*/  @P0 STG.E.U8 desc[UR62][R56.64], R2 ;  /* 0x0000000238000986 */ /* 0x0203e2000c10113e */
[----:B0-----:R-:W-:Y:S01]  /*121ee0*/  ISETP.LT.AND P0, PT, R44, UR4, !P2 ;  /* 0x000000042c007c0c */ /* 0x001fe2000d701270 */
[----:B------:R-:W0:Y:S02]  /*121ef0*/  LDCU UR4, c[0x0][0x398] ;  /* 0x00007300ff0477ac */ /* 0x000e240008000800 */
[----:B-1----:R-:W5:Y:S01]  /*121f00*/  LDL.LU.64 R56, [R1+0xe20] ;  /* 0x000e200001387983 */ /* 0x002f620000300a00 */
[----:B------:R-:W-:-:S09]  /*121f10*/  PRMT R2, R46, 0x7771, RZ ;  /* 0x000077712e027816 */ /* 0x000fd200000000ff */
[----:B---3--:R1:W-:Y:S04]  /*121f20*/  @P0 STG.E.U8 desc[UR62][R58.64], R2 ;  /* 0x000000023a000986 */ /* 0x0083e8000c10113e */
[----:B-1----:R-:W3:Y:S01]  /*121f30*/  LDL.LU.64 R58, [R1+0xe30] ;  /* 0x000e3000013a7983 */ /* 0x002ee20000300a00 */
[C---:B------:R-:W-:Y:S02]  /*121f40*/  LOP3.LUT P3, RZ, R37.reuse, 0x1000000, RZ, 0xc0, !PT ;  /* 0x0100000025ff7812 */ /* 0x040fe4000786c0ff */
[----:B------:R-:W-:Y:S01]  /*121f50*/  PRMT R2, R46, 0x7772, RZ ;  /* 0x000077722e027816 */ /* 0x000fe200000000ff */
[----:B------:R-:W3:Y:S01]  /*121f60*/  LDL.LU R47, [R1+0x2c] ;  /* 0x00002c00012f7983 */ /* 0x000ee20000300800 */
[----:B0-----:R-:W-:Y:S01]  /*121f70*/  ISETP.LT.AND P0, PT, R42, UR4, !P3 ;  /* 0x000000042a007c0c */ /* 0x001fe2000df01270 */
[----:B------:R-:W0:Y:S01]  /*121f80*/  LDCU UR4, c[0x0][0x398] ;  /* 0x00007300ff0477ac */ /* 0x000e220008000800 */
[----:B------:R-:W-:-:S11]  /*121f90*/  LOP3.LUT P4, RZ, R37, 0x2000000, RZ, 0xc0, !PT ;  /* 0x0200000025ff7812 */ /* 0x000fd6000788c0ff */
        /* <DEDUP_REMOVED lines=9> */
[----:B------:R-:W-:Y:S02]  /*122030*/  PRMT R2, R54, 0x7770, RZ ;  /* 0x0000777036027816 */ /* 0x000fe400000000ff */
[----:B------:R-:W-:-:S07]  /*122040*/  LOP3.LUT P5, RZ, R37, 0x10000000, RZ, 0xc0, !PT ;  /* 0x1000000025ff7812 */ /* 0x000fce00078ac0ff */
        /* <DEDUP_REMOVED lines=9> */
[----:B------:R-:W-:-:S03]  /*1220e0*/  PRMT R2, R54, 0x7772, RZ ;  /* 0x0000777236027816 */ /* 0x000fc600000000ff */
[----:B------:R-:W2:Y:S06]  /*1220f0*/  LDL.LU R46, [R1+0x10] ;  /* 0x00001000012e7983 */ /* 0x000eac0000300800 */
[----:B-----5:R1:W-:Y:S01]  /*122100*/  @P0 STG.E.U8 desc[UR62][R56.64], R2 ;  /* 0x0000000238000986 */ /* 0x0203e2000c10113e */
[----:B0-----:R-:W-:Y:S01]  /*122110*/  ISETP.LT.AND P0, PT, R44, UR4, !P5 ;  /* 0x000000042c007c0c */ /* 0x001fe2000ef01270 */
[----:B------:R-:W0:Y:S02]  /*122120*/  LDCU UR4, c[0x0][0x398] ;  /* 0x00007300ff0477ac */ /* 0x000e240008000800 */
[----:B-1----:R-:W5:Y:S01]  /*122130*/  LDL.LU.64 R56, [R1+0xe38] ;  /* 0x000e380001387983 */ /* 0x002f620000300a00 */
[----:B------:R-:W-:-:S09]  /*122140*/  PRMT R2, R54, 0x7773, RZ ;  /* 0x0000777336027816 */ /* 0x000fd200000000ff */
[----:B---3--:R1:W-:Y:S04]  /*122150*/  @P0 STG.E.U8 desc[UR62][R58.64], R2 ;  /* 0x000000023a000986 */ /* 0x0083e8000c10113e */
[----:B-1----:R-:W3:Y:S01]  /*122160*/  LDL.LU.64 R58, [R1+0xe48] ;  /* 0x000e4800013a7983 */ /* 0x002ee20000300a00 */
[----:B------:R-:W-:-:S04]  /*122170*/  LOP3.LUT P2, RZ, R37, 0x40000000, RZ, 0xc0, !PT ;  /* 0x4000000025ff7812 */ /* 0x000fc8000784c0ff */
[----:B0-----:R-:W-:Y:S01]  /*122180*/  ISETP.LT.AND P0, PT, R42, UR4, !P2 ;  /* 0x000000042a007c0c */ /* 0x001fe2000d701270 */
        /* <DEDUP_REMOVED lines=32> */
[----:B------:R-:W-:Y:S02]  /*122390*/  LOP3.LUT P5, RZ, R36, 0x10, RZ, 0xc0, !PT ;  /* 0x0000001024ff7812 */ /* 0x000fe400078ac0ff */
        /* <DEDUP_REMOVED lines=49> */
[----:B------:R-:W3:Y:S01]  /*1226b0*/  LDL.LU R54, [R1] ;  /* 0x0000000001367983 */ /* 0x000ee20000300800 */
        /* <DEDUP_REMOVED lines=134> */
[C---:B------:R-:W-:Y:S02]  /*122f20*/  PRMT R2, R8.reuse, 0x7772, RZ ;  /* 0x0000777208027816 */ /* 0x040fe400000000ff */
[----:B------:R-:W-:Y:S02]  /*122f30*/  PRMT R8, R8, 0x7773, RZ ;  /* 0x0000777308087816 */ /* 0x000fe400000000ff */
        /* <DEDUP_REMOVED lines=9> */
[----:B-1----:R-:W2:Y:S10]  /*122fd0*/  LDL.LU.64 R52, [R1+0xf98] ;  /* 0x000f980001347983 */ /* 0x002eb40000300a00 */
        /* <DEDUP_REMOVED lines=10> */
[C---:B------:R-:W-:Y:S02]  /*123080*/  PRMT R2, R9.reuse, 0x7772, RZ ;  /* 0x0000777209027816 */ /* 0x040fe400000000ff */
[----:B------:R-:W-:Y:S02]  /*123090*/  PRMT R9, R9, 0x7773, RZ ;  /* 0x0000777309097816 */ /* 0x000fe400000000ff */
[----:B------:R-:W-:-:S07]  /*1230a0*/  LOP3.LUT P4, RZ, R7, 0x4000, RZ, 0xc0, !PT ;  /* 0x0000400007ff7812 */ /* 0x000fce000788c0ff */
        /* <DEDUP_REMOVED lines=9> */
[----:B------:R-:W-:-:S09]  /*123140*/  LOP3.LUT P5, RZ, R7, 0x10000, RZ, 0xc0, !PT ;  /* 0x0001000007ff7812 */ /* 0x000fd200078ac0ff */
        /* <DEDUP_REMOVED lines=9> */
[C---:B------:R-:W-:Y:S02]  /*1231e0*/  PRMT R2, R10.reuse, 0x7772, RZ ;  /* 0x000077720a027816 */ /* 0x040fe400000000ff */
[----:B------:R-:W-:-:S07]  /*1231f0*/  PRMT R10, R10, 0x7773, RZ ;  /* 0x000077730a0a7816 */ /* 0x000fce00000000ff */
[----:B-----5:R1:W-:Y:S01]  /*123200*/  @P0 STG.E.U8 desc[UR62][R56.64], R2 ;  /* 0x0000000238000986 */ /* 0x0203e2000c10113e */
[----:B0-----:R-:W-:Y:S01]  /*123210*/  ISETP.LT.AND P0, PT, R44, UR4, !P5 ;  /* 0x000000042c007c0c */ /* 0x001fe2000ef01270 */
[----:B------:R-:W0:Y:S02]  /*123220*/  LDCU UR4, c[0x0][0x398] ;  /* 0x00007300ff0477ac */ /* 0x000e240008000800 */
[----:B-1----:R-:W5:Y:S10]  /*123230*/  LDL.LU.64 R56, [R1+0xfc8] ;  /* 0x000fc80001387983 */ /* 0x002f740000300a00 */
        /* <DEDUP_REMOVED lines=464> */
[----:B------:R-:W-:-:S03]  /*124f40*/  LOP3.LUT P4, RZ, R4, 0x8000, RZ, 0xc0, !PT ;  /* 0x0000800004ff7812 */ /* 0x000fc6000788c0ff */
[----:B------:R-:W3:Y:S01]  /*124f50*/  LDL.LU.64 R46, [R1+0x12b8] ;  /* 0x0012b800012e7983 */ /* 0x000ee20000300a00 */
        /* <DEDUP_REMOVED lines=35> */
[----:B------:R-:W-:-:S11]  /*125190*/  PRMT R2, R33, 0x7772, RZ ;  /* 0x0000777221027816 */ /* 0x000fd600000000ff */
[----:B------:R1:W-:Y:S01]  /*1251a0*/  @P0 STG.E.U8 desc[UR62][R46.64], R2 ;  /* 0x000000022e000986 */ /* 0x0003e2000c10113e */
[----:B0-----:R-:W-:Y:S01]  /*1251b0*/  ISETP.LT.AND P0, PT, R44, UR4, !P3 ;  /* 0x000000042c007c0c */ /* 0x001fe2000df01270 */
[----:B------:R-:W0:Y:S01]  /*1251c0*/  LDCU UR4, c[0x0][0x398] ;  /* 0x00007300ff0477ac */ /* 0x000e220008000800 */
[----:B------:R-:W-:Y:S02]  /*1251d0*/  PRMT R33, R33, 0x7773, RZ ;  /* 0x0000777321217816 */ /* 0x000fe400000000ff */
[----:B------:R-:W-:Y:S02]  /*1251e0*/  LOP3.LUT P4, RZ, R4, 0x1000000, RZ, 0xc0, !PT ;  /* 0x0100000004ff7812 */ /* 0x000fe4000788c0ff */
[----:B-1----:R-:W-:-:S07]  /*1251f0*/  PRMT R2, R34, 0x7770, RZ ;  /* 0x0000777022027816 */ /* 0x002fce00000000ff */
[----:B------:R1:W-:Y:S01]  /*125200*/  @P0 STG.E.U8 desc[UR62][R60.64], R33 ;  /* 0x000000213c000986 */ /* 0x0003e2000c10113e */
[----:B0-----:R-:W-:Y:S01]  /*125210*/  ISETP.LT.AND P0, PT, R42, UR4, !P4 ;  /* 0x000000042a007c0c */ /* 0x001fe2000e701270 */
[----:B------:R-:W0:Y:S01]  /*125220*/  LDCU UR4, c[0x0][0x398] ;  /* 0x00007300ff0477ac */ /* 0x000e220008000800 */
[C---:B------:R-:W-:Y:S02]  /*125230*/  LOP3.LUT P5, RZ, R4.reuse, 0x4000000, RZ, 0xc0, !PT ;  /* 0x0400000004ff7812 */ /* 0x040fe400078ac0ff */
[----:B------:R-:W-:Y:S01]  /*125240*/  LOP3.LUT P6, RZ, R4, 0x10000000, RZ, 0xc0, !PT ;  /* 0x1000000004ff7812 */ /* 0x000fe200078cc0ff */
[----:B-1----:R-:W3:Y:S08]  /*125250*/  LDL.LU.64 R60, [R1+0x12e0] ;  /* 0x0012e000013c7983 */ /* 0x002ef00000300a00 */
[----:B------:R1:W-:Y:S01]  /*125260*/  @P0 STG.E.U8 desc[UR62][R48.64], R2 ;  /* 0x0000000230000986 */ /* 0x0003e2000c10113e */
[----:B0-----:R-:W-:Y:S01]  /*125270*/  ISETP.LT.AND P0, PT, R44, UR4, !P4 ;  /* 0x000000042c007c0c */ /* 0x001fe2000e701270 */
[----:B------:R-:W0:Y:S01]  /*125280*/  LDCU UR4, c[0x0][0x398] ;  /* 0x00007300ff0477ac */ /* 0x000e220008000800 */
[----:B-1----:R-:W-:-:S11]  /*125290*/  PRMT R2, R34, 0x7771, RZ ;  /* 0x0000777122027816 */ /* 0x002fd600000000ff */
[----:B----4-:R1:W-:Y:S01]  /*1252a0*/  @P0 STG.E.U8 desc[UR62][R50.64], R2 ;  /* 0x0000000232000986 */ /* 0x0103e2000c10113e */
[----:B0-----:R-:W-:Y:S01]  /*1252b0*/  ISETP.LT.AND P0, PT, R42, UR4, !P5 ;  /* 0x000000042a007c0c */ /* 0x001fe2000ef01270 */
[----:B------:R-:W0:Y:S01]  /*1252c0*/  LDCU UR4, c[0x0][0x398] ;  /* 0x00007300ff0477ac */ /* 0x000e220008000800 */
[C---:B-1----:R-:W-:Y:S02]  /*1252d0*/  PRMT R2, R34.reuse, 0x7772, RZ ;  /* 0x0000777222027816 */ /* 0x042fe400000000ff */
[----:B------:R-:W-:-:S09]  /*1252e0*/  PRMT R34, R34, 0x7773, RZ ;  /* 0x0000777322227816 */ /* 0x000fd200000000ff */
[----:B--2---:R1:W-:Y:S01]  /*1252f0*/  @P0 STG.E.U8 desc[UR62][R52.64], R2 ;  /* 0x0000000234000986 */ /* 0x0043e2000c10113e */
[----:B0-----:R-:W-:Y:S01]  /*125300*/  ISETP.LT.AND P0, PT, R44, UR4, !P5 ;  /* 0x000000042c007c0c */ /* 0x001fe2000ef01270 */
[----:B------:R-:W0:Y:S01]  /*125310*/  LDCU UR4, c[0x0][0x398] ;  /* 0x00007300ff0477ac */ /* 0x000e220008000800 */
[----:B-1----:R-:W-:-:S11]  /*125320*/  PRMT R2, R35, 0x7770, RZ ;  /* 0x0000777023027816 */ /* 0x002fd600000000ff */
[----:B-----5:R-:W-:Y:S01]  /*125330*/  @P0 STG.E.U8 desc[UR62][R56.64], R34 ;  /* 0x0000002238000986 */ /* 0x020fe2000c10113e */
[----:B0-----:R-:W-:Y:S01]  /*125340*/  ISETP.LT.AND P0, PT, R42, UR4, !P6 ;  /* 0x000000042a007c0c */ /* 0x001fe2000f701270 */
[----:B------:R-:W0:-:S12]  /*125350*/  LDCU UR4, c[0x0][0x398] ;  /* 0x00007300ff0477ac */ /* 0x000e180008000800 */
[----:B---3--:R1:W-:Y:S04]  /*125360*/  @P0 STG.E.U8 desc[UR62][R58.64], R2 ;  /* 0x000000023a000986 */ /* 0x0083e8000c10113e */
[----:B-1----:R-:W2:Y:S01]  /*125370*/  LDL.LU.64 R58, [R1+0x12f0] ;  /* 0x0012f000013a7983 */ /* 0x002ea20000300a00 */
[----:B0-----:R-:W-:Y:S01]  /*125380*/  ISETP.LT.AND P0, PT, R44, UR4, !P6 ;  /* 0x000000042c007c0c */ /* 0x001fe2000f701270 */
[----:B------:R-:W0:Y:S02]  /*125390*/  LDCU UR4, c[0x0][0x39c] ;  /* 0x00007380ff0477ac */ /* 0x000e240008000800 */
[----:B------:R-:W3:Y:S04]  /*1253a0*/  LDL.LU.64 R50, [R1+0x1300] ;  /* 0x0013000001327983 */ /* 0x000ee80000300a00 */
[----:B------:R-:W4:Y:S04]  /*1253b0*/  LDL.LU.64 R48, [R1+0x12f8] ;  /* 0x0012f80001307983 */ /* 0x000f280000300a00 */
[----:B------:R-:W5:Y:S04]  /*1253c0*/  LDL.LU.64 R52, [R1+0x1310] ;  /* 0x0013100001347983 */ /* 0x000f680000300a00 */
[----:B------:R-:W3:Y:S01]  /*1253d0*/  LDL.LU R57, [R1+0x380] ;  /* 0x0003800001397983 */ /* 0x000ee20000300800 */
[----:B------:R-:W-:-:S02]  /*1253e0*/  LOP3.LUT P1, RZ, R0, 0x1000, RZ, 0xc0, !PT ;  /* 0x0000100000ff7812 */ /* 0x000fc4000782c0ff */
[C---:B------:R-:W-:Y:S01]  /*1253f0*/  LOP3.LUT P2, RZ, R0.reuse, 0x800, RZ, 0xc0, !PT ;  /* 0x0000080000ff7812 */ /* 0x040fe2000784c0ff */
[----:B------:R-:W3:Y:S01]  /*125400*/  LDL.LU R45, [R1+0x120] ;  /* 0x00012000012d7983 */ /* 0x000ee20000300800 */
[C---:B------:R-:W-:Y:S02]  /*125410*/  LOP3.LUT P3, RZ, R0.reuse, 0x400, RZ, 0xc0, !PT ;  /* 0x0000040000ff7812 */ /* 0x040fe4000786c0ff */
[C---:B------:R-:W-:Y:S02]  /*125420*/  LOP3.LUT P4, RZ, R0.reuse, 0x200, RZ, 0xc0, !PT ;  /* 0x0000020000ff7812 */ /* 0x040fe4000788c0ff */
[C---:B------:R-:W-:Y:S02]  /*125430*/  LOP3.LUT P5, RZ, R0.reuse, 0x100, RZ, 0xc0, !PT ;  /* 0x0000010000ff7812 */ /* 0x040fe400078ac0ff */
[----:B------:R-:W-:Y:S02]  /*125440*/  LOP3.LUT P6, RZ, R0, 0x80, RZ, 0xc0, !PT ;  /* 0x0000008000ff7812 */ /* 0x000fe400078cc0ff */
[----:B------:R-:W-:-:S05]  /*125450*/  PRMT R0, R35, 0x7771, RZ ;  /* 0x0000777123007816 */ /* 0x000fca00000000ff */
[----:B------:R1:W-:Y:S01]  /*125460*/  @P0 STG.E.U8 desc[UR62][R60.64], R0 ;  /* 0x000000003c000986 */ /* 0x0003e2000c10113e */
[----:B------:R-:W-:Y:S01]  /*125470*/  ISETP.LT.AND P0, PT, R42, UR28, !P1 ;  /* 0x0000001c2a007c0c */ /* 0x000fe2000cf01270 */
[----:B------:R-:W0:Y:S02]  /*125480*/  LDCU UR28, c[0x0][0x39c] ;  /* 0x00007380ff1c77ac */ /* 0x000e240008000800 */
[----:B-1----:R-:W5:Y:S01]  /*125490*/  LDL.LU.64 R60, [R1+0x1318] ;  /* 0x00131800013c7983 */ /* 0x002f620000300a00 */
[----:B------:R-:W-:-:S03]  /*1254a0*/  PRMT R0, R35, 0x7772, RZ ;  /* 0x0000777223007816 */ /* 0x000fc600000000ff */
[----:B------:R-:W5:Y:S04]  /*1254b0*/  LDL.LU R54, [R1+0x384] ;  /* 0x0003840001367983 */ /* 0x000f680000300800 */
[----:B------:R-:W5:Y:S04]  /*1254c0*/  LDL.LU.64 R46, [R1+0x1328] ;  /* 0x00132800012e7983 */ /* 0x000f680000300a00 */
[----:B--2---:R1:W-:Y:S04]  /*1254d0*/  @P0 STG.E.U8 desc[UR62][R58.64], R0 ;  /* 0x000000003a000986 */ /* 0x0043e8000c10113e */
[----:B-1----:R-:W2:Y:S01]  /*1254e0*/  LDL.LU.64 R58, [R1+0x1320] ;  /* 0x00132000013a7983 */ /* 0x002ea20000300a00 */
[----:B------:R-:W-:Y:S01]  /*1254f0*/  ISETP.LT.AND P1, PT, R44, UR55, !P1 ;  /* 0x000000372c007c0c */ /* 0x000fe2000cf21270 */
[----:B------:R-:W1:Y:S01]  /*125500*/  LDCU UR55, c[0x0][0x398] ;  /* 0x00007300ff3777ac */ /* 0x000e620008000800 */
[----:B------:R-:W-:-:S02]  /*125510*/  ISETP.LT.AND P0, PT, R42, UR56, !P2 ;  /* 0x000000382a007c0c */ /* 0x000fc4000d701270 */
[----:B------:R-:W-:Y:S01]  /*125520*/  PRMT R35, R35, 0x7773, RZ ;  /* 0x0000777323237816 */ /* 0x000fe200000000ff */
[----:B------:R-:W0:Y:S01]  /*125530*/  LDCU UR56, c[0x0][0x398] ;  /* 0x00007300ff3877ac */ /* 0x000e220008000800 */
[----:B------:R-:W-:Y:S02]  /*125540*/  ISETP.LT.AND P2, PT, R44, UR57, !P2 ;  /* 0x000000392c007c0c */ /* 0x000fe4000d741270 */
[----:B---3--:R-:W-:Y:S01]  /*125550*/  PRMT R0, R57, 0x7770, RZ ;  /* 0x0000777039007816 */ /* 0x008fe200000000ff */
[----:B------:R-:W-:Y:S01]  /*125560*/  VIADD R2, R45, 0x1ff ;  /* 0x000001ff2d027836 */ /* 0x000fe20000000000 */
[----:B------:R-:W3:Y:S03]  /*125570*/  LDCU UR57, c[0x0][0x398] ;  /* 0x00007300ff3977ac */ /* 0x000ee60008000800 */
[----:B------:R0:W-:Y:S01]  /*125580*/  @P1 STG.E.U8 desc[UR62][R50.64], R35 ;  /* 0x0000002332001986 */ /* 0x0001e2000c10113e */
[----:B------:R-:W-:-:S03]  /*125590*/  ISETP.LT.AND P1, PT, R42, UR58, !P3 ;  /* 0x0000003a2a007c0c */ /* 0x000fc6000df21270 */
[----:B----4-:R4:W-:Y:S04]  /*1255a0*/  @P0 STG.E.U8 desc[UR62][R48.64], R0 ;  /* 0x0000000030000986 */ /* 0x0109e8000c10113e */
[----:B0-----:R-:W3:Y:S04]  /*1255b0*/  LDL.LU.64 R50, [R1+0x1330] ;  /* 0x0013300001327983 */ /* 0x001ee80000300a00 */
[----:B----4-:R-:W4:Y:S01]  /*1255c0*/  LDL.LU.64 R48, [R1+0x1338] ;  /* 0x0013380001307983 */ /* 0x010f220000300a00 */
[----:B------:R-:W-:Y:S02]  /*1255d0*/  PRMT R0, R57, 0x7771, RZ ;  /* 0x0000777139007816 */ /* 0x000fe400000000ff */
[----:B-1----:R-:W-:Y:S01]  /*1255e0*/  ISETP.LT.AND P3, PT, R44, UR55, !P3 ;  /* 0x000000372c007c0c */ /* 0x002fe2000df61270 */
[----:B------:R-:W0:Y:S02]  /*1255f0*/  LDCU UR55, c[0x0][0x398] ;  /* 0x00007300ff3777ac */ /* 0x000e240008000800 */
[----:B-----5:R1:W-:Y:S01]  /*125600*/  @P2 STG.E.U8 desc[UR62][R52.64], R0 ;  /* 0x0000000034002986 */ /* 0x0203e2000c10113e */
[----:B------:R-:W-:Y:S01]  /*125610*/  ISETP.LT.AND P2, PT, R42, UR56, !P4 ;  /* 0x000000382a007c0c */ /* 0x000fe2000e741270 */
[----:B------:R-:W5:Y:S01]  /*125620*/  LDCU UR56, c[0x0][0x398] ;  /* 0x00007300ff3877ac */ /* 0x000f620008000800 */
[----:B------:R-:W-:Y:S01]  /*125630*/  ISETP.GE.AND P0, PT, R2, UR27, PT ;  /* 0x0000001b02007c0c */ /* 0x000fe2000bf06270 */
[----:B------:R-:W-:Y:S01]  /*125640*/  VIADD R2, R45, 0x1f4 ;  /* 0x000001f42d027836 */ /* 0x000fe20000000000 */
[----:B------:R-:W0:Y:S01]  /*125650*/  LDCU UR27, c[0x0][0x398] ;  /* 0x00007300ff1b77ac */ /* 0x000e220008000800 */
[----:B-1----:R-:W5:Y:S01]  /*125660*/  LDL.LU.64 R52, [R1+0x1348] ;  /* 0x0013480001347983 */ /* 0x002f620000300a00 */
[----:B------:R-:W-:-:S03]  /*125670*/  PRMT R0, R57, 0x7772, RZ ;  /* 0x0000777239007816 */ /* 0x000fc600000000ff */
[----:B------:R-:W5:Y:S04]  /*125680*/  LDL.LU R56, [R1+0x388] ;  /* 0x0003880001387983 */ /* 0x000f680000300800 */
[----:B------:R1:W-:Y:S01]  /*125690*/  @P1 STG.E.U8 desc[UR62][R60.64], R0 ;  /* 0x000000003c001986 */ /* 0x0003e2000c10113e */
[----:B------:R-:W-:Y:S01]  /*1256a0*/  ISETP.GE.AND P1, PT, R2, UR25, PT ;  /* 0x0000001902007c0c */ /* 0x000fe2000bf26270 */
[----:B------:R-:W0:Y:S01]  /*1256b0*/  LDCU UR25, c[0x0][0x398] ;  /* 0x00007300ff1977ac */ /* 0x000e220008000800 */
[----:B------:R-:W-:Y:S02]  /*1256c0*/  PRMT R2, R54, 0x7770, RZ ;  /* 0x0000777036027816 */ /* 0x000fe400000000ff */
[----:B-1----:R-:W-:Y:S01]  /*1256d0*/  PRMT R0, R57, 0x7773, RZ ;  /* 0x0000777339007816 */ /* 0x002fe200000000ff */
[----:B------:R-:W5:Y:S04]  /*1256e0*/  LDL.LU.64 R60, [R1+0x1340] ;  /* 0x00134000013c7983 */ /* 0x000f680000300a00 */
[----:B------:R-:W-:Y:S04]  /*1256f0*/  @P3 STG.E.U8 desc[UR62][R46.64], R0 ;  /* 0x000000002e003986 */ /* 0x000fe8000c10113e */
[----:B--2---:R1:W-:Y:S04]  /*125700*/  @P2 STG.E.U8 desc[UR62][R58.64], R2 ;  /* 0x000000023a002986 */ /* 0x0043e8000c10113e */
[----:B-1----:R-:W2:Y:S01]  /*125710*/  LDL.LU.64 R58, [R1+0x1350] ;  /* 0x00135000013a7983 */ /* 0x002ea20000300a00 */
[----:B---3--:R-:W-:-:S02]  /*125720*/  ISETP.LT.AND P4, PT, R44, UR57, !P4 ;  /* 0x000000392c007c0c */ /* 0x008fc4000e781270 */
[----:B0-----:R-:W-:Y:S01]  /*125730*/  ISETP.LT.AND P3, PT, R42, UR27, !P5 ;  /* 0x0000001b2a007c0c */ /* 0x001fe2000ef61270 */
[----:B------:R-:W-:Y:S01]  /*125740*/  VIADD R0, R45, 0x1f5 ;  /* 0x000001f52d007836 */ /* 0x000fe20000000000 */
[----:B------:R-:W-:Y:S01]  /*125750*/  PRMT R2, R54, 0x7771, RZ ;  /* 0x0000777136027816 */ /* 0x000fe200000000ff */
[----:B------:R-:W0:Y:S01]  /*125760*/  LDCU UR27, c[0x0][0x398] ;  /* 0x00007300ff1b77ac */ /* 0x000e220008000800 */
[----:B------:R-:W-:Y:S02]  /*125770*/  ISETP.LT.AND P5, PT, R44, UR55, !P5 ;  /* 0x000000372c007c0c */ /* 0x000fe4000efa1270 */
[----:B------:R-:W-:-:S05]  /*125780*/  ISETP.GE.AND P2, PT, R0, UR23, PT ;  /* 0x0000001700007c0c */ /* 0x000fca000bf46270 */
[----:B------:R1:W-:Y:S01]  /*125790*/  @P4 STG.E.U8 desc[UR62][R50.64], R2 ;  /* 0x0000000232004986 */ /* 0x0003e2000c10113e */
[----:B------:R-:W-:Y:S01]  /*1257a0*/  ISETP.LT.AND P4, PT, R42, UR25, !P6 ;  /* 0x000000192a007c0c */ /* 0x000fe2000f781270 */
[----:B------:R-:W-:Y:S01]  /*1257b0*/  VIADD R0, R45, 0x1b5 ;  /* 0x000001b52d007836 */ /* 0x000fe20000000000 */
[----:B------:R-:W3:Y:S01]  /*1257c0*/  LDCU UR55, c[0x0][0x398] ;  /* 0x00007300ff3777ac */ /* 0x000ee20008000800 */
[----:B------:R-:W0:Y:S01]  /*1257d0*/  LDCU UR23, c[0x0][0x39c] ;  /* 0x00007380ff1777ac */ /* 0x000e220008000800 */
[----:B-1----:R-:W3:Y:S01]  /*1257e0*/  LDL.LU.64 R50, [R1+0x1370] ;  /* 0x0013700001327983 */ /* 0x002ee20000300a00 */
[----:B------:R-:W-:Y:S01]  /*1257f0*/  PRMT R2, R54, 0x7772, RZ ;  /* 0x0000777236027816 */ /* 0x000fe200000000ff */
[----:B------:R-:W1:Y:S04]  /*125800*/  LDCU UR25, c[0x0][0x398] ;  /* 0x00007300ff1977ac */ /* 0x000e680008000800 */
[----:B----4-:R4:W-:Y:S01]  /*125810*/  @P3 STG.E.U8 desc[UR62][R48.64], R2 ;  /* 0x0000000230003986 */ /* 0x0109e2000c10113e */
[----:B-----5:R-:W-:-:S02]  /*125820*/  ISETP.LT.AND P6, PT, R44, UR56, !P6 ;  /* 0x000000382c007c0c */ /* 0x020fc4000f7c1270 */
[----:B------:R-:W-:Y:S01]  /*125830*/  ISETP.GE.AND P3, PT, R0, UR52, PT ;  /* 0x0000003400007c0c */ /* 0x000fe2000bf66270 */
[----:B------:R-:W5:Y:S01]  /*125840*/  LDCU UR52, c[0x0][0x398] ;  /* 0x00007300ff3477ac */ /* 0x000f620008000800 */
[----:B----4-:R-:W4:Y:S01]  /*125850*/  LDL.LU.64 R48, [R1+0x1368] ;  /* 0x0013680001307983 */ /* 0x010f220000300a00 */
[----:B------:R-:W-:-:S03]  /*125860*/  PRMT R2, R54, 0x7773, RZ ;  /* 0x0000777336027816 */ /* 0x000fc600000000ff */
[----:B------:R-:W5:Y:S01]  /*125870*/  LDL.LU R57, [R1+0x38c] ;  /* 0x00038c0001397983 */ /* 0x000f620000300800 */
[----:B------:R-:W-:-:S03]  /*125880*/  PRMT R0, R56, 0x7770, RZ ;  /* 0x0000777038007816 */ /* 0x000fc600000000ff */
[----:B------:R0:W-:Y:S04]  /*125890*/  @P5 STG.E.U8 desc[UR62][R52.64], R2 ;  /* 0x0000000234005986 */ /* 0x0001e8000c10113e */
[----:B0-----:R-:W5:Y:S04]  /*1258a0*/  LDL.LU.64 R52, [R1+0x1360] ;  /* 0x0013600001347983 */ /* 0x001f680000300a00 */
[----:B------:R0:W-:Y:S04]  /*1258b0*/  @P4 STG.E.U8 desc[UR62][R60.64], R0 ;  /* 0x000000003c004986 */ /* 0x0001e8000c10113e */
[----:B------:R-:W5:Y:S01]  /*1258c0*/  LDL.LU.64 R46, [R1+0x1378] ;  /* 0x00137800012e7983 */ /* 0x000f620000300a00 */
[----:B0-----:R-:W-:-:S05]  /*1258d0*/  PRMT R0, R56, 0x7771, RZ ;  /* 0x0000777138007816 */ /* 0x001fca00000000ff */
[----:B--2---:R0:W-:Y:S04]  /*1258e0*/  @P6 STG.E.U8 desc[UR62][R58.64], R0 ;  /* 0x000000003a006986 */ /* 0x0041e8000c10113e */
[----:B0-----:R-:W2:Y:S01]  /*1258f0*/  LDL.LU.64 R58, [R1+0x1390] ;  /* 0x00139000013a7983 */ /* 0x001ea20000300a00 */
[----:B------:R-:W-:Y:S01]  /*125900*/  ISETP.LT.AND P5, PT, R42, UR27, !P3 ;  /* 0x0000001b2a007c0c */ /* 0x000fe2000dfa1270 */
[----:B------:R-:W-:Y:S01]  /*125910*/  VIADD R2, R45, 0x1b6 ;  /* 0x000001b62d027836 */ /* 0x000fe20000000000 */
[----:B------:R-:W0:Y:S01]  /*125920*/  LDCU UR27, c[0x0][0x398] ;  /* 0x00007300ff1b77ac */ /* 0x000e220008000800 */
[----:B---3--:R-:W-:-:S03]  /*125930*/  ISETP.LT.AND P3, PT, R44, UR55, !P3 ;  /* 0x000000372c007c0c */ /* 0x008fc6000df61270 */
[----:B------:R-:W-:Y:S01]  /*125940*/  ISETP.GE.AND P4, PT, R2, UR53, PT ;  /* 0x0000003502007c0c */ /* 0x000fe2000bf86270 */
[C---:B------:R-:W-:Y:S01]  /*125950*/  VIADD R0, R45.reuse, 0x1b7 ;  /* 0x000001b72d007836 */ /* 0x040fe20000000000 */
[----:B------:R-:W-:Y:S01]  /*125960*/  PRMT R2, R56, 0x7772, RZ ;  /* 0x0000777238027816 */ /* 0x000fe200000000ff */
[----:B------:R-:W3:Y:S01]  /*125970*/  LDCU UR53, c[0x0][0x398] ;  /* 0x00007300ff3577ac */ /* 0x000ee20008000800 */
[----:B-1----:R-:W-:Y:S02]  /*125980*/  ISETP.LT.AND P6, PT, R42, UR25, !P4 ;  /* 0x000000192a007c0c */ /* 0x002fe4000e7c1270 */
[----:B------:R-:W-:Y:S01]  /*125990*/  PRMT R3, R56, 0x7773, RZ ;  /* 0x0000777338037816 */ /* 0x000fe200000000ff */
[----:B------:R1:W-:Y:S01]  /*1259a0*/  @P5 STG.E.U8 desc[UR62][R50.64], R2 ;  /* 0x0000000232005986 */ /* 0x0003e2000c10113e */
[----:B------:R-:W-:Y:S01]  /*1259b0*/  ISETP.GE.AND P5, PT, R0, UR54, PT ;  /* 0x0000003600007c0c */ /* 0x000fe2000bfa6270 */
[----:B------:R-:W2:Y:S01]  /*1259c0*/  LDCU UR54, c[0x0][0x398] ;  /* 0x00007300ff3677ac */ /* 0x000ea20008000800 */
[----:B------:R-:W2:Y:S01]  /*1259d0*/  LDCU UR55, c[0x0][0x398] ;  /* 0x00007300ff3777ac */ /* 0x000ea20008000800 */
[----:B------:R-:W2:Y:S01]  /*1259e0*/  LDCU UR25, c[0x0][0x39c] ;  /* 0x00007380ff1977ac */ /* 0x000ea20008000800 */
[----:B-1----:R-:W3:Y:S04]  /*1259f0*/  LDL.LU.64 R50, [R1+0x1388] ;  /* 0x0013880001327983 */ /* 0x002ee80000300a00 */
[----:B------:R-:W3:Y:S01]  /*125a00*/  LDL.LU R56, [R1+0x370] ;  /* 0x0003700001387983 */ /* 0x000ee20000300800 */
[----:B0-----:R-:W-:Y:S01]  /*125a10*/  ISETP.LT.AND P4, PT, R44, UR27, !P4 ;  /* 0x0000001b2c007c0c */ /* 0x001fe2000e781270 */
[----:B------:R-:W-:Y:S01]  /*125a20*/  VIADD R2, R45, 0x1b8 ;  /* 0x000001b82d027836 */ /* 0x000fe20000000000 */
[----:B------:R-:W0:Y:S01]  /*125a30*/  LDCU UR27, c[0x0][0x39c] ;  /* 0x00007380ff1b77ac */ /* 0x000e220008000800 */
[----:B----4-:R1:W-:Y:S01]  /*125a40*/  @P3 STG.E.U8 desc[UR62][R48.64], R3 ;  /* 0x0000000330003986 */ /* 0x0103e2000c10113e */
[----:B-----5:R-:W-:-:S02]  /*125a50*/  PRMT R0, R57, 0x7770, RZ ;  /* 0x0000777039007816 */ /* 0x020fc400000000ff */
[----:B------:R-:W-:Y:S01]  /*125a60*/  ISETP.GE.AND P3, PT, R2, UR51, PT ;  /* 0x0000003302007c0c */ /* 0x000fe2000bf66270 */
[----:B------:R-:W4:Y:S01]  /*125a70*/  LDCU UR51, c[0x0][0x398] ;  /* 0x00007300ff3377ac */ /* 0x000f220008000800 */
[----:B-1----:R-:W5:Y:S01]  /*125a80*/  LDL.LU.64 R48, [R1+0x1380] ;  /* 0x0013800001307983 */ /* 0x002f620000300a00 */
[----:B------:R-:W-:-:S03]  /*125a90*/  PRMT R2, R57, 0x7771, RZ ;  /* 0x0000777139027816 */ /* 0x000fc600000000ff */
[----:B------:R1:W-:Y:S01]  /*125aa0*/  @P6 STG.E.U8 desc[UR62][R52.64], R0 ;  /* 0x0000000034006986 */ /* 0x0003e2000c10113e */
[----:B------:R-:W-:Y:S01]  /*125ab0*/  ISETP.LT.AND P6, PT, R42, UR52, !P5 ;  /* 0x000000342a007c0c */ /* 0x000fe2000efc1270 */
[----:B------:R-:W0:Y:S02]  /*125ac0*/  LDCU UR52, c[0x0][0x398] ;  /* 0x00007300ff3477ac */ /* 0x000e240008000800 */
[----:B-1----:R-:W5:Y:S01]  /*125ad0*/  LDL.LU.64 R52, [R1+0x1398] ;  /* 0x0013980001347983 */ /* 0x002f620000300a00 */
[----:B------:R-:W-:-:S03]  /*125ae0*/  PRMT R0, R57, 0x7772, RZ ;  /* 0x0000777239007816 */ /* 0x000fc600000000ff */
[----:B------:R-:W5:Y:S04]  /*125af0*/  LDL.LU.64 R60, [R1+0x13a0] ;  /* 0x0013a000013c7983 */ /* 0x000f680000300a00 */
[----:B------:R1:W-:Y:S04]  /*125b00*/  @P4 STG.E.U8 desc[UR62][R46.64], R2 ;  /* 0x000000022e004986 */ /* 0x0003e8000c10113e */
[----:B-1----:R-:W5:Y:S04]  /*125b10*/  LDL.LU.64 R46, [R1+0x13b0] ;  /* 0x0013b000012e7983 */ /* 0x002f680000300a00 */
[----:B------:R-:W5:Y:S04]  /*125b20*/  LDL.LU R54, [R1+0x374] ;  /* 0x0003740001367983 */ /* 0x000f680000300800 */
[----:B--2---:R1:W-:Y:S04]  /*125b30*/  @P6 STG.E.U8 desc[UR62][R58.64], R0 ;  /* 0x000000003a006986 */ /* 0x0043e8000c10113e */
[----:B-1----:R-:W2:Y:S01]  /*125b40*/  LDL.LU.64 R58, [R1+0x13a8] ;  /* 0x0013a800013a7983 */ /* 0x002ea20000300a00 */
[----:B---3--:R-:W-:Y:S01]  /*125b50*/  ISETP.LT.AND P5, PT, R44, UR53, !P5 ;  /* 0x000000352c007c0c */ /* 0x008fe2000efa1270 */
[----:B------:R-:W-:Y:S01]  /*125b60*/  VIADD R2, R45, 0x1b9 ;  /* 0x000001b92d027836 */ /* 0x000fe20000000000 */
[----:B------:R-:W-:Y:S01]  /*125b70*/  ISETP.LT.AND P4, PT, R42, UR54, !P3 ;  /* 0x000000362a007c0c */ /* 0x000fe2000df81270 */
[----:B------:R-:W1:Y:S01]  /*125b80*/  LDCU UR53, c[0x0][0x398] ;  /* 0x00007300ff3577ac */ /* 0x000e620008000800 */
[----:B------:R-:W-:-:S02]  /*125b90*/  PRMT R3, R57, 0x7773, RZ ;  /* 0x0000777339037816 */ /* 0x000fc400000000ff */
[----:B------:R-:W-:Y:S01]  /*125ba0*/  ISETP.GE.AND P6, PT, R2, UR46, PT ;  /* 0x0000002e02007c0c */ /* 0x000fe2000bfc6270 */
[----:B------:R-:W3:Y:S01]  /*125bb0*/  LDCU UR46, c[0x0][0x398] ;  /* 0x00007300ff2e77ac */ /* 0x000ee20008000800 */
[----:B------:R-:W-:Y:S01]  /*125bc0*/  ISETP.LT.AND P3, PT, R44, UR55, !P3 ;  /* 0x000000372c007c0c */ /* 0x000fe2000df61270 */
[----:B------:R-:W-:-:S04]  /*125bd0*/  VIADD R2, R45, 0x1ba ;  /* 0x000001ba2d027836 */ /* 0x000fc80000000000 */
[----:B------:R0:W-:Y:S01]  /*125be0*/  @P5 STG.E.U8 desc[UR62][R50.64], R3 ;  /* 0x0000000332005986 */ /* 0x0001e2000c10113e */
[----:B------:R-:W-:Y:S02]  /*125bf0*/  PRMT R0, R56, 0x7770, RZ ;  /* 0x0000777038007816 */ /* 0x000fe400000000ff */
[----:B----4-:R-:W-:Y:S01]  /*125c00*/  ISETP.LT.AND P5, PT, R42, UR51, !P6 ;  /* 0x000000332a007c0c */ /* 0x010fe2000f7a1270 */
[----:B------:R-:W4:Y:S01]  /*125c10*/  LDCU UR51, c[0x0][0x398] ;  /* 0x00007300ff3377ac */ /* 0x000f220008000800 */
[----:B0-----:R-:W4:Y:S01]  /*125c20*/  LDL.LU.64 R50, [R1+0x13b8] ;  /* 0x0013b80001327983 */ /* 0x001f220000300a00 */
[----:B------:R-:W-:-:S03]  /*125c30*/  ISETP.LT.AND P6, PT, R44, UR52, !P6 ;  /* 0x000000342c007c0c */ /* 0x000fc6000f7c1270 */
[----:B-----5:R0:W-:Y:S01]  /*125c40*/  @P4 STG.E.U8 desc[UR62][R48.64], R0 ;  /* 0x0000000030004986 */ /* 0x0201e2000c10113e */
[----:B------:R-:W-:Y:S01]  /*125c50*/  ISETP.GE.AND P4, PT, R2, UR50, PT ;  /* 0x0000003202007c0c */ /* 0x000fe2000bf86270 */
[----:B------:R-:W-:Y:S01]  /*125c60*/  VIADD R2, R45, 0x1bb ;  /* 0x000001bb2d027836 */ /* 0x000fe20000000000 */
[----:B------:R-:W5:Y:S01]  /*125c70*/  LDCU UR50, c[0x0][0x398] ;  /* 0x00007300ff3277ac */ /* 0x000f620008000800 */
[----:B0-----:R-:W4:Y:S01]  /*125c80*/  LDL.LU.64 R48, [R1+0x13c0] ;  /* 0x0013c00001307983 */ /* 0x001f220000300a00 */
[----:B------:R-:W-:-:S05]  /*125c90*/  PRMT R0, R56, 0x7771, RZ ;  /* 0x0000777138007816 */ /* 0x000fca00000000ff */
[----:B------:R0:W-:Y:S01]  /*125ca0*/  @P3 STG.E.U8 desc[UR62][R52.64], R0 ;  /* 0x0000000034003986 */ /* 0x0001e2000c10113e */
[----:B---3--:R-:W-:Y:S01]  /*125cb0*/  ISETP.LT.AND P3, PT, R42, UR46, !P4 ;  /* 0x0000002e2a007c0c */ /* 0x008fe2000e761270 */
[----:B------:R-:W3:Y:S02]  /*125cc0*/  LDCU UR46, c[0x0][0x398] ;  /* 0x00007300ff2e77ac */ /* 0x000ee40008000800 */
[----:B0-----:R-:W4:Y:S01]  /*125cd0*/  LDL.LU.64 R52, [R1+0x13d0] ;  /* 0x0013d00001347983 */ /* 0x001f220000300a00 */
[----:B------:R-:W-:-:S03]  /*125ce0*/  PRMT R0, R56, 0x7772, RZ ;  /* 0x0000777238007816 */ /* 0x000fc600000000ff */
[----:B------:R-:W4:Y:S04]  /*125cf0*/  LDL.LU R57, [R1+0x378] ;  /* 0x0003780001397983 */ /* 0x000f280000300800 */
[----:B------:R0:W-:Y:S01]  /*125d00*/  @P5 STG.E.U8 desc[UR62][R60.64], R0 ;  /* 0x000000003c005986 */ /* 0x0001e2000c10113e */
[----:B------:R-:W-:Y:S01]  /*125d10*/  ISETP.GE.AND P5, PT, R2, UR49, PT ;  /* 0x0000003102007c0c */ /* 0x000fe2000bfa6270 */
[----:B------:R-:W1:Y:S01]  /*125d20*/  LDCU UR49, c[0x0][0x398] ;  /* 0x00007300ff3177ac */ /* 0x000e620008000800 */
[----:B------:R-:W-:Y:S02]  /*125d30*/  PRMT R2, R54, 0x7770, RZ ;  /* 0x0000777036027816 */ /* 0x000fe400000000ff */
[----:B0-----:R-:W-:Y:S01]  /*125d40*/  PRMT R0, R56, 0x7773, RZ ;  /* 0x0000777338007816 */ /* 0x001fe200000000ff */
[----:B------:R-:W4:Y:S04]  /*125d50*/  LDL.LU.64 R60, [R1+0x13c8] ;  /* 0x0013c800013c7983 */ /* 0x000f280000300a00 */
[----:B------:R-:W-:Y:S04]  /*125d60*/  @P6 STG.E.U8 desc[UR62][R46.64], R0 ;  /* 0x000000002e006986 */ /* 0x000fe8000c10113e */
[----:B--2---:R0:W-:Y:S04]  /*125d70*/  @P3 STG.E.U8 desc[UR62][R58.64], R2 ;  /* 0x000000023a003986 */ /* 0x0041e8000c10113e */
[----:B0-----:R-:W2:Y:S01]  /*125d80*/  LDL.LU.64 R58, [R1+0x13d8] ;  /* 0x0013d800013a7983 */ /* 0x001ea20000300a00 */
[----:B-1----:R-:W-:-:S02]  /*125d90*/  ISETP.LT.AND P4, PT, R44, UR53, !P4 ;  /* 0x000000352c007c0c */ /* 0x002fc4000e781270 */
[----:B-----5:R-:W-:Y:S01]  /*125da0*/  ISETP.LT.AND P6, PT, R42, UR50, !P5 ;  /* 0x000000322a007c0c */ /* 0x020fe2000efc1270 */
[----:B------:R-:W-:Y:S01]  /*125db0*/  VIADD R0, R45, 0x1bc ;  /* 0x000001bc2d007836 */ /* 0x000fe20000000000 */
[----:B------:R-:W-:Y:S01]  /*125dc0*/  PRMT R2, R54, 0x7771, RZ ;  /* 0x0000777136027816 */ /* 0x000fe200000000ff */
[----:B------:R-:W0:Y:S01]  /*125dd0*/  LDCU UR50, c[0x0][0x398] ;  /* 0x00007300ff3277ac */ /* 0x000e220008000800 */
[----:B----4-:R-:W-:Y:S02]  /*125de0*/  ISETP.LT.AND P5, PT, R44, UR51, !P5 ;  /* 0x000000332c007c0c */ /* 0x010fe4000efa1270 */
[----:B------:R-:W-:-:S05]  /*125df0*/  ISETP.GE.AND P3, PT, R0, UR48, PT ;  /* 0x0000003000007c0c */ /* 0x000fca000bf66270 */
[----:B------:R1:W-:Y:S01]  /*125e00*/  @P4 STG.E.U8 desc[UR62][R50.64], R2 ;  /* 0x0000000232004986 */ /* 0x0003e2000c10113e */
[----:B---3--:R-:W-:Y:S01]  /*125e10*/  ISETP.LT.AND P4, PT, R42, UR46, !P3 ;  /* 0x0000002e2a007c0c */ /* 0x008fe2000df81270 */
[----:B------:R-:W-:Y:S01]  /*125e20*/  VIADD R0, R45, 0x1bd ;  /* 0x000001bd2d007836 */ /* 0x000fe20000000000 */
[----:B------:R-:W3:Y:S01]  /*125e30*/  LDCU UR48, c[0x0][0x398] ;  /* 0x00007300ff3077ac */ /* 0x000ee20008000800 */
[----:B-1----:R-:W4:Y:S01]  /*125e40*/  LDL.LU.64 R50, [R1+0x13f8] ;  /* 0x0013f80001327983 */ /* 0x002f220000300a00 */
[----:B------:R-:W-:Y:S01]  /*125e50*/  PRMT R2, R54, 0x7772, RZ ;  /* 0x0000777236027816 */ /* 0x000fe200000000ff */
[----:B------:R-:W1:Y:S04]  /*125e60*/  LDCU UR46, c[0x0][0x39c] ;  /* 0x00007380ff2e77ac */ /* 0x000e680008000800 */
[----:B------:R5:W-:Y:S01]  /*125e70*/  @P6 STG.E.U8 desc[UR62][R48.64], R2 ;  /* 0x0000000230006986 */ /* 0x000be2000c10113e */
[----:B------:R-:W-:Y:S01]  /*125e80*/  ISETP.LT.AND P3, PT, R44, UR49, !P3 ;  /* 0x000000312c007c0c */ /* 0x000fe2000df61270 */
[----:B------:R-:W0:Y:S01]  /*125e90*/  LDCU UR49, c[0x0][0x398] ;  /* 0x00007300ff3177ac */ /* 0x000e220008000800 */
[----:B------:R-:W-:Y:S01]  /*125ea0*/  ISETP.GE.AND P6, PT, R0, UR47, PT ;  /* 0x0000002f00007c0c */ /* 0x000fe2000bfc6270 */
[----:B------:R-:W0:Y:S01]  /*125eb0*/  LDCU UR47, c[0x0][0x398] ;  /* 0x00007300ff2f77ac */ /* 0x000e220008000800 */
[----:B-----5:R-:W5:Y:S01]  /*125ec0*/  LDL.LU.64 R48, [R1+0x13f0] ;  /* 0x0013f00001307983 */ /* 0x020f620000300a00 */
[----:B------:R-:W-:-:S03]  /*125ed0*/  PRMT R2, R54, 0x7773, RZ ;  /* 0x0000777336027816 */ /* 0x000fc600000000ff */
[----:B------:R-:W5:Y:S04]  /*125ee0*/  LDL.LU R56, [R1+0x37c] ;  /* 0x00037c0001387983 */ /* 0x000f680000300800 */
[----:B------:R0:W-:Y:S01]  /*125ef0*/  @P5 STG.E.U8 desc[UR62][R52.64], R2 ;  /* 0x0000000234005986 */ /* 0x0001e2000c10113e */
[----:B------:R-:W-:-:S03]  /*125f00*/  PRMT R0, R57, 0x7770, RZ ;  /* 0x0000777039007816 */ /* 0x000fc600000000ff */
[----:B0-----:R-:W5:Y:S04]  /*125f10*/  LDL.LU.64 R52, [R1+0x13e8] ;  /* 0x0013e80001347983 */ /* 0x001f680000300a00 */
[----:B------:R-:W5:Y:S04]  /*125f20*/  LDL.LU.64 R46, [R1+0x1400] ;  /* 0x00140000012e7983 */ /* 0x000f680000300a00 */
[----:B------:R0:W-:Y:S02]  /*125f30*/  @P4 STG.E.U8 desc[UR62][R60.64], R0 ;  /* 0x000000003c004986 */ /* 0x0001e4000c10113e */
[----:B0-----:R-:W-:-:S05]  /*125f40*/  PRMT R0, R57, 0x7771, RZ ;  /* 0x0000777139007816 */ /* 0x001fca00000000ff */
[----:B--2---:R0:W-:Y:S04]  /*125f50*/  @P3 STG.E.U8 desc[UR62][R58.64], R0 ;  /* 0x000000003a003986 */ /* 0x0041e8000c10113e */
[----:B0-----:R-:W2:Y:S01]  /*125f60*/  LDL.LU.64 R58, [R1+0x1418] ;  /* 0x00141800013a7983 */ /* 0x001ea20000300a00 */
[----:B---3--:R-:W-:Y:S01]  /*125f70*/  ISETP.LT.AND P5, PT, R42, UR48, !P6 ;  /* 0x000000302a007c0c */ /* 0x008fe2000f7a1270 */
[----:B------:R-:W-:Y:S01]  /*125f80*/  VIADD R2, R45, 0x1be ;  /* 0x000001be2d027836 */ /* 0x000fe20000000000 */
[----:B------:R-:W0:Y:S01]  /*125f90*/  LDCU UR48, c[0x0][0x398] ;  /* 0x00007300ff3077ac */ /* 0x000e220008000800 */
[----:B------:R-:W-:-:S03]  /*125fa0*/  ISETP.LT.AND P6, PT, R44, UR50, !P6 ;  /* 0x000000322c007c0c */ /* 0x000fc6000f7c1270 */
[----:B------:R-:W-:Y:S01]  /*125fb0*/  ISETP.GE.AND P4, PT, R2, UR45, PT ;  /* 0x0000002d02007c0c */ /* 0x000fe2000bf86270 */
[----:B------:R-:W-:Y:S01]  /*125fc0*/  VIADD R0, R45, 0x1bf ;  /* 0x000001bf2d007836 */ /* 0x000fe20000000000 */
[C---:B------:R-:W-:Y:S01]  /*125fd0*/  PRMT R2, R57.reuse, 0x7772, RZ ;  /* 0x0000777239027816 */ /* 0x040fe200000000ff */
[----:B------:R-:W3:Y:S01]  /*125fe0*/  LDCU UR50, c[0x0][0x398] ;  /* 0x00007300ff3277ac */ /* 0x000ee20008000800 */
[----:B------:R-:W-:Y:S02]  /*125ff0*/  ISETP.LT.AND P3, PT, R42, UR47, !P4 ;  /* 0x0000002f2a007c0c */ /* 0x000fe4000e761270 */
[----:B------:R-:W-:Y:S01]  /*126000*/  PRMT R3, R57, 0x7773, RZ ;  /* 0x0000777339037816 */ /* 0x000fe200000000ff */
[----:B----4-:R4:W-:Y:S01]  /*126010*/  @P5 STG.E.U8 desc[UR62][R50.64], R2 ;  /* 0x0000000232005986 */ /* 0x0109e2000c10113e */
[----:B------:R-:W-:Y:S01]  /*126020*/  ISETP.GE.AND P5, PT, R0, UR43, PT ;  /* 0x0000002b00007c0c */ /* 0x000fe2000bfa6270 */
[----:B------:R-:W1:Y:S01]  /*126030*/  LDCU UR43, c[0x0][0x398] ;  /* 0x00007300ff2b77ac */ /* 0x000e620008000800 */
[----:B------:R-:W1:Y:S01]  /*126040*/  LDCU UR47, c[0x0][0x398] ;  /* 0x00007300ff2f77ac */ /* 0x000e620008000800 */
[----:B------:R-:W1:Y:S01]  /*126050*/  LDCU UR45, c[0x0][0x39c] ;  /* 0x00007380ff2d77ac */ /* 0x000e620008000800 */
[----:B----4-:R-:W4:Y:S04]  /*126060*/  LDL.LU.64 R50, [R1+0x1410] ;  /* 0x0014100001327983 */ /* 0x010f280000300a00 */
[----:B------:R-:W4:Y:S01]  /*126070*/  LDL.LU R57, [R1+0x360] ;  /* 0x0003600001397983 */ /* 0x000f220000300800 */
[----:B0-----:R-:W-:Y:S01]  /*126080*/  ISETP.LT.AND P4, PT, R44, UR48, !P4 ;  /* 0x000000302c007c0c */ /* 0x001fe2000e781270 */
[----:B------:R-:W-:Y:S01]  /*126090*/  VIADD R2, R45, 0x1c0 ;  /* 0x000001c02d027836 */ /* 0x000fe20000000000 */
[----:B------:R-:W0:Y:S01]  /*1260a0*/  LDCU UR48, c[0x0][0x398] ;  /* 0x00007300ff3077ac */ /* 0x000e220008000800 */
[----:B-----5:R5:W-:Y:S01]  /*1260b0*/  @P6 STG.E.U8 desc[UR62][R48.64], R3 ;  /* 0x0000000330006986 */ /* 0x020be2000c10113e */
[----:B------:R-:W-:-:S02]  /*1260c0*/  PRMT R0, R56, 0x7770, RZ ;  /* 0x0000777038007816 */ /* 0x000fc400000000ff */
[----:B------:R-:W-:Y:S01]  /*1260d0*/  ISETP.LT.AND P6, PT, R42, UR49, !P5 ;  /* 0x000000312a007c0c */ /* 0x000fe2000efc1270 */
[----:B-----5:R-:W5:Y:S04]  /*1260e0*/  LDL.LU.64 R48, [R1+0x1408] ;  /* 0x0014080001307983 */ /* 0x020f680000300a00 */
[----:B------:R0:W-:Y:S01]  /*1260f0*/  @P3 STG.E.U8 desc[UR62][R52.64], R0 ;  /* 0x0000000034003986 */ /* 0x0001e2000c10113e */
[----:B------:R-:W-:Y:S01]  /*126100*/  ISETP.GE.AND P3, PT, R2, UR44, PT ;  /* 0x0000002c02007c0c */ /* 0x000fe2000bf66270 */
[----:B------:R-:W1:Y:S01]  /*126110*/  LDCU UR44, c[0x0][0x398] ;  /* 0x00007300ff2c77ac */ /* 0x000e620008000800 */
[C---:B------:R-:W-:Y:S01]  /*126120*/  PRMT R2, R56.reuse, 0x7771, RZ ;  /* 0x0000777138027816 */ /* 0x040fe200000000ff */
[----:B0-----:R-:W5:Y:S01]  /*126130*/  LDL.LU.64 R52, [R1+0x1420] ;  /* 0x0014200001347983 */ /* 0x001f620000300a00 */
[----:B------:R-:W-:-:S03]  /*126140*/  PRMT R0, R56, 0x7772, RZ ;  /* 0x0000777238007816 */ /* 0x000fc600000000ff */
[----:B------:R-:W5:Y:S04]  /*126150*/  LDL.LU.64 R60, [R1+0x1428] ;  /* 0x00142800013c7983 */ /* 0x000f680000300a00 */
[----:B------:R0:W-:Y:S04]  /*126160*/  @P4 STG.E.U8 desc[UR62][R46.64], R2 ;  /* 0x000000022e004986 */ /* 0x0001e8000c10113e */
[----:B0-----:R-:W5:Y:S04]  /*126170*/  LDL.LU.64 R46, [R1+0x1438] ;  /* 0x00143800012e7983 */ /* 0x001f680000300a00 */
[----:B------:R-:W5:Y:S04]  /*126180*/  LDL.LU R54, [R1+0x364] ;  /* 0x0003640001367983 */ /* 0x000f680000300800 */
[----:B--2---:R0:W-:Y:S04]  /*126190*/  @P6 STG.E.U8 desc[UR62][R58.64], R0 ;  /* 0x000000003a006986 */ /* 0x0041e8000c10113e */
[----:B0-----:R-:W2:Y:S01]  /*1261a0*/  LDL.LU.64 R58, [R1+0x1430] ;  /* 0x00143000013a7983 */ /* 0x001ea20000300a00 */
[----:B---3--:R-:W-:Y:S01]  /*1261b0*/  ISETP.LT.AND P5, PT, R44, UR50, !P5 ;  /* 0x000000322c007c0c */ /* 0x008fe2000efa1270 */
[----:B------:R-:W-:Y:S01]  /*1261c0*/  VIADD R2, R45, 0x1c1 ;  /* 0x000001c12d027836 */ /* 0x000fe20000000000 */
[----:B-1----:R-:W-:Y:S01]  /*1261d0*/  ISETP.LT.AND P4, PT, R42, UR43, !P3 ;  /* 0x0000002b2a007c0c */ /* 0x002fe2000df81270 */
[----:B------:R-:W0:Y:S01]  /*1261e0*/  LDCU UR43, c[0x0][0x39c] ;  /* 0x00007380ff2b77ac */ /* 0x000e220008000800 */
[----:B------:R-:W-:-:S02]  /*1261f0*/  PRMT R3, R56, 0x7773, RZ ;  /* 0x0000777338037816 */ /* 0x000fc400000000ff */
[----:B------:R-:W-:Y:S01]  /*126200*/  ISETP.GE.AND P6, PT, R2, UR38, PT ;  /* 0x0000002602007c0c */ /* 0x000fe2000bfc6270 */
[----:B------:R-:W1:Y:S01]  /*126210*/  LDCU UR38, c[0x0][0x398] ;  /* 0x00007300ff2677ac */ /* 0x000e620008000800 */
[----:B------:R-:W-:Y:S01]  /*126220*/  ISETP.LT.AND P3, PT, R44, UR47, !P3 ;  /* 0x0000002f2c007c0c */ /* 0x000fe2000df61270 */
[----:B------:R-:W-:Y:S01]  /*126230*/  VIADD R2, R45, 0x1c2 ;  /* 0x000001c22d027836 */ /* 0x000fe20000000000 */
[----:B------:R-:W3:Y:S03]  /*126240*/  LDCU UR47, c[0x0][0x398] ;  /* 0x00007300ff2f77ac */ /* 0x000ee60008000800 */
[----:B----4-:R4:W-:Y:S01]  /*126250*/  @P5 STG.E.U8 desc[UR62][R50.64], R3 ;  /* 0x0000000332005986 */ /* 0x0109e2000c10113e */
[----:B------:R-:W-:Y:S02]  /*126260*/  PRMT R0, R57, 0x7770, RZ ;  /* 0x0000777039007816 */ /* 0x000fe400000000ff */
[----:B------:R-:W-:Y:S01]  /*126270*/  ISETP.LT.AND P5, PT, R42, UR44, !P6 ;  /* 0x0000002c2a007c0c */ /* 0x000fe2000f7a1270 */
[----:B------:R-:W0:Y:S01]  /*126280*/  LDCU UR44, c[0x0][0x398] ;  /* 0x00007300ff2c77ac */ /* 0x000e220008000800 */
[----:B----4-:R-:W4:Y:S01]  /*126290*/  LDL.LU.64 R50, [R1+0x1440] ;  /* 0x0014400001327983 */ /* 0x010f220000300a00 */
[----:B------:R-:W-:-:S03]  /*1262a0*/  ISETP.LT.AND P6, PT, R44, UR48, !P6 ;  /* 0x000000302c007c0c */ /* 0x000fc6000f7c1270 */
[----:B-----5:R5:W-:Y:S01]  /*1262b0*/  @P4 STG.E.U8 desc[UR62][R48.64], R0 ;  /* 0x0000000030004986 */ /* 0x020be2000c10113e */
[----:B------:R-:W-:Y:S01]  /*1262c0*/  ISETP.GE.AND P4, PT, R2, UR42, PT ;  /* 0x0000002a02007c0c */ /* 0x000fe2000bf86270 */
[----:B------:R-:W-:Y:S01]  /*1262d0*/  VIADD R2, R45, 0x1c3 ;  /* 0x000001c32d027836 */ /* 0x000fe20000000000 */
[----:B------:R-:W0:Y:S01]  /*1262e0*/  LDCU UR42, c[0x0][0x398] ;  /* 0x00007300ff2a77ac */ /* 0x000e220008000800 */
[----:B-----5:R-:W5:Y:S01]  /*1262f0*/  LDL.LU.64 R48, [R1+0x1450] ;  /* 0x0014500001307983 */ /* 0x020f620000300a00 */
[----:B------:R-:W-:-:S05]  /*126300*/  PRMT R0, R57, 0x7771, RZ ;  /* 0x0000777139007816 */ /* 0x000fca00000000ff */
[----:B------:R0:W-:Y:S01]  /*126310*/  @P3 STG.E.U8 desc[UR62][R52.64], R0 ;  /* 0x0000000034003986 */ /* 0x0001e2000c10113e */
[----:B-1----:R-:W-:Y:S01]  /*126320*/  ISETP.LT.AND P3, PT, R42, UR38, !P4 ;  /* 0x000000262a007c0c */ /* 0x002fe2000e761270 */
[----:B------:R-:W1:Y:S02]  /*126330*/  LDCU UR38, c[0x0][0x398] ;  /* 0x00007300ff2677ac */ /* 0x000e640008000800 */
[----:B0-----:R-:W5:Y:S01]  /*126340*/  LDL.LU.64 R52, [R1+0x1460] ;  /* 0x0014600001347983 */ /* 0x001f620000300a00 */
[----:B------:R-:W-:-:S03]  /*126350*/  PRMT R0, R57, 0x7772, RZ ;  /* 0x0000777239007816 */ /* 0x000fc600000000ff */
[----:B------:R-:W5:Y:S04]  /*126360*/  LDL.LU R56, [R1+0x368] ;  /* 0x0003680001387983 */ /* 0x000f680000300800 */
[----:B------:R0:W-:Y:S01]  /*126370*/  @P5 STG.E.U8 desc[UR62][R60.64], R0 ;  /* 0x000000003c005986 */ /* 0x0001e2000c10113e */
[----:B------:R-:W-:Y:S01]  /*126380*/  ISETP.GE.AND P5, PT, R2, UR41, PT ;  /* 0x0000002902007c0c */ /* 0x000fe2000bfa6270 */
[----:B------:R-:W1:Y:S01]  /*126390*/  LDCU UR41, c[0x0][0x398] ;  /* 0x00007300ff2977ac */ /* 0x000e620008000800 */
[----:B------:R-:W-:Y:S02]  /*1263a0*/  PRMT R2, R54, 0x7770, RZ ;  /* 0x0000777036027816 */ /* 0x000fe400000000ff */
[----:B0-----:R-:W-:Y:S01]  /*1263b0*/  PRMT R0, R57, 0x7773, RZ ;  /* 0x0000777339007816 */ /* 0x001fe200000000ff */
[----:B------:R-:W5:Y:S04]  /*1263c0*/  LDL.LU.64 R60, [R1+0x1458] ;  /* 0x00145800013c7983 */ /* 0x000f680000300a00 */
[----:B------:R-:W-:Y:S04]  /*1263d0*/  @P6 STG.E.U8 desc[UR62][R46.64], R0 ;  /* 0x000000002e006986 */ /* 0x000fe8000c10113e */
[----:B--2---:R0:W-:Y:S04]  /*1263e0*/  @P3 STG.E.U8 desc[UR62][R58.64], R2 ;  /* 0x000000023a003986 */ /* 0x0041e8000c10113e */
[----:B0-----:R-:W2:Y:S01]  /*1263f0*/  LDL.LU.64 R58, [R1+0x1468] ;  /* 0x00146800013a7983 */ /* 0x001ea20000300a00 */
[----:B---3--:R-:W-:-:S02]  /*126400*/  ISETP.LT.AND P4, PT, R44, UR47, !P4 ;  /* 0x0000002f2c007c0c */ /* 0x008fc4000e781270 */
[----:B------:R-:W-:Y:S01]  /*126410*/  ISETP.LT.AND P6, PT, R42, UR42, !P5 ;  /* 0x0000002a2a007c0c */ /* 0x000fe2000efc1270 */
[----:B------:R-:W-:Y:S01]  /*126420*/  VIADD R0, R45, 0x1c4 ;  /* 0x000001c42d007836 */ /* 0x000fe20000000000 */
[----:B------:R-:W-:Y:S01]  /*126430*/  PRMT R2, R54, 0x7771, RZ ;  /* 0x0000777136027816 */ /* 0x000fe200000000ff */
[----:B------:R-:W0:Y:S01]  /*126440*/  LDCU UR42, c[0x0][0x398] ;  /* 0x00007300ff2a77ac */ /* 0x000e220008000800 */
[----:B------:R-:W-:Y:S02]  /*126450*/  ISETP.LT.AND P5, PT, R44, UR44, !P5 ;  /* 0x0000002c2c007c0c */ /* 0x000fe4000efa1270 */
[----:B------:R-:W-:-:S05]  /*126460*/  ISETP.GE.AND P3, PT, R0, UR40, PT ;  /* 0x0000002800007c0c */ /* 0x000fca000bf66270 */
[----:B----4-:R3:W-:Y:S01]  /*126470*/  @P4 STG.E.U8 desc[UR62][R50.64], R2 ;  /* 0x0000000232004986 */ /* 0x0107e2000c10113e */
[----:B-1----:R-:W-:Y:S01]  /*126480*/  ISETP.LT.AND P4, PT, R42, UR38, !P3 ;  /* 0x000000262a007c0c */ /* 0x002fe2000df81270 */
[----:B------:R-:W-:Y:S01]  /*126490*/  VIADD R0, R45, 0x1c5 ;  /* 0x000001c52d007836 */ /* 0x000fe20000000000 */
[----:B------:R-:W1:Y:S01]  /*1264a0*/  LDCU UR40, c[0x0][0x398] ;  /* 0x00007300ff2877ac */ /* 0x000e620008000800 */
[----:B---3--:R-:W3:Y:S01]  /*1264b0*/  LDL.LU.64 R50, [R1+0x1478] ;  /* 0x0014780001327983 */ /* 0x008ee20000300a00 */
[----:B------:R-:W-:Y:S01]  /*1264c0*/  PRMT R2, R54, 0x7772, RZ ;  /* 0x0000777236027816 */ /* 0x000fe200000000ff */
[----:B------:R-:W4:Y:S04]  /*1264d0*/  LDCU UR38, c[0x0][0x39c] ;  /* 0x00007380ff2677ac */ /* 0x000f280008000800 */
[----:B-----5:R5:W-:Y:S01]  /*1264e0*/  @P6 STG.E.U8 desc[UR62][R48.64], R2 ;  /* 0x0000000230006986 */ /* 0x020be2000c10113e */
[----:B------:R-:W-:Y:S01]  /*1264f0*/  ISETP.LT.AND P3, PT, R44, UR41, !P3 ;  /* 0x000000292c007c0c */ /* 0x000fe2000df61270 */
[----:B------:R-:W0:Y:S01]  /*126500*/  LDCU UR41, c[0x0][0x398] ;  /* 0x00007300ff2977ac */ /* 0x000e220008000800 */
[----:B------:R-:W-:Y:S01]  /*126510*/  ISETP.GE.AND P6, PT, R0, UR39, PT ;  /* 0x0000002700007c0c */ /* 0x000fe2000bfc6270 */
[----:B------:R-:W0:Y:S01]  /*126520*/  LDCU UR39, c[0x0][0x398] ;  /* 0x00007300ff2777ac */ /* 0x000e220008000800 */
[----:B-----5:R-:W5:Y:S01]  /*126530*/  LDL.LU.64 R48, [R1+0x1470] ;  /* 0x0014700001307983 */ /* 0x020f620000300a00 */
[----:B------:R-:W-:-:S03]  /*126540*/  PRMT R2, R54, 0x7773, RZ ;  /* 0x0000777336027816 */ /* 0x000fc600000000ff */
[----:B------:R-:W4:Y:S04]  /*126550*/  LDL.LU R57, [R1+0x36c] ;  /* 0x00036c0001397983 */ /* 0x000f280000300800 */
[----:B------:R0:W-:Y:S01]  /*126560*/  @P5 STG.E.U8 desc[UR62][R52.64], R2 ;  /* 0x0000000234005986 */ /* 0x0001e2000c10113e */
[----:B------:R-:W-:-:S03]  /*126570*/  PRMT R0, R56, 0x7770, RZ ;  /* 0x0000777038007816 */ /* 0x000fc600000000ff */
[----:B0-----:R-:W4:Y:S04]  /*126580*/  LDL.LU.64 R52, [R1+0x1480] ;  /* 0x0014800001347983 */ /* 0x001f280000300a00 */
[----:B------:R-:W4:Y:S04]  /*126590*/  LDL.LU.64 R46, [R1+0x1498] ;  /* 0x00149800012e7983 */ /* 0x000f280000300a00 */
[----:B------:R0:W-:Y:S02]  /*1265a0*/  @P4 STG.E.U8 desc[UR62][R60.64], R0 ;  /* 0x000000003c004986 */ /* 0x0001e4000c10113e */
[----:B0-----:R-:W-:-:S05]  /*1265b0*/  PRMT R0, R56, 0x7771, RZ ;  /* 0x0000777138007816 */ /* 0x001fca00000000ff */
[----:B--2---:R0:W-:Y:S04]  /*1265c0*/  @P3 STG.E.U8 desc[UR62][R58.64], R0 ;  /* 0x000000003a003986 */ /* 0x0041e8000c10113e */
[----:B0-----:R-:W2:Y:S01]  /*1265d0*/  LDL.LU.64 R58, [R1+0x1490] ;  /* 0x00149000013a7983 */ /* 0x001ea20000300a00 */
[----:B-1----:R-:W-:Y:S01]  /*1265e0*/  ISETP.LT.AND P5, PT, R42, UR40, !P6 ;  /* 0x000000282a007c0c */ /* 0x002fe2000f7a1270 */
[----:B------:R-:W-:Y:S01]  /*1265f0*/  VIADD R2, R45, 0x1c6 ;  /* 0x000001c62d027836 */ /* 0x000fe20000000000 */
[----:B------:R-:W0:Y:S01]  /*126600*/  LDCU UR40, c[0x0][0x398] ;  /* 0x00007300ff2877ac */ /* 0x000e220008000800 */
[----:B------:R-:W-:-:S03]  /*126610*/  ISETP.LT.AND P6, PT, R44, UR42, !P6 ;  /* 0x0000002a2c007c0c */ /* 0x000fc6000f7c1270 */
[----:B------:R-:W-:Y:S01]  /*126620*/  ISETP.GE.AND P4, PT, R2, UR37, PT ;  /* 0x0000002502007c0c */ /* 0x000fe2000bf86270 */
[C---:B------:R-:W-:Y:S01]  /*126630*/  VIADD R0, R45.reuse, 0x1c7 ;  /* 0x000001c72d007836 */ /* 0x040fe20000000000 */
[----:B------:R-:W-:Y:S01]  /*126640*/  PRMT R2, R56, 0x7772, RZ ;  /* 0x0000777238027816 */ /* 0x000fe200000000ff */
[----:B------:R-:W1:Y:S01]  /*126650*/  LDCU UR42, c[0x0][0x398] ;  /* 0x00007300ff2a77ac */ /* 0x000e620008000800 */
[----:B------:R-:W-:Y:S02]  /*126660*/  ISETP.LT.AND P3, PT, R42, UR39, !P4 ;  /* 0x000000272a007c0c */ /* 0x000fe4000e761270 */
[----:B------:R-:W-:Y:S01]  /*126670*/  PRMT R3, R56, 0x7773, RZ ;  /* 0x0000777338037816 */ /* 0x000fe200000000ff */
[----:B---3--:R3:W-:Y:S01]  /*126680*/  @P5 STG.E.U8 desc[UR62][R50.64], R2 ;  /* 0x0000000232005986 */ /* 0x0087e2000c10113e */
[----:B------:R-:W-:Y:S01]  /*126690*/  ISETP.GE.AND P5, PT, R0, UR36, PT ;  /* 0x0000002400007c0c */ /* 0x000fe2000bfa6270 */
[----:B------:R-:W1:Y:S01]  /*1266a0*/  LDCU UR36, c[0x0][0x398] ;  /* 0x00007300ff2477ac */ /* 0x000e620008000800 */
[----:B------:R-:W1:Y:S01]  /*1266b0*/  LDCU UR39, c[0x0][0x398] ;  /* 0x00007300ff2777ac */ /* 0x000e620008000800 */
[----:B------:R-:W1:Y:S01]  /*1266c0*/  LDCU UR37, c[0x0][0x39c] ;  /* 0x00007380ff2577ac */ /* 0x000e620008000800 */
[----:B---3--:R-:W3:Y:S04]  /*1266d0*/  LDL.LU.64 R50, [R1+0x1488] ;  /* 0x0014880001327983 */ /* 0x008ee80000300a00 */
[----:B------:R-:W3:Y:S01]  /*1266e0*/  LDL.LU R56, [R1+0x350] ;  /* 0x0003500001387983 */ /* 0x000ee20000300800 */
[----:B0-----:R-:W-:Y:S01]  /*1266f0*/  ISETP.LT.AND P4, PT, R44, UR40, !P4 ;  /* 0x000000282c007c0c */ /* 0x001fe2000e781270 */
[----:B------:R-:W-:Y:S01]  /*126700*/  VIADD R2, R45, 0x1c8 ;  /* 0x000001c82d027836 */ /* 0x000fe20000000000 */
[----:B------:R-:W0:Y:S01]  /*126710*/  LDCU UR40, c[0x0][0x398] ;  /* 0x00007300ff2877ac */ /* 0x000e220008000800 */
[----:B-----5:R5:W-:Y:S01]  /*126720*/  @P6 STG.E.U8 desc[UR62][R48.64], R3 ;  /* 0x0000000330006986 */ /* 0x020be2000c10113e */
[----:B----4-:R-:W-:-:S02]  /*126730*/  PRMT R0, R57, 0x7770, RZ ;  /* 0x0000777039007816 */ /* 0x010fc400000000ff */
[----:B------:R-:W-:Y:S01]  /*126740*/  ISETP.LT.AND P6, PT, R42, UR41, !P5 ;  /* 0x000000292a007c0c */ /* 0x000fe2000efc1270 */
[----:B------:R-:W4:Y:S01]  /*126750*/  LDCU UR41, c[0x0][0x398] ;  /* 0x00007300ff2977ac */ /* 0x000f220008000800 */
        /* <DEDUP_REMOVED lines=13> */
[----:B-1----:R-:W-:Y:S01]  /*126830*/  ISETP.LT.AND P5, PT, R44, UR42, !P5 ;  /* 0x0000002a2c007c0c */ /* 0x002fe2000efa1270 */
[----:B------:R-:W-:Y:S01]  /*126840*/  VIADD R2, R45, 0x1c9 ;  /* 0x000001c92d027836 */ /* 0x000fe20000000000 */
[----:B------:R-:W-:Y:S01]  /*126850*/  ISETP.LT.AND P4, PT, R42, UR36, !P3 ;  /* 0x000000242a007c0c */ /* 0x000fe2000df81270 */
[----:B------:R-:W0:Y:S01]  /*126860*/  LDCU UR36, c[0x0][0x398] ;  /* 0x00007300ff2477ac */ /* 0x000e220008000800 */
[----:B------:R-:W-:-:S02]  /*126870*/  PRMT R3, R57, 0x7773, RZ ;  /* 0x0000777339037816 */ /* 0x000fc400000000ff */
[----:B------:R-:W-:Y:S01]  /*126880*/  ISETP.GE.AND P6, PT, R2, UR30, PT ;  /* 0x0000001e02007c0c */ /* 0x000fe2000bfc6270 */
[----:B------:R-:W1:Y:S01]  /*126890*/  LDCU UR30, c[0x0][0x398] ;  /* 0x00007300ff1e77ac */ /* 0x000e620008000800 */
[----:B------:R-:W-:Y:S01]  /*1268a0*/  ISETP.LT.AND P3, PT, R44, UR39, !P3 ;  /* 0x000000272c007c0c */ /* 0x000fe2000df61270 */
[----:B------:R-:W-:Y:S01]  /*1268b0*/  VIADD R2, R45, 0x1ca ;  /* 0x000001ca2d027836 */ /* 0x000fe20000000000 */
[----:B------:R-:W0:Y:S03]  /*1268c0*/  LDCU UR39, c[0x0][0x398] ;  /* 0x00007300ff2777ac */ /* 0x000e260008000800 */
[----:B---3--:R3:W-:Y:S01]  /*1268d0*/  @P5 STG.E.U8 desc[UR62][R50.64], R3 ;  /* 0x0000000332005986 */ /* 0x0087e2000c10113e */
[----:B------:R-:W-:Y:S02]  /*1268e0*/  PRMT R0, R56, 0x7770, RZ ;  /* 0x0000777038007816 */ /* 0x000fe400000000ff */
[----:B------:R-:W-:Y:S01]  /*1268f0*/  ISETP.LT.AND P5, PT, R42, UR40, !P6 ;  /* 0x000000282a007c0c */ /* 0x000fe2000f7a1270 */
[----:B---3--:R-:W3:Y:S01]  /*126900*/  LDL.LU.64 R50, [R1+0x14d0] ;  /* 0x0014d00001327983 */ /* 0x008ee20000300a00 */
[----:B----4-:R-:W-:-:S03]  /*126910*/  ISETP.LT.AND P6, PT, R44, UR41, !P6 ;  /* 0x000000292c007c0c */ /* 0x010fc6000f7c1270 */
[----:B-----5:R4:W-:Y:S01]  /*126920*/  @P4 STG.E.U8 desc[UR62][R48.64], R0 ;  /* 0x0000000030004986 */ /* 0x0209e2000c10113e */
[----:B------:R-:W-:Y:S01]  /*126930*/  ISETP.GE.AND P4, PT, R2, UR34, PT ;  /* 0x0000002202007c0c */ /* 0x000fe2000bf86270 */
[----:B------:R-:W-:Y:S01]  /*126940*/  VIADD R2, R45, 0x1cb ;  /* 0x000001cb2d027836 */ /* 0x000fe20000000000 */
[----:B------:R-:W5:Y:S01]  /*126950*/  LDCU UR34, c[0x0][0x398] ;  /* 0x00007300ff2277ac */ /* 0x000f620008000800 */
[----:B----4-:R-:W4:Y:S01]  /*126960*/  LDL.LU.64 R48, [R1+0x14e0] ;  /* 0x0014e00001307983 */ /* 0x010f220000300a00 */
[----:B------:R-:W-:-:S05]  /*126970*/  PRMT R0, R56, 0x7771, RZ ;  /* 0x0000777138007816 */ /* 0x000fca00000000ff */
[----:B------:R0:W-:Y:S01]  /*126980*/  @P3 STG.E.U8 desc[UR62][R52.64], R0 ;  /* 0x0000000034003986 */ /* 0x0001e2000c10113e */
[----:B-1----:R-:W-:Y:S01]  /*126990*/  ISETP.LT.AND P3, PT, R42, UR30, !P4 ;  /* 0x0000001e2a007c0c */ /* 0x002fe2000e761270 */
[----:B------:R-:W1:Y:S02]  /*1269a0*/  LDCU UR30, c[0x0][0x398] ;  /* 0x00007300ff1e77ac */ /* 0x000e640008000800 */
        /* <DEDUP_REMOVED lines=12> */
[----:B------:R-:W-:-:S02]  /*126a70*/  ISETP.LT.AND P4, PT, R44, UR36, !P4 ;  /* 0x000000242c007c0c */ /* 0x000fc4000e781270 */
[----:B-----5:R-:W-:Y:S01]  /*126a80*/  ISETP.LT.AND P6, PT, R42, UR34, !P5 ;  /* 0x000000222a007c0c */ /* 0x020fe2000efc1270 */
[----:B------:R-:W-:Y:S01]  /*126a90*/  VIADD R0, R45, 0x1cc ;  /* 0x000001cc2d007836 */ /* 0x000fe20000000000 */
[----:B------:R-:W-:Y:S01]  /*126aa0*/  PRMT R2, R54, 0x7771, RZ ;  /* 0x0000777136027816 */ /* 0x000fe200000000ff */
[----:B------:R-:W0:Y:S01]  /*126ab0*/  LDCU UR34, c[0x0][0x398] ;  /* 0x00007300ff2277ac */ /* 0x000e220008000800 */
[----:B------:R-:W-:Y:S02]  /*126ac0*/  ISETP.LT.AND P5, PT, R44, UR39, !P5 ;  /* 0x000000272c007c0c */ /* 0x000fe4000efa1270 */
[----:B------:R-:W-:-:S05]  /*126ad0*/  ISETP.GE.AND P3, PT, R0, UR32, PT ;  /* 0x0000002000007c0c */ /* 0x000fca000bf66270 */
[----:B---3--:R3:W-:Y:S01]  /*126ae0*/  @P4 STG.E.U8 desc[UR62][R50.64], R2 ;  /* 0x0000000232004986 */ /* 0x0087e2000c10113e */
[----:B-1----:R-:W-:Y:S01]  /*126af0*/  ISETP.LT.AND P4, PT, R42, UR30, !P3 ;  /* 0x0000001e2a007c0c */ /* 0x002fe2000df81270 */
[----:B------:R-:W-:Y:S01]  /*126b00*/  VIADD R0, R45, 0x1cd ;  /* 0x000001cd2d007836 */ /* 0x000fe20000000000 */
[----:B------:R-:W1:Y:S01]  /*126b10*/  LDCU UR32, c[0x0][0x398] ;  /* 0x00007300ff2077ac */ /* 0x000e620008000800 */
[----:B---3--:R-:W3:Y:S01]  /*126b20*/  LDL.LU.64 R50, [R1+0x1500] ;  /* 0x0015000001327983 */ /* 0x008ee20000300a00 */
[----:B------:R-:W-:Y:S01]  /*126b30*/  PRMT R2, R54, 0x7772, RZ ;  /* 0x0000777236027816 */ /* 0x000fe200000000ff */
[----:B------:R-:W5:Y:S04]  /*126b40*/  LDCU UR30, c[0x0][0x39c] ;  /* 0x00007380ff1e77ac */ /* 0x000f680008000800 */
[----:B----4-:R4:W-:Y:S01]  /*126b50*/  @P6 STG.E.U8 desc[UR62][R48.64], R2 ;  /* 0x0000000230006986 */ /* 0x0109e2000c10113e */
[----:B------:R-:W-:Y:S01]  /*126b60*/  ISETP.LT.AND P3, PT, R44, UR33, !P3 ;  /* 0x000000212c007c0c */ /* 0x000fe2000df61270 */
[----:B------:R-:W0:Y:S01]  /*126b70*/  LDCU UR33, c[0x0][0x398] ;  /* 0x00007300ff2177ac */ /* 0x000e220008000800 */
[----:B------:R-:W-:Y:S01]  /*126b80*/  ISETP.GE.AND P6, PT, R0, UR31, PT ;  /* 0x0000001f00007c0c */ /* 0x000fe2000bfc6270 */
[----:B------:R-:W0:Y:S01]  /*126b90*/  LDCU UR31, c[0x0][0x398] ;  /* 0x00007300ff1f77ac */ /* 0x000e220008000800 */
[----:B----4-:R-:W4:Y:S01]  /*126ba0*/  LDL.LU.64 R48, [R1+0x14f8] ;  /* 0x0014f80001307983 */ /* 0x010f220000300a00 */
        /* <DEDUP_REMOVED lines=15> */
[----:B------:R-:W-:Y:S01]  /*126ca0*/  VIADD R0, R45, 0x1cf ;  /* 0x000001cf2d007836 */ /* 0x000fe20000000000 */
[C---:B------:R-:W-:Y:S01]  /*126cb0*/  PRMT R2, R57.reuse, 0x7772, RZ ;  /* 0x0000777239027816 */ /* 0x040fe200000000ff */
        /* <DEDUP_REMOVED lines=13> */
[----:B----4-:R4:W-:Y:S01]  /*126d90*/  @P6 STG.E.U8 desc[UR62][R48.64], R3 ;  /* 0x0000000330006986 */ /* 0x0109e2000c10113e */
[----:B-----5:R-:W-:-:S02]  /*126da0*/  PRMT R0, R56, 0x7770, RZ ;  /* 0x0000777038007816 */ /* 0x020fc400000000ff */
[----:B------:R-:W-:Y:S01]  /*126db0*/  ISETP.LT.AND P6, PT, R42, UR33, !P5 ;  /* 0x000000212a007c0c */ /* 0x000fe2000efc1270 */
[----:B----4-:R-:W4:Y:S04]  /*126dc0*/  LDL.LU.64 R48, [R1+0x1520] ;  /* 0x0015200001307983 */ /* 0x010f280000300a00 */
[----:B------:R5:W-:Y:S01]  /*126dd0*/  @P3 STG.E.U8 desc[UR62][R52.64], R0 ;  /* 0x0000000034003986 */ /* 0x000be2000c10113e */
[----:B------:R-:W-:Y:S01]  /*126de0*/  ISETP.GE.AND P3, PT, R2, UR26, PT ;  /* 0x0000001a02007c0c */ /* 0x000fe2000bf66270 */
[----:B------:R-:W0:Y:S01]  /*126df0*/  LDCU UR26, c[0x0][0x398] ;  /* 0x00007300ff1a77ac */ /* 0x000e220008000800 */
[C---:B------:R-:W-:Y:S01]  /*126e00*/  PRMT R2, R56.reuse, 0x7771, RZ ;  /* 0x0000777138027816 */ /* 0x040fe200000000ff */
[----:B-----5:R-:W5:Y:S01]  /*126e10*/  LDL.LU.64 R52, [R1+0x1538] ;  /* 0x0015380001347983 */ /* 0x020f620000300a00 */
        /* <DEDUP_REMOVED lines=20> */
[----:B------:R-:W0:Y:S01]  /*126f60*/  LDCU UR26, c[0x0][0x398] ;  /* 0x00007300ff1a77ac */ /* 0x000e220008000800 */
[----:B---3--:R-:W3:Y:S01]  /*126f70*/  LDL.LU.64 R50, [R1+0x15a0] ;  /* 0x0015a00001327983 */ /* 0x008ee20000300a00 */
[----:B------:R-:W-:-:S03]  /*126f80*/  ISETP.LT.AND P6, PT, R44, UR32, !P6 ;  /* 0x000000202c007c0c */ /* 0x000fc6000f7c1270 */
[----:B----4-:R4:W-:Y:S01]  /*126f90*/  @P4 STG.E.U8 desc[UR62][R48.64], R0 ;  /* 0x0000000030004986 */ /* 0x0109e2000c10113e */
[----:B------:R-:W-:Y:S01]  /*126fa0*/  ISETP.GE.AND P4, PT, R2, UR22, PT ;  /* 0x0000001602007c0c */ /* 0x000fe2000bf86270 */
[----:B------:R-:W-:Y:S01]  /*126fb0*/  VIADD R2, R45, 0x1d3 ;  /* 0x000001d32d027836 */ /* 0x000fe20000000000 */
[----:B------:R-:W0:Y:S01]  /*126fc0*/  LDCU UR22, c[0x0][0x398] ;  /* 0x00007300ff1677ac */ /* 0x000e220008000800 */
[----:B----4-:R-:W4:Y:S01]  /*126fd0*/  LDL.LU.64 R48, [R1+0x1558] ;  /* 0x0015580001307983 */ /* 0x010f220000300a00 */
[----:B------:R-:W-:-:S05]  /*126fe0*/  PRMT R0, R57, 0x7771, RZ ;  /* 0x0000777139007816 */ /* 0x000fca00000000ff */
[----:B-----5:R5:W-:Y:S01]  /*126ff0*/  @P3 STG.E.U8 desc[UR62][R52.64], R0 ;  /* 0x0000000034003986 */ /* 0x020be2000c10113e */
[----:B-1----:R-:W-:Y:S01]  /*127000*/  ISETP.LT.AND P3, PT, R42, UR14, !P4 ;  /* 0x0000000e2a007c0c */ /* 0x002fe2000e761270 */
[----:B------:R-:W1:Y:S02]  /*127010*/  LDCU UR14, c[0x0][0x398] ;  /* 0x00007300ff0e77ac */ /* 0x000e640008000800 */
[----:B-----5:R-:W5:Y:S01]  /*127020*/  LDL.LU.64 R52, [R1+0x15a8] ;  /* 0x0015a80001347983 */ /* 0x020f620000300a00 */
        /* <DEDUP_REMOVED lines=11> */
[----:B------:R-:W-:-:S02]  /*1270e0*/  ISETP.LT.AND P4, PT, R44, UR31, !P4 ;  /* 0x0000001f2c007c0c */ /* 0x000fc4000e781270 */
[----:B------:R-:W-:Y:S01]  /*1270f0*/  ISETP.LT.AND P6, PT, R42, UR22, !P5 ;  /* 0x000000162a007c0c */ /* 0x000fe2000efc1270 */
        /* <DEDUP_REMOVED lines=11> */
[----:B------:R-:W0:Y:S04]  /*1271b0*/  LDCU UR14, c[0x0][0x39c] ;  /* 0x00007380ff0e77ac */ /* 0x000e280008000800 */
[----:B----4-:R4:W-:Y:S01]  /*1271c0*/  @P6 STG.E.U8 desc[UR62][R48.64], R2 ;  /* 0x0000000230006986 */ /* 0x0109e2000c10113e */
[----:B------:R-:W-:Y:S01]  /*1271d0*/  ISETP.LT.AND P3, PT, R44, UR20, !P3 ;  /* 0x000000142c007c0c */ /* 0x000fe2000df61270 */
[----:B------:R-:W0:Y:S01]  /*1271e0*/  LDCU UR20, c[0x0][0x398] ;  /* 0x00007300ff1477ac */ /* 0x000e220008000800 */
[----:B------:R-:W-:Y:S01]  /*1271f0*/  ISETP.GE.AND P6, PT, R0, UR16, PT ;  /* 0x0000001000007c0c */ /* 0x000fe2000bfc6270 */
[----:B------:R-:W0:Y:S01]  /*127200*/  LDCU UR16, c[0x0][0x398] ;  /* 0x00007300ff1077ac */ /* 0x000e220008000800 */
[----:B----4-:R-:W4:Y:S01]  /*127210*/  LDL.LU.64 R48, [R1+0x15c8] ;  /* 0x0015c80001307983 */ /* 0x010f220000300a00 */
[----:B------:R-:W-:-:S03]  /*127220*/  PRMT R2, R54, 0x7773, RZ ;  /* 0x0000777336027816 */ /* 0x000fc600000000ff */
[----:B------:R-:W4:Y:S04]  /*127230*/  LDL.LU R57, [R1+0x34c] ;  /* 0x00034c0001397983 */ /* 0x000f280000300800 */
[----:B-----5:R5:W-:Y:S01]  /*127240*/  @P5 STG.E.U8 desc[UR62][R52.64], R2 ;  /* 0x0000000234005986 */ /* 0x020be2000c10113e */
[----:B------:R-:W-:-:S03]  /*127250*/  PRMT R0, R56, 0x7770, RZ ;  /* 0x0000777038007816 */ /* 0x000fc600000000ff */
[----:B-----5:R-:W5:Y:S04]  /*127260*/  LDL.LU.64 R52, [R1+0x15c0] ;  /* 0x0015c00001347983 */ /* 0x020f680000300a00 */
        /* <DEDUP_REMOVED lines=26> */
[----:B------:R-:W-:-:S02]  /*127410*/  PRMT R0, R57, 0x7770, RZ ;  /* 0x0000777039007816 */ /* 0x000fc400000000ff */
[----:B------:R-:W-:Y:S01]  /*127420*/  ISETP.LT.AND P6, PT, R42, UR20, !P5 ;  /* 0x000000142a007c0c */ /* 0x000fe2000efc1270 */
[----:B------:R-:W0:Y:S01]  /*127430*/  LDCU UR20, c[0x0][0x398] ;  /* 0x00007300ff1477ac */ /* 0x000e220008000800 */
[----:B----4-:R-:W4:Y:S04]  /*127440*/  LDL.LU.64 R48, [R1+0x15f8] ;  /* 0x0015f80001307983 */ /* 0x010f280000300a00 */
[----:B-----5:R5:W-:Y:S01]  /*127450*/  @P3 STG.E.U8 desc[UR62][R52.64], R0 ;  /* 0x0000000034003986 */ /* 0x020be2000c10113e */
        /* <DEDUP_REMOVED lines=19> */
[C---:B------:R-:W-:Y:S01]  /*127590*/  VIADD R2, R45.reuse, 0x1da ;  /* 0x000001da2d027836 */ /* 0x040fe20000000000 */
[----:B------:R-:W0:Y:S03]  /*1275a0*/  LDCU UR16, c[0x0][0x398] ;  /* 0x00007300ff1077ac */ /* 0x000e260008000800 */
[----:B---3--:R3:W-:Y:S01]  /*1275b0*/  @P5 STG.E.U8 desc[UR62][R50.64], R3 ;  /* 0x0000000332005986 */ /* 0x0087e2000c10113e */
[----:B------:R-:W-:Y:S01]  /*1275c0*/  PRMT R0, R56, 0x7770, RZ ;  /* 0x0000777038007816 */ /* 0x000fe200000000ff */
[----:B------:R-:W0:Y:S01]  /*1275d0*/  LDCU UR8, c[0x0][0x39c] ;  /* 0x00007380ff0877ac */ /* 0x000e220008000800 */
[----:B------:R-:W-:Y:S01]  /*1275e0*/  ISETP.LT.AND P5, PT, R42, UR10, !P6 ;  /* 0x0000000a2a007c0c */ /* 0x000fe2000f7a1270 */
[----:B---3--:R-:W3:Y:S01]  /*1275f0*/  LDL.LU.64 R50, [R1+0x1618] ;  /* 0x0016180001327983 */ /* 0x008ee20000300a00 */
[----:B------:R-:W-:Y:S01]  /*127600*/  ISETP.LT.AND P6, PT, R44, UR18, !P6 ;  /* 0x000000122c007c0c */ /* 0x000fe2000f7c1270 */
[----:B------:R-:W0:Y:S01]  /*127610*/  LDCU UR10, c[0x0][0x398] ;  /* 0x00007300ff0a77ac */ /* 0x000e220008000800 */
[----:B------:R-:W0:Y:S01]  /*127620*/  LDCU UR18, c[0x0][0x398] ;  /* 0x00007300ff1277ac */ /* 0x000e220008000800 */
        /* <DEDUP_REMOVED lines=13> */
[----:B------:R-:W-:Y:S02]  /*127700*/  ISETP.GE.AND P5, PT, R2, UR28, PT ;  /* 0x0000001c02007c0c */ /* 0x000fe4000bfa6270 */
[----:B------:R-:W-:Y:S02]  /*127710*/  PRMT R2, R54, 0x7770, RZ ;  /* 0x0000777036027816 */ /* 0x000fe400000000ff */
[----:B0-----:R-:W-:Y:S01]  /*127720*/  PRMT R0, R56, 0x7773, RZ ;  /* 0x0000777338007816 */ /* 0x001fe200000000ff */
[----:B------:R-:W5:Y:S04]  /*127730*/  LDL.LU.64 R60, [R1+0x1630] ;  /* 0x00163000013c7983 */ /* 0x000f680000300a00 */
[----:B------:R-:W-:Y:S04]  /*127740*/  @P6 STG.E.U8 desc[UR62][R46.64], R0 ;  /* 0x000000002e006986 */ /* 0x000fe8000c10113e */
[----:B--2---:R0:W-:Y:S04]  /*127750*/  @P3 STG.E.U8 desc[UR62][R58.64], R2 ;  /* 0x000000023a003986 */ /* 0x0041e8000c10113e */
[----:B0-----:R-:W2:Y:S01]  /*127760*/  LDL.LU.64 R58, [R1+0x1648] ;  /* 0x00164800013a7983 */ /* 0x001ea20000300a00 */
[----:B------:R-:W-:Y:S01]  /*127770*/  ISETP.LT.AND P4, PT, R44, UR16, !P4 ;  /* 0x000000102c007c0c */ /* 0x000fe2000e781270 */
[----:B------:R-:W0:Y:S01]  /*127780*/  LDCU UR16, c[0x0][0x398] ;  /* 0x00007300ff1077ac */ /* 0x000e220008000800 */
[----:B------:R-:W-:-:S02]  /*127790*/  ISETP.LT.AND P6, PT, R42, UR6, !P5 ;  /* 0x000000062a007c0c */ /* 0x000fc4000efc1270 */
[----:B------:R-:W-:Y:S01]  /*1277a0*/  PRMT R2, R54, 0x7771, RZ ;  /* 0x0000777136027816 */ /* 0x000fe200000000ff */
[----:B------:R-:W-:Y:S01]  /*1277b0*/  VIADD R0, R45, 0x1dc ;  /* 0x000001dc2d007836 */ /* 0x000fe20000000000 */
[----:B------:R-:W-:Y:S01]  /*1277c0*/  ISETP.LT.AND P5, PT, R44, UR10, !P5 ;  /* 0x0000000a2c007c0c */ /* 0x000fe2000efa1270 */
[----:B------:R-:W0:Y:S03]  /*1277d0*/  LDCU UR6, c[0x0][0x398] ;  /* 0x00007300ff0677ac */ /* 0x000e260008000800 */
[----:B------:R-:W-:-:S03]  /*1277e0*/  ISETP.GE.AND P3, PT, R0, UR23, PT ;  /* 0x0000001700007c0c */ /* 0x000fc6000bf66270 */
[----:B---3--:R3:W-:Y:S01]  /*1277f0*/  @P4 STG.E.U8 desc[UR62][R50.64], R2 ;  /* 0x0000000232004986 */ /* 0x0087e2000c10113e */
[----:B-1----:R-:W-:Y:S01]  /*127800*/  ISETP.LT.AND P4, PT, R42, UR4, !P3 ;  /* 0x000000042a007c0c */ /* 0x002fe2000df81270 */
[----:B------:R-:W-:Y:S01]  /*127810*/  VIADD R0, R45, 0x1dd ;  /* 0x000001dd2d007836 */ /* 0x000fe20000000000 */
[----:B------:R-:W1:Y:S01]  /*127820*/  LDCU UR10, c[0x0][0x398] ;  /* 0x00007300ff0a77ac */ /* 0x000e620008000800 */
[----:B------:R-:W1:Y:S01]  /*127830*/  LDCU UR23, c[0x0][0x398] ;  /* 0x00007300ff1777ac */ /* 0x000e620008000800 */
[----:B---3--:R-:W3:Y:S01]  /*127840*/  LDL.LU.64 R50, [R1+0x1658] ;  /* 0x0016580001327983 */ /* 0x008ee20000300a00 */
[----:B------:R-:W-:Y:S01]  /*127850*/  PRMT R2, R54, 0x7772, RZ ;  /* 0x0000777236027816 */ /* 0x000fe200000000ff */
[----:B------:R-:W1:Y:S04]  /*127860*/  LDCU UR4, c[0x0][0x39c] ;  /* 0x00007380ff0477ac */ /* 0x000e680008000800 */
[----:B----4-:R4:W-:Y:S01]  /*127870*/  @P6 STG.E.U8 desc[UR62][R48.64], R2 ;  /* 0x0000000230006986 */ /* 0x0109e2000c10113e */
[----:B0-----:R-:W-:Y:S01]  /*127880*/  ISETP.LT.AND P3, PT, R44, UR16, !P3 ;  /* 0x000000102c007c0c */ /* 0x001fe2000df61270 */
[----:B------:R-:W0:Y:S01]  /*127890*/  LDCU UR16, c[0x0][0x398] ;  /* 0x00007300ff1077ac */ /* 0x000e220008000800 */
[----:B------:R-:W-:Y:S01]  /*1278a0*/  ISETP.GE.AND P6, PT, R0, UR25, PT ;  /* 0x0000001900007c0c */ /* 0x000fe2000bfc6270 */
        /* <DEDUP_REMOVED lines=11> */
[----:B------:R-:W-:Y:S01]  /*127960*/  ISETP.LT.AND P5, PT, R42, UR6, !P6 ;  /* 0x000000062a007c0c */ /* 0x000fe2000f7a1270 */
[C---:B------:R-:W-:Y:S01]  /*127970*/  VIADD R2, R45.reuse, 0x1de ;  /* 0x000001de2d027836 */ /* 0x040fe20000000000 */
[----:B-1----:R-:W-:Y:S01]  /*127980*/  ISETP.LT.AND P6, PT, R44, UR10, !P6 ;  /* 0x0000000a2c007c0c */ /* 0x002fe2000f7c1270 */
[----:B------:R-:W0:Y:S03]  /*127990*/  LDCU UR10, c[0x0][0x398] ;  /* 0x00007300ff0a77ac */ /* 0x000e260008000800 */
[----:B------:R-:W-:Y:S01]  /*1279a0*/  ISETP.GE.AND P4, PT, R2, UR27, PT ;  /* 0x0000001b02007c0c */ /* 0x000fe2000bf86270 */
[----:B------:R-:W-:Y:S01]  /*1279b0*/  VIADD R0, R45, 0x1df ;  /* 0x000001df2d007836 */ /* 0x000fe20000000000 */
[----:B------:R-:W-:Y:S01]  /*1279c0*/  PRMT R2, R57, 0x7772, RZ ;  /* 0x0000777239027816 */ /* 0x000fe200000000ff */
[----:B------:R-:W1:Y:S01]  /*1279d0*/  LDCU UR6, c[0x0][0x39c] ;  /* 0x00007380ff0677ac */ /* 0x000e620008000800 */
[----:B------:R-:W-:-:S02]  /*1279e0*/  ISETP.LT.AND P3, PT, R42, UR18, !P4 ;  /* 0x000000122a007c0c */ /* 0x000fc4000e761270 */
[----:B------:R-:W-:Y:S01]  /*1279f0*/  PRMT R3, R57, 0x7773, RZ ;  /* 0x0000777339037816 */ /* 0x000fe200000000ff */
[----:B---3--:R3:W-:Y:S01]  /*127a00*/  @P5 STG.E.U8 desc[UR62][R50.64], R2 ;  /* 0x0000000232005986 */ /* 0x0087e2000c10113e */
[----:B------:R-:W-:Y:S01]  /*127a10*/  ISETP.GE.AND P5, PT, R0, UR46, PT ;  /* 0x0000002e00007c0c */ /* 0x000fe2000bfa6270 */
[----:B------:R-:W0:Y:S01]  /*127a20*/  LDCU UR18, c[0x0][0x398] ;  /* 0x00007300ff1277ac */ /* 0x000e220008000800 */
[----:B------:R-:W-:Y:S01]  /*127a30*/  ISETP.LT.AND P4, PT, R44, UR16, !P4 ;  /* 0x000000102c007c0c */ /* 0x000fe2000e781270 */
[----:B------:R-:W0:Y:S01]  /*127a40*/  LDCU UR16, c[0x0][0x398] ;  /* 0x00007300ff1077ac */ /* 0x000e220008000800 */
[----:B---3--:R-:W3:Y:S04]  /*127a50*/  LDL.LU.64 R50, [R1+0x1668] ;  /* 0x0016680001327983 */ /* 0x008ee80000300a00 */
[----:B------:R-:W3:Y:S01]  /*127a60*/  LDL.LU R57, [R1+0x320] ;  /* 0x0003200001397983 */ /* 0x000ee20000300800 */
[----:B------:R-:W-:-:S03]  /*127a70*/  VIADD R2, R45, 0x1e0 ;  /* 0x000001e02d027836 */ /* 0x000fc60000000000 */
[----:B----4-:R4:W-:Y:S01]  /*127a80*/  @P6 STG.E.U8 desc[UR62][R48.64], R3 ;  /* 0x0000000330006986 */ /* 0x0109e2000c10113e */
[----:B------:R-:W-:Y:S02]  /*127a90*/  PRMT R0, R56, 0x7770, RZ ;  /* 0x0000777038007816 */ /* 0x000fe400000000ff */
[----:B0-----:R-:W-:Y:S01]  /*127aa0*/  ISETP.LT.AND P6, PT, R42, UR10, !P5 ;  /* 0x0000000a2a007c0c */ /* 0x001fe2000efc1270 */
[----:B------:R-:W0:Y:S01]  /*127ab0*/  LDCU UR10, c[0x0][0x39c] ;  /* 0x00007380ff0a77ac */ /* 0x000e220008000800 */
[----:B----4-:R-:W4:Y:S04]  /*127ac0*/  LDL.LU.64 R48, [R1+0x1688] ;  /* 0x0016880001307983 */ /* 0x010f280000300a00 */
[----:B-----5:R5:W-:Y:S01]  /*127ad0*/  @P3 STG.E.U8 desc[UR62][R52.64], R0 ;  /* 0x0000000034003986 */ /* 0x020be2000c10113e */
[----:B------:R-:W-:-:S02]  /*127ae0*/  ISETP.GE.AND P3, PT, R2, UR45, PT ;  /* 0x0000002d02007c0c */ /* 0x000fc4000bf66270 */
        /* <DEDUP_REMOVED lines=9> */
[----:B------:R-:W-:Y:S01]  /*127b80*/  ISETP.LT.AND P5, PT, R44, UR20, !P5 ;  /* 0x000000142c007c0c */ /* 0x000fe2000efa1270 */
[----:B------:R-:W0:Y:S01]  /*127b90*/  LDCU UR20, c[0x0][0x398] ;  /* 0x00007300ff1477ac */ /* 0x000e220008000800 */
[----:B------:R-:W-:-:S02]  /*127ba0*/  ISETP.LT.AND P4, PT, R42, UR18, !P3 ;  /* 0x000000122a007c0c */ /* 0x000fc4000df81270 */
[----:B------:R-:W-:Y:S01]  /*127bb0*/  PRMT R3, R56, 0x7773, RZ ;  /* 0x0000777338037816 */ /* 0x000fe200000000ff */
[----:B------:R-:W0:Y:S01]  /*127bc0*/  LDCU UR18, c[0x0][0x398] ;  /* 0x00007300ff1277ac */ /* 0x000e220008000800 */
[C---:B------:R-:W-:Y:S01]  /*127bd0*/  VIADD R2, R45.reuse, 0x1e1 ;  /* 0x000001e12d027836 */ /* 0x040fe20000000000 */
[----:B------:R-:W-:Y:S01]  /*127be0*/  ISETP.LT.AND P3, PT, R44, UR16, !P3 ;  /* 0x000000102c007c0c */ /* 0x000fe2000df61270 */
[----:B------:R-:W0:Y:S03]  /*127bf0*/  LDCU UR16, c[0x0][0x398] ;  /* 0x00007300ff1077ac */ /* 0x000e260008000800 */
[----:B------:R-:W-:Y:S02]  /*127c00*/  ISETP.GE.AND P6, PT, R2, UR43, PT ;  /* 0x0000002b02007c0c */ /* 0x000fe4000bfc6270 */
[----:B---3--:R3:W-:Y:S01]  /*127c10*/  @P5 STG.E.U8 desc[UR62][R50.64], R3 ;  /* 0x0000000332005986 */ /* 0x0087e2000c10113e */
[----:B------:R-:W-:Y:S01]  /*127c20*/  VIADD R2, R45, 0x1e2 ;  /* 0x000001e22d027836 */ /* 0x000fe20000000000 */
[----:B------:R-:W-:-:S02]  /*127c30*/  PRMT R0, R57, 0x7770, RZ ;  /* 0x0000777039007816 */ /* 0x000fc400000000ff */
[----:B------:R-:W-:Y:S01]  /*127c40*/  ISETP.LT.AND P5, PT, R42, UR22, !P6 ;  /* 0x000000162a007c0c */ /* 0x000fe2000f7a1270 */
[----:B------:R-:W1:Y:S01]  /*127c50*/  LDCU UR22, c[0x0][0x398] ;  /* 0x00007300ff1677ac */ /* 0x000e620008000800 */
[----:B---3--:R-:W3:Y:S01]  /*127c60*/  LDL.LU.64 R50, [R1+0x16a8] ;  /* 0x0016a80001327983 */ /* 0x008ee20000300a00 */
[----:B0-----:R-:W-:Y:S01]  /*127c70*/  ISETP.LT.AND P6, PT, R44, UR20, !P6 ;  /* 0x000000142c007c0c */ /* 0x001fe2000f7c1270 */
[----:B------:R-:W0:Y:S02]  /*127c80*/  LDCU UR20, c[0x0][0x398] ;  /* 0x00007300ff1477ac */ /* 0x000e240008000800 */
[----:B----4-:R4:W-:Y:S01]  /*127c90*/  @P4 STG.E.U8 desc[UR62][R48.64], R0 ;  /* 0x0000000030004986 */ /* 0x0109e2000c10113e */
[----:B------:R-:W-:Y:S01]  /*127ca0*/  ISETP.GE.AND P4, PT, R2, UR38, PT ;  /* 0x0000002602007c0c */ /* 0x000fe2000bf86270 */
[----:B------:R-:W-:Y:S02]  /*127cb0*/  VIADD R2, R45, 0x1e3 ;  /* 0x000001e32d027836 */ /* 0x000fe40000000000 */
[----:B----4-:R-:W4:Y:S01]  /*127cc0*/  LDL.LU.64 R48, [R1+0x16c0] ;  /* 0x0016c00001307983 */ /* 0x010f220000300a00 */
[----:B------:R-:W-:-:S05]  /*127cd0*/  PRMT R0, R57, 0x7771, RZ ;  /* 0x0000777139007816 */ /* 0x000fca00000000ff */
[----:B-----5:R5:W-:Y:S01]  /*127ce0*/  @P3 STG.E.U8 desc[UR62][R52.64], R0 ;  /* 0x0000000034003986 */ /* 0x020be2000c10113e */
[----:B------:R-:W-:Y:S01]  /*127cf0*/  ISETP.LT.AND P3, PT, R42, UR18, !P4 ;  /* 0x000000122a007c0c */ /* 0x000fe2000e761270 */
[----:B------:R-:W0:Y:S02]  /*127d00*/  LDCU UR18, c[0x0][0x398] ;  /* 0x00007300ff1277ac */ /* 0x000e240008000800 */
        /* <DEDUP_REMOVED lines=13> */
[----:B-1----:R-:W-:-:S02]  /*127de0*/  ISETP.LT.AND P6, PT, R42, UR22, !P5 ;  /* 0x000000162a007c0c */ /* 0x002fc4000efc1270 */
[----:B------:R-:W-:Y:S01]  /*127df0*/  PRMT R2, R54, 0x7771, RZ ;  /* 0x0000777136027816 */ /* 0x000fe200000000ff */
[----:B------:R-:W-:Y:S01]  /*127e00*/  VIADD R0, R45, 0x1e4 ;  /* 0x000001e42d007836 */ /* 0x000fe20000000000 */
[----:B------:R-:W-:Y:S01]  /*127e10*/  ISETP.LT.AND P5, PT, R44, UR20, !P5 ;  /* 0x000000142c007c0c */ /* 0x000fe2000efa1270 */
[----:B------:R-:W1:Y:S03]  /*127e20*/  LDCU UR22, c[0x0][0x398] ;  /* 0x00007300ff1677ac */ /* 0x000e660008000800 */
[----:B------:R-:W-:-:S03]  /*127e30*/  ISETP.GE.AND P3, PT, R0, UR35, PT ;  /* 0x0000002300007c0c */ /* 0x000fc6000bf66270 */
[----:B---3--:R3:W-:Y:S01]  /*127e40*/  @P4 STG.E.U8 desc[UR62][R50.64], R2 ;  /* 0x0000000232004986 */ /* 0x0087e2000c10113e */
[----:B------:R-:W-:Y:S01]  /*127e50*/  ISETP.LT.AND P4, PT, R42, UR18, !P3 ;  /* 0x000000122a007c0c */ /* 0x000fe2000df81270 */
[----:B------:R-:W-:Y:S01]  /*127e60*/  VIADD R0, R45, 0x1e5 ;  /* 0x000001e52d007836 */ /* 0x000fe20000000000 */
[----:B------:R-:W0:Y:S01]  /*127e70*/  LDCU UR20, c[0x0][0x398] ;  /* 0x00007300ff1477ac */ /* 0x000e220008000800 */
        /* <DEDUP_REMOVED lines=23> */
[----:B------:R-:W1:Y:S01]  /*127ff0*/  LDCU UR20, c[0x0][0x398] ;  /* 0x00007300ff1477ac */ /* 0x000e620008000800 */
[----:B------:R-:W-:Y:S02]  /*128000*/  PRMT R2, R56, 0x7772, RZ ;  /* 0x0000777238027816 */ /* 0x000fe400000000ff */
[----:B------:R-:W-:Y:S01]  /*128010*/  ISETP.LT.AND P3, PT, R42, UR18, !P4 ;  /* 0x000000122a007c0c */ /* 0x000fe2000e761270 */
[C---:B------:R-:W-:Y:S01]  /*128020*/  VIADD R0, R45.reuse, 0x1e7 ;  /* 0x000001e72d007836 */ /* 0x040fe20000000000 */
[----:B------:R-:W-:Y:S01]  /*128030*/  PRMT R3, R56, 0x7773, RZ ;  /* 0x0000777338037816 */ /* 0x000fe200000000ff */
[----:B---3--:R3:W-:Y:S01]  /*128040*/  @P5 STG.E.U8 desc[UR62][R50.64], R2 ;  /* 0x0000000232005986 */ /* 0x0087e2000c10113e */
[----:B------:R-:W1:Y:S02]  /*128050*/  LDCU UR18, c[0x0][0x39c] ;  /* 0x00007380ff1277ac */ /* 0x000e640008000800 */
[----:B------:R-:W-:Y:S01]  /*128060*/  ISETP.GE.AND P5, PT, R0, UR24, PT ;  /* 0x0000001800007c0c */ /* 0x000fe2000bfa6270 */
[----:B------:R-:W1:Y:S01]  /*128070*/  LDCU UR24, c[0x0][0x398] ;  /* 0x00007300ff1877ac */ /* 0x000e620008000800 */
[----:B---3--:R-:W3:Y:S04]  /*128080*/  LDL.LU.64 R50, [R1+0x1718] ;  /* 0x0017180001327983 */ /* 0x008ee80000300a00 */
[----:B------:R-:W3:Y:S01]  /*128090*/  LDL.LU R56, [R1+0x310] ;  /* 0x0003100001387983 */ /* 0x000ee20000300800 */
[----:B0-----:R-:W-:Y:S01]  /*1280a0*/  ISETP.LT.AND P4, PT, R44, UR22, !P4 ;  /* 0x000000162c007c0c */ /* 0x001fe2000e781270 */
[----:B------:R-:W-:Y:S01]  /*1280b0*/  VIADD R2, R45, 0x1e8 ;  /* 0x000001e82d027836 */ /* 0x000fe20000000000 */
[----:B------:R-:W0:Y:S01]  /*1280c0*/  LDCU UR22, c[0x0][0x398] ;  /* 0x00007300ff1677ac */ /* 0x000e220008000800 */
[----:B------:R-:W3:Y:S01]  /*1280d0*/  LDL.LU.64 R60, [R1+0x1710] ;  /* 0x00171000013c7983 */ /* 0x000ee20000300a00 */
[----:B----4-:R-:W-:-:S03]  /*1280e0*/  PRMT R0, R57, 0x7770, RZ ;  /* 0x0000777039007816 */ /* 0x010fc600000000ff */
[----:B------:R-:W-:Y:S01]  /*1280f0*/  @P6 STG.E.U8 desc[UR62][R48.64], R3 ;  /* 0x0000000330006986 */ /* 0x000fe2000c10113e */
[----:B-1----:R-:W-:Y:S01]  /*128100*/  ISETP.LT.AND P6, PT, R42, UR20, !P5 ;  /* 0x000000142a007c0c */ /* 0x002fe2000efc1270 */
[----:B------:R-:W1:Y:S02]  /*128110*/  LDCU UR20, c[0x0][0x398] ;  /* 0x00007300ff1477ac */ /* 0x000e640008000800 */
[----:B-----5:R4:W-:Y:S01]  /*128120*/  @P3 STG.E.U8 desc[UR62][R52.64], R0 ;  /* 0x0000000034003986 */ /* 0x0209e2000c10113e */
[----:B------:R-:W-:Y:S01]  /*128130*/  ISETP.GE.AND P3, PT, R2, UR14, PT ;  /* 0x0000000e02007c0c */ /* 0x000fe2000bf66270 */
[----:B------:R-:W5:Y:S01]  /*128140*/  LDCU UR14, c[0x0][0x39c] ;  /* 0x00007380ff0e77ac */ /* 0x000f620008000800 */
[C---:B------:R-:W-:Y:S01]  /*128150*/  PRMT R2, R57.reuse, 0x7771, RZ ;  /* 0x0000777139027816 */ /* 0x040fe200000000ff */
[----:B----4-:R-:W4:Y:S01]  /*128160*/  LDL.LU.64 R52, [R1+0x1708] ;  /* 0x0017080001347983 */ /* 0x010f220000300a00 */
        /* <DEDUP_REMOVED lines=8> */
[----:B------:R-:W-:Y:S01]  /*1281f0*/  VIADD R2, R45, 0x1e9 ;  /* 0x000001e92d027836 */ /* 0x000fe20000000000 */
[----:B------:R-:W-:Y:S01]  /*128200*/  ISETP.LT.AND P4, PT, R42, UR24, !P3 ;  /* 0x000000182a007c0c */ /* 0x000fe2000df81270 */
[----:B------:R-:W0:Y:S01]  /*128210*/  LDCU UR23, c[0x0][0x398] ;  /* 0x00007300ff1777ac */ /* 0x000e220008000800 */
[----:B------:R-:W-:-:S02]  /*128220*/  PRMT R3, R57, 0x7773, RZ ;  /* 0x0000777339037816 */ /* 0x000fc400000000ff */
[----:B------:R-:W-:Y:S01]  /*128230*/  ISETP.GE.AND P6, PT, R2, UR12, PT ;  /* 0x0000000c02007c0c */ /* 0x000fe2000bfc6270 */
[----:B------:R-:W0:Y:S01]  /*128240*/  LDCU UR12, c[0x0][0x398] ;  /* 0x00007300ff0c77ac */ /* 0x000e220008000800 */
[----:B------:R-:W-:Y:S01]  /*128250*/  ISETP.LT.AND P3, PT, R44, UR22, !P3 ;  /* 0x000000162c007c0c */ /* 0x000fe2000df61270 */
[----:B------:R-:W-:Y:S01]  /*128260*/  VIADD R2, R45, 0x1ea ;  /* 0x000001ea2d027836 */ /* 0x000fe20000000000 */
[----:B------:R-:W0:Y:S03]  /*128270*/  LDCU UR22, c[0x0][0x398] ;  /* 0x00007300ff1677ac */ /* 0x000e260008000800 */
[----:B---3--:R3:W-:Y:S01]  /*128280*/  @P5 STG.E.U8 desc[UR62][R50.64], R3 ;  /* 0x0000000332005986 */ /* 0x0087e2000c10113e */
[----:B------:R-:W-:Y:S02]  /*128290*/  PRMT R0, R56, 0x7770, RZ ;  /* 0x0000777038007816 */ /* 0x000fe400000000ff */
[----:B-1----:R-:W-:Y:S01]  /*1282a0*/  ISETP.LT.AND P5, PT, R42, UR20, !P6 ;  /* 0x000000142a007c0c */ /* 0x002fe2000f7a1270 */
[----:B------:R-:W1:Y:S01]  /*1282b0*/  LDCU UR20, c[0x0][0x398] ;  /* 0x00007300ff1477ac */ /* 0x000e620008000800 */
[----:B---3--:R-:W3:Y:S04]  /*1282c0*/  LDL.LU.64 R50, [R1+0x1770] ;  /* 0x0017700001327983 */ /* 0x008ee80000300a00 */
[----:B------:R1:W-:Y:S01]  /*1282d0*/  @P4 STG.E.U8 desc[UR62][R60.64], R0 ;  /* 0x000000003c004986 */ /* 0x0003e2000c10113e */
[----:B------:R-:W-:-:S02]  /*1282e0*/  ISETP.GE.AND P4, PT, R2, UR8, PT ;  /* 0x0000000802007c0c */ /* 0x000fc4000bf86270 */
[----:B0-----:R-:W-:Y:S01]  /*1282f0*/  ISETP.LT.AND P6, PT, R44, UR23, !P6 ;  /* 0x000000172c007c0c */ /* 0x001fe2000f7c1270 */
[----:B------:R-:W-:Y:S01]  /*128300*/  VIADD R2, R45, 0x1eb ;  /* 0x000001eb2d027836 */ /* 0x000fe20000000000 */
[----:B------:R-:W0:Y:S01]  /*128310*/  LDCU UR8, c[0x0][0x398] ;  /* 0x00007300ff0877ac */ /* 0x000e220008000800 */
[----:B-1----:R-:W3:Y:S01]  /*128320*/  LDL.LU.64 R60, [R1+0x1768] ;  /* 0x00176800013c7983 */ /* 0x002ee20000300a00 */
[----:B------:R-:W-:-:S05]  /*128330*/  PRMT R0, R56, 0x7771, RZ ;  /* 0x0000777138007816 */ /* 0x000fca00000000ff */
[----:B----4-:R1:W-:Y:S01]  /*128340*/  @P3 STG.E.U8 desc[UR62][R52.64], R0 ;  /* 0x0000000034003986 */ /* 0x0103e2000c10113e */
[----:B------:R-:W-:Y:S01]  /*128350*/  ISETP.LT.AND P3, PT, R42, UR12, !P4 ;  /* 0x0000000c2a007c0c */ /* 0x000fe2000e761270 */
[----:B------:R-:W4:Y:S02]  /*128360*/  LDCU UR12, c[0x0][0x398] ;  /* 0x00007300ff0c77ac */ /* 0x000f240008000800 */
[----:B-1----:R-:W4:Y:S01]  /*128370*/  LDL.LU.64 R52, [R1+0x1760] ;  /* 0x0017600001347983 */ /* 0x002f220000300a00 */
[----:B------:R-:W-:-:S03]  /*128380*/  PRMT R0, R56, 0x7772, RZ ;  /* 0x0000777238007816 */ /* 0x000fc600000000ff */
[----:B------:R-:W4:Y:S04]  /*128390*/  LDL.LU R57, [R1+0x318] ;  /* 0x0003180001397983 */ /* 0x000f280000300800 */
[----:B-----5:R1:W-:Y:S01]  /*1283a0*/  @P5 STG.E.U8 desc[UR62][R48.64], R0 ;  /* 0x0000000030005986 */ /* 0x0203e2000c10113e */
[----:B------:R-:W-:Y:S01]  /*1283b0*/  ISETP.GE.AND P5, PT, R2, UR4, PT ;  /* 0x0000000402007c0c */ /* 0x000fe2000bfa6270 */
[----:B------:R-:W5:Y:S01]  /*1283c0*/  LDCU UR4, c[0x0][0x398] ;  /* 0x00007300ff0477ac */ /* 0x000f620008000800 */
[----:B------:R-:W-:Y:S02]  /*1283d0*/  PRMT R2, R54, 0x7770, RZ ;  /* 0x0000777036027816 */ /* 0x000fe400000000ff */
[----:B-1----:R-:W-:Y:S01]  /*1283e0*/  PRMT R0, R56, 0x7773, RZ ;  /* 0x0000777338007816 */ /* 0x002fe200000000ff */
[----:B------:R-:W4:Y:S04]  /*1283f0*/  LDL.LU.64 R48, [R1+0x17a0] ;  /* 0x0017a00001307983 */ /* 0x000f280000300a00 */
[----:B------:R-:W-:Y:S04]  /*128400*/  @P6 STG.E.U8 desc[UR62][R46.64], R0 ;  /* 0x000000002e006986 */ /* 0x000fe8000c10113e */
[----:B--2---:R1:W-:Y:S04]  /*128410*/  @P3 STG.E.U8 desc[UR62][R58.64], R2 ;  /* 0x000000023a003986 */ /* 0x0043e8000c10113e */
[----:B-1----:R-:W2:Y:S01]  /*128420*/  LDL.LU.64 R58, [R1+0x1798] ;  /* 0x00179800013a7983 */ /* 0x002ea20000300a00 */
[----:B------:R-:W-:-:S02]  /*128430*/  ISETP.LT.AND P4, PT, R44, UR22, !P4 ;  /* 0x000000162c007c0c */ /* 0x000fc4000e781270 */
[----:B0-----:R-:W-:Y:S01]  /*128440*/  ISETP.LT.AND P6, PT, R42, UR8, !P5 ;  /* 0x000000082a007c0c */ /* 0x001fe2000efc1270 */
[----:B------:R-:W-:Y:S01]  /*128450*/  VIADD R0, R45, 0x1ec ;  /* 0x000001ec2d007836 */ /* 0x000fe20000000000 */
[----:B------:R-:W-:Y:S01]  /*128460*/  PRMT R2, R54, 0x7771, RZ ;  /* 0x0000777136027816 */ /* 0x000fe200000000ff */
[----:B------:R-:W0:Y:S01]  /*128470*/  LDCU UR8, c[0x0][0x398] ;  /* 0x00007300ff0877ac */ /* 0x000e220008000800 */
[----:B------:R-:W-:Y:S02]  /*128480*/  ISETP.LT.AND P5, PT, R44, UR20, !P5 ;  /* 0x000000142c007c0c */ /* 0x000fe4000efa1270 */
[----:B------:R-:W-:-:S05]  /*128490*/  ISETP.GE.AND P3, PT, R0, UR6, PT ;  /* 0x0000000600007c0c */ /* 0x000fca000bf66270 */
[----:B---3--:R1:W-:Y:S01]  /*1284a0*/  @P4 STG.E.U8 desc[UR62][R50.64], R2 ;  /* 0x0000000232004986 */ /* 0x0083e2000c10113e */
[----:B-----5:R-:W-:Y:S01]  /*1284b0*/  ISETP.LT.AND P4, PT, R42, UR4, !P3 ;  /* 0x000000042a007c0c */ /* 0x020fe2000df81270 */
[----:B------:R-:W-:Y:S01]  /*1284c0*/  VIADD R0, R45, 0x1ed ;  /* 0x000001ed2d007836 */ /* 0x000fe20000000000 */
[----:B------:R-:W3:Y:S01]  /*1284d0*/  LDCU UR6, c[0x0][0x398] ;  /* 0x00007300ff0677ac */ /* 0x000ee20008000800 */
[C---:B-1----:R-:W-:Y:S01]  /*1284e0*/  PRMT R2, R54.reuse, 0x7772, RZ ;  /* 0x0000777236027816 */ /* 0x042fe200000000ff */
[----:B------:R-:W5:Y:S01]  /*1284f0*/  LDL.LU.64 R50, [R1+0x17b8] ;  /* 0x0017b80001327983 */ /* 0x000f620000300a00 */
[----:B------:R-:W1:Y:S03]  /*128500*/  LDCU UR4, c[0x0][0x39c] ;  /* 0x00007380ff0477ac */ /* 0x000e660008000800 */
[----:B------:R0:W-:Y:S04]  /*128510*/  @P6 STG.E.U8 desc[UR62][R60.64], R2 ;  /* 0x000000023c006986 */ /* 0x0001e8000c10113e */
[----:B------:R-:W5:Y:S04]  /*128520*/  LDL.LU.64 R46, [R1+0x1790] ;  /* 0x00179000012e7983 */ /* 0x000f680000300a00 */
[----:B------:R-:W5:Y:S01]  /*128530*/  LDL.LU R56, [R1+0x31c] ;  /* 0x00031c0001387983 */ /* 0x000f620000300800 */
[----:B0-----:R-:W-:-:S02]  /*128540*/  PRMT R2, R54, 0x7773, RZ ;  /* 0x0000777336027816 */ /* 0x001fc400000000ff */
[----:B----4-:R-:W-:Y:S01]  /*128550*/  ISETP.LT.AND P3, PT, R44, UR12, !P3 ;  /* 0x0000000c2c007c0c */ /* 0x010fe2000df61270 */
[----:B------:R-:W0:Y:S01]  /*128560*/  LDCU UR12, c[0x0][0x398] ;  /* 0x00007300ff0c77ac */ /* 0x000e220008000800 */
[----:B------:R-:W-:Y:S01]  /*128570*/  ISETP.GE.AND P6, PT, R0, UR10, PT ;  /* 0x0000000a00007c0c */ /* 0x000fe2000bfc6270 */
[----:B------:R-:W4:Y:S01]  /*128580*/  LDCU UR10, c[0x0][0x398] ;  /* 0x00007300ff0a77ac */ /* 0x000f220008000800 */
        /* <DEDUP_REMOVED lines=9> */
[C---:B------:R-:W-:Y:S01]  /*128620*/  VIADD R2, R45.reuse, 0x1ee ;  /* 0x000001ee2d027836 */ /* 0x040fe20000000000 */
[----:B------:R-:W-:Y:S01]  /*128630*/  ISETP.LT.AND P6, PT, R44, UR8, !P6 ;  /* 0x000000082c007c0c */ /* 0x000fe2000f7c1270 */
[----:B------:R-:W0:Y:S01]  /*128640*/  LDCU UR8, c[0x0][0x398] ;  /* 0x00007300ff0877ac */ /* 0x000e220008000800 */
[----:B------:R-:W-:Y:S01]  /*128650*/  VIADD R0, R45, 0x1ef ;  /* 0x000001ef2d007836 */ /* 0x000fe20000000000 */
[C---:B------:R-:W-:Y:S01]  /*128660*/  PRMT R3, R57.reuse, 0x7773, RZ ;  /* 0x0000777339037816 */ /* 0x040fe200000000ff */
[----:B------:R-:W3:Y:S01]  /*128670*/  LDL.LU.64 R48, [R1+0x17c8] ;  /* 0x0017c80001307983 */ /* 0x000ee20000300a00 */
[----:B------:R-:W-:Y:S01]  /*128680*/  ISETP.GE.AND P4, PT, R2, UR16, PT ;  /* 0x0000001002007c0c */ /* 0x000fe2000bf86270 */
[----:B------:R-:W0:Y:S01]  /*128690*/  LDCU UR16, c[0x0][0x398] ;  /* 0x00007300ff1077ac */ /* 0x000e220008000800 */
[----:B------:R-:W-:-:S02]  /*1286a0*/  PRMT R2, R57, 0x7772, RZ ;  /* 0x0000777239027816 */ /* 0x000fc400000000ff */
[----:B----4-:R-:W-:Y:S01]  /*1286b0*/  ISETP.LT.AND P3, PT, R42, UR10, !P4 ;  /* 0x0000000a2a007c0c */ /* 0x010fe2000e761270 */
[----:B------:R-:W4:Y:S02]  /*1286c0*/  LDCU UR10, c[0x0][0x398] ;  /* 0x00007300ff0a77ac */ /* 0x000f240008000800 */
[----:B-----5:R5:W-:Y:S01]  /*1286d0*/  @P5 STG.E.U8 desc[UR62][R50.64], R2 ;  /* 0x0000000232005986 */ /* 0x020be2000c10113e */
[----:B------:R-:W-:Y:S01]  /*1286e0*/  ISETP.GE.AND P5, PT, R0, UR18, PT ;  /* 0x0000001200007c0c */ /* 0x000fe2000bfa6270 */
[----:B------:R-:W0:Y:S01]  /*1286f0*/  LDCU UR6, c[0x0][0x39c] ;  /* 0x00007380ff0677ac */ /* 0x000e220008000800 */
[----:B------:R-:W-:Y:S01]  /*128700*/  ISETP.LT.AND P4, PT, R44, UR12, !P4 ;  /* 0x0000000c2c007c0c */ /* 0x000fe2000e781270 */
[----:B------:R-:W1:Y:S01]  /*128710*/  LDCU UR12, c[0x0][0x398] ;  /* 0x00007300ff0c77ac */ /* 0x000e620008000800 */
[----:B------:R0:W-:Y:S04]  /*128720*/  @P6 STG.E.U8 desc[UR62][R46.64], R3 ;  /* 0x000000032e006986 */ /* 0x0001e8000c10113e */
[----:B-----5:R-:W5:Y:S01]  /*128730*/  LDL.LU R50, [R1+0x300] ;  /* 0x0003000001327983 */ /* 0x020f620000300800 */
[----:B------:R-:W-:Y:S01]  /*128740*/  PRMT R0, R56, 0x7770, RZ ;  /* 0x0000777038007816 */ /* 0x000fe200000000ff */
[----:B------:R-:W-:-:S02]  /*128750*/  VIADD R2, R45, 0x1f0 ;  /* 0x000001f02d027836 */ /* 0x000fc40000000000 */
[----:B0-----:R-:W3:Y:S01]  /*128760*/  LDL.LU.64 R46, [R1+0x17e0] ;  /* 0x0017e000012e7983 */ /* 0x001ee20000300a00 */
[----:B------:R-:W-:Y:S01]  /*128770*/  ISETP.LT.AND P6, PT, R42, UR8, !P5 ;  /* 0x000000082a007c0c */ /* 0x000fe2000efc1270 */
[----:B------:R-:W0:Y:S01]  /*128780*/  LDCU UR8, c[0x0][0x39c] ;  /* 0x00007380ff0877ac */ /* 0x000e220008000800 */
[----:B------:R-:W-:Y:S01]  /*128790*/  PRMT R3, R56, 0x7773, RZ ;  /* 0x0000777338037816 */ /* 0x000fe200000000ff */
[----:B------:R0:W-:Y:S01]  /*1287a0*/  @P3 STG.E.U8 desc[UR62][R52.64], R0 ;  /* 0x0000000034003986 */ /* 0x0001e2000c10113e */
[----:B------:R-:W-:Y:S01]  /*1287b0*/  ISETP.GE.AND P3, PT, R2, UR14, PT ;  /* 0x0000000e02007c0c */ /* 0x000fe2000bf66270 */
[----:B------:R-:W1:Y:S01]  /*1287c0*/  LDCU UR14, c[0x0][0x398] ;  /* 0x00007300ff0e77ac */ /* 0x000e620008000800 */
[C---:B------:R-:W-:Y:S01]  /*1287d0*/  PRMT R2, R56.reuse, 0x7771, RZ ;  /* 0x0000777138027816 */ /* 0x040fe200000000ff */
[----:B0-----:R-:W3:Y:S01]  /*1287e0*/  LDL.LU.64 R52, [R1+0x17d8] ;  /* 0x0017d80001347983 */ /* 0x001ee20000300a00 */
[----:B------:R-:W-:-:S03]  /*1287f0*/  PRMT R0, R56, 0x7772, RZ ;  /* 0x0000777238007816 */ /* 0x000fc600000000ff */
[----:B------:R-:W3:Y:S04]  /*128800*/  LDL.LU.64 R56, [R1+0x1800] ;  /* 0x0018000001387983 */ /* 0x000ee80000300a00 */
[----:B------:R0:W-:Y:S04]  /*128810*/  @P4 STG.E.U8 desc[UR62][R60.64], R2 ;  /* 0x000000023c004986 */ /* 0x0001e8000c10113e */
[----:B0-----:R-:W3:Y:S04]  /*128820*/  LDL.LU.64 R60, [R1+0x17f8] ;  /* 0x0017f800013c7983 */ /* 0x001ee80000300a00 */
[----:B------:R-:W3:Y:S04]  /*128830*/  LDL.LU R54, [R1+0x304] ;  /* 0x0003040001367983 */ /* 0x000ee80000300800 */
[----:B--2---:R0:W-:Y:S04]  /*128840*/  @P6 STG.E.U8 desc[UR62][R58.64], R0 ;  /* 0x000000003a006986 */ /* 0x0041e8000c10113e */
[----:B0-----:R-:W2:Y:S01]  /*128850*/  LDL.LU.64 R58, [R1+0x1828] ;  /* 0x00182800013a7983 */ /* 0x001ea20000300a00 */
[----:B------:R-:W-:Y:S01]  /*128860*/  VIADD R2, R45, 0x1f1 ;  /* 0x000001f12d027836 */ /* 0x000fe20000000000 */
[----:B------:R-:W-:Y:S01]  /*128870*/  ISETP.LT.AND P5, PT, R44, UR16, !P5 ;  /* 0x000000102c007c0c */ /* 0x000fe2000efa1270 */
[----:B------:R-:W0:Y:S01]  /*128880*/  LDCU UR16, c[0x0][0x398] ;  /* 0x00007300ff1077ac */ /* 0x000e220008000800 */
[----:B----4-:R-:W-:-:S02]  /*128890*/  ISETP.LT.AND P4, PT, R42, UR10, !P3 ;  /* 0x0000000a2a007c0c */ /* 0x010fc4000df81270 */
[----:B-1----:R-:W-:Y:S01]  /*1288a0*/  ISETP.GE.AND P6, PT, R2, UR4, PT ;  /* 0x0000000402007c0c */ /* 0x002fe2000bfc6270 */
[----:B------:R-:W1:Y:S01]  /*1288b0*/  LDCU UR4, c[0x0][0x398] ;  /* 0x00007300ff0477ac */ /* 0x000e620008000800 */
[----:B------:R-:W-:Y:S01]  /*1288c0*/  ISETP.LT.AND P3, PT, R44, UR12, !P3 ;  /* 0x0000000c2c007c0c */ /* 0x000fe2000df61270 */
[----:B------:R-:W-:Y:S01]  /*1288d0*/  VIADD R2, R45, 0x1f2 ;  /* 0x000001f22d027836 */ /* 0x000fe20000000000 */
[----:B------:R-:W4:Y:S01]  /*1288e0*/  LDCU UR10, c[0x0][0x398] ;  /* 0x00007300ff0a77ac */ /* 0x000f220008000800 */
[----:B-----5:R-:W-:-:S04]  /*1288f0*/  PRMT R0, R50, 0x7770, RZ ;  /* 0x0000777032007816 */ /* 0x020fc800000000ff */
[----:B---3--:R3:W-:Y:S01]  /*128900*/  @P5 STG.E.U8 desc[UR62][R48.64], R3 ;  /* 0x0000000330005986 */ /* 0x0087e2000c10113e */
[----:B------:R-:W-:Y:S01]  /*128910*/  ISETP.LT.AND P5, PT, R42, UR14, !P6 ;  /* 0x0000000e2a007c0c */ /* 0x000fe2000f7a1270 */
[----:B------:R-:W5:Y:S02]  /*128920*/  LDCU UR12, c[0x0][0x398] ;  /* 0x00007300ff0c77ac */ /* 0x000f640008000800 */
[----:B------:R1:W-:Y:S01]  /*128930*/  @P4 STG.E.U8 desc[UR62][R46.64], R0 ;  /* 0x000000002e004986 */ /* 0x0003e2000c10113e */
[----:B------:R-:W-:-:S03]  /*128940*/  ISETP.GE.AND P4, PT, R2, UR6, PT ;  /* 0x0000000602007c0c */ /* 0x000fc6000bf86270 */
[----:B---3--:R-:W3:Y:S01]  /*128950*/  LDL.LU.64 R48, [R1+0x1820] ;  /* 0x0018200001307983 */ /* 0x008ee20000300a00 */
[----:B0-----:R-:W-:Y:S02]  /*128960*/  ISETP.LT.AND P6, PT, R44, UR16, !P6 ;  /* 0x000000102c007c0c */ /* 0x001fe4000f7c1270 */
[----:B-1----:R-:W-:Y:S01]  /*128970*/  PRMT R0, R50, 0x7771, RZ ;  /* 0x0000777132007816 */ /* 0x002fe200000000ff */
[----:B------:R-:W3:Y:S01]  /*128980*/  LDL.LU.64 R46, [R1+0x1788] ;  /* 0x00178800012e7983 */ /* 0x000ee20000300a00 */
[----:B------:R-:W-:Y:S01]  /*128990*/  VIADD R2, R45, 0x1f3 ;  /* 0x000001f32d027836 */ /* 0x000fe20000000000 */
[----:B------:R-:W0:Y:S02]  /*1289a0*/  LDCU UR6, c[0x0][0x398] ;  /* 0x00007300ff0677ac */ /* 0x000e240008000800 */
[----:B------:R1:W-:Y:S01]  /*1289b0*/  @P3 STG.E.U8 desc[UR62][R52.64], R0 ;  /* 0x0000000034003986 */ /* 0x0003e2000c10113e */
[----:B------:R-:W-:Y:S01]  /*1289c0*/  ISETP.LT.AND P3, PT, R42, UR4, !P4 ;  /* 0x000000042a007c0c */ /* 0x000fe2000e761270 */
[----:B------:R-:W0:Y:S02]  /*1289d0*/  LDCU UR4, c[0x0][0x398] ;  /* 0x00007300ff0477ac */ /* 0x000e240008000800 */
[----:B-1----:R-:W3:Y:S01]  /*1289e0*/  LDL.LU.64 R52, [R1+0x16b0] ;  /* 0x0016b00001347983 */ /* 0x002ee20000300a00 */
[----:B------:R-:W-:-:S03]  /*1289f0*/  PRMT R0, R50, 0x7772, RZ ;  /* 0x0000777232007816 */ /* 0x000fc600000000ff */
[----:B------:R-:W3:Y:S04]  /*128a00*/  LDL.LU R51, [R1+0x308] ;  /* 0x0003080001337983 */ /* 0x000ee80000300800 */
[----:B------:R1:W-:Y:S01]  /*128a10*/  @P5 STG.E.U8 desc[UR62][R56.64], R0 ;  /* 0x0000000038005986 */ /* 0x0003e2000c10113e */
[----:B------:R-:W-:Y:S01]  /*128a20*/  ISETP.GE.AND P5, PT, R2, UR8, PT ;  /* 0x0000000802007c0c */ /* 0x000fe2000bfa6270 */
[----:B------:R-:W0:Y:S01]  /*128a30*/  LDCU UR8, c[0x0][0x398] ;  /* 0x00007300ff0877ac */ /* 0x000e220008000800 */
[----:B------:R-:W-:Y:S01]  /*128a40*/  PRMT R2, R54, 0x7770, RZ ;  /* 0x0000777036027816 */ /* 0x000fe200000000ff */
[----:B-1----:R-:W3:Y:S01]  /*128a50*/  LDL.LU.64 R56, [R1+0x15d8] ;  /* 0x0015d80001387983 */ /* 0x002ee20000300a00 */
[----:B------:R-:W-:-:S05]  /*128a60*/  PRMT R0, R50, 0x7773, RZ ;  /* 0x0000777332007816 */ /* 0x000fca00000000ff */
[----:B------:R-:W-:Y:S04]  /*128a70*/  @P6 STG.E.U8 desc[UR62][R60.64], R0 ;  /* 0x000000003c006986 */ /* 0x000fe8000c10113e */
[----:B--2---:R1:W-:Y:S04]  /*128a80*/  @P3 STG.E.U8 desc[UR62][R58.64], R2 ;  /* 0x000000023a003986 */ /* 0x0043e8000c10113e */
[----:B-1----:R-:W2:Y:S01]  /*128a90*/  LDL.LU.64 R58, [R1+0x1640] ;  /* 0x00164000013a7983 */ /* 0x002ea20000300a00 */
[----:B----4-:R-:W-:Y:S01]  /*128aa0*/  ISETP.LT.AND P4, PT, R44, UR10, !P4 ;  /* 0x0000000a2c007c0c */ /* 0x010fe2000e781270 */
[----:B------:R-:W-:Y:S01]  /*128ab0*/  VIADD R0, R45, 0x1f6 ;  /* 0x000001f62d007836 */ /* 0x000fe20000000000 */
[----:B0-----:R-:W-:Y:S01]  /*128ac0*/  ISETP.LT.AND P6, PT, R42, UR6, !P5 ;  /* 0x000000062a007c0c */ /* 0x001fe2000efc1270 */
[----:B------:R-:W4:Y:S01]  /*128ad0*/  LDL.LU.64 R60, [R1+0x1518] ;  /* 0x00151800013c7983 */ /* 0x000f220000300a00 */
[----:B------:R-:W-:Y:S01]  /*128ae0*/  PRMT R2, R54, 0x7771, RZ ;  /* 0x0000777136027816 */ /* 0x000fe200000000ff */
[----:B------:R-:W0:Y:S01]  /*128af0*/  LDCU UR6, c[0x0][0x398] ;  /* 0x00007300ff0677ac */ /* 0x000e220008000800 */
[----:B-----5:R-:W-:-:S02]  /*128b00*/  ISETP.LT.AND P5, PT, R44, UR12, !P5 ;  /* 0x0000000c2c007c0c */ /* 0x020fc4000efa1270 */
[----:B------:R-:W-:Y:S01]  /*128b10*/  ISETP.GE.AND P3, PT, R0, UR21, PT ;  /* 0x0000001500007c0c */ /* 0x000fe2000bf66270 */
[C---:B------:R-:W-:Y:S01]  /*128b20*/  VIADD R0, R45.reuse, 0x1f7 ;  /* 0x000001f72d007836 */ /* 0x040fe20000000000 */
[----:B------:R-:W-:Y:S01]  /*128b30*/  PRMT R3, R54, 0x7772, RZ ;  /* 0x0000777236037816 */ /* 0x000fe200000000ff */
[----:B------:R-:W1:Y:S02]  /*128b40*/  LDCU UR10, c[0x0][0x398] ;  /* 0x00007300ff0a77ac */ /* 0x000e640008000800 */
[----:B---3--:R3:W-:Y:S01]  /*128b50*/  @P4 STG.E.U8 desc[UR62][R48.64], R2 ;  /* 0x0000000230004986 */ /* 0x0087e2000c10113e */
[----:B------:R-:W-:Y:S01]  /*128b60*/  ISETP.LT.AND P4, PT, R42, UR4, !P1 ;  /* 0x000000042a007c0c */ /* 0x000fe2000cf81270 */
[----:B------:R-:W5:Y:S01]  /*128b70*/  LDCU UR4, c[0x0][0x398] ;  /* 0x00007300ff0477ac */ /* 0x000f620008000800 */
[----:B------:R-:W-:Y:S02]  /*128b80*/  PRMT R4, R54, 0x7773, RZ ;  /* 0x0000777336047816 */ /* 0x000fe400000000ff */
[----:B------:R-:W-:Y:S01]  /*128b90*/  ISETP.LT.AND P1, PT, R44, UR8, !P1 ;  /* 0x000000082c007c0c */ /* 0x000fe2000cf21270 */
[----:B------:R-:W0:Y:S01]  /*128ba0*/  LDCU UR8, c[0x0][0x398] ;  /* 0x00007300ff0877ac */ /* 0x000e220008000800 */
[----:B------:R-:W-:Y:S01]  /*128bb0*/  @P6 STG.E.U8 desc[UR62][R46.64], R3 ;  /* 0x000000032e006986 */ /* 0x000fe2000c10113e */
[----:B------:R-:W-:Y:S01]  /*128bc0*/  ISETP.GE.AND P6, PT, R0, UR19, PT ;  /* 0x0000001300007c0c */ /* 0x000fe2000bfc6270 */
[C---:B------:R-:W-:Y:S01]  /*128bd0*/  VIADD R5, R45.reuse, 0x1fb ;  /* 0x000001fb2d057836 */ /* 0x040fe20000000000 */
[----:B------:R-:W0:Y:S01]  /*128be0*/  LDCU UR12, c[0x0][0x398] ;  /* 0x00007300ff0c77ac */ /* 0x000e220008000800 */
[----:B---3--:R-:W3:Y:S01]  /*128bf0*/  LDL.LU.64 R48, [R1+0x14b8] ;  /* 0x0014b80001307983 */ /* 0x008ee20000300a00 */
[----:B------:R-:W-:-:S03]  /*128c00*/  VIADD R2, R45, 0x1f8 ;  /* 0x000001f82d027836 */ /* 0x000fc60000000000 */
[----:B------:R-:W3:Y:S04]  /*128c10*/  LDL.LU R50, [R1+0x30c] ;  /* 0x00030c0001327983 */ /* 0x000ee80000300800 */
[----:B------:R-:W3:Y:S04]  /*128c20*/  LDL.LU.64 R40, [R1+0x1448] ;  /* 0x0014480001287983 */ /* 0x000ee80000300a00 */
[----:B------:R-:W-:Y:S01]  /*128c30*/  @P5 STG.E.U8 desc[UR62][R52.64], R4 ;  /* 0x0000000434005986 */ /* 0x000fe2000c10113e */
[----:B------:R-:W-:-:S03]  /*128c40*/  PRMT R0, R51, 0x7770, RZ ;  /* 0x0000777033007816 */ /* 0x000fc600000000ff */
[----:B------:R-:W0:Y:S04]  /*128c50*/  LDS.128 R52, [R55] ;  /* 0x0000000037347984 */ /* 0x000e280000000c00 */
[----:B------:R1:W-:Y:S01]  /*128c60*/  @P4 STG.E.U8 desc[UR62][R56.64], R0 ;  /* 0x0000000038004986 */ /* 0x0003e2000c10113e */
[----:B------:R-:W-:Y:S02]  /*128c70*/  ISETP.GE.AND P4, PT, R2, UR17, PT ;  /* 0x0000001102007c0c */ /* 0x000fe4000bf86270 */
[C---:B------:R-:W-:Y:S01]  /*128c80*/  PRMT R2, R51.reuse, 0x7771, RZ ;  /* 0x0000777133027816 */ /* 0x040fe200000000ff */
[----:B-1----:R-:W3:Y:S04]  /*128c90*/  LDL.LU.64 R56, [R1+0x13e0] ;  /* 0x0013e00001387983 */ /* 0x002ee80000300a00 */
[----:B--2---:R1:W-:Y:S04]  /*128ca0*/  @P1 STG.E.U8 desc[UR62][R58.64], R2 ;  /* 0x000000023a001986 */ /* 0x0043e8000c10113e */
[----:B-1----:R-:W2:Y:S01]  /*128cb0*/  LDL.LU.64 R58, [R1+0x1358] ;  /* 0x00135800013a7983 */ /* 0x002ea20000300a00 */
[----:B0-----:R-:W-:Y:S01]  /*128cc0*/  ISETP.LT.AND P5, PT, R42, UR6, !P2 ;  /* 0x000000062a007c0c */ /* 0x001fe2000d7a1270 */
[----:B------:R-:W0:Y:S01]  /*128cd0*/  LDCU UR6, c[0x0][0x398] ;  /* 0x00007300ff0677ac */ /* 0x000e220008000800 */
[----:B------:R-:W-:Y:S01]  /*128ce0*/  ISETP.LT.AND P2, PT, R44, UR10, !P2 ;  /* 0x0000000a2c007c0c */ /* 0x000fe2000d741270 */
[----:B------:R-:W2:Y:S01]  /*128cf0*/  LDL.LU.64 R46, [R1+0x1308] ;  /* 0x00130800012e7983 */ /* 0x000ea20000300a00 */
[----:B------:R-:W-:Y:S01]  /*128d00*/  PRMT R3, R51, 0x7772, RZ ;  /* 0x0000777233037816 */ /* 0x000fe200000000ff */
[----:B------:R-:W-:Y:S01]  /*128d10*/  VIADD R4, R45, 0x1f9 ;  /* 0x000001f92d047836 */ /* 0x000fe20000000000 */
[----:B------:R-:W-:Y:S01]  /*128d20*/  PRMT R0, R51, 0x7773, RZ ;  /* 0x0000777333007816 */ /* 0x000fe200000000ff */
[----:B------:R-:W1:Y:S01]  /*128d30*/  LDCU UR10, c[0x0][0x398] ;  /* 0x00007300ff0a77ac */ /* 0x000e620008000800 */
[----:B-----5:R-:W-:-:S02]  /*128d40*/  ISETP.LT.AND P1, PT, R42, UR4, !P3 ;  /* 0x000000042a007c0c */ /* 0x020fc4000df21270 */
[----:B------:R-:W-:Y:S01]  /*128d50*/  ISETP.LT.AND P3, PT, R44, UR8, !P3 ;  /* 0x000000082c007c0c */ /* 0x000fe2000df61270 */
[----:B------:R-:W5:Y:S02]  /*128d60*/  LDCU UR4, c[0x0][0x398] ;  /* 0x00007300ff0477ac */ /* 0x000f640008000800 */
[----:B----4-:R4:W-:Y:S01]  /*128d70*/  @P5 STG.E.U8 desc[UR62][R60.64], R3 ;  /* 0x000000033c005986 */ /* 0x0109e2000c10113e */
[----:B------:R-:W1:Y:S03]  /*128d80*/  LDCU UR8, c[0x0][0x398] ;  /* 0x00007300ff0877ac */ /* 0x000e660008000800 */
[----:B---3--:R3:W-:Y:S01]  /*128d90*/  @P2 STG.E.U8 desc[UR62][R48.64], R0 ;  /* 0x0000000030002986 */ /* 0x0087e2000c10113e */
[----:B0-----:R-:W-:Y:S01]  /*128da0*/  ISETP.LT.AND P2, PT, R42, UR6, !P6 ;  /* 0x000000062a007c0c */ /* 0x001fe2000f741270 */
[----:B------:R-:W0:Y:S02]  /*128db0*/  LDCU UR6, c[0x0][0x398] ;  /* 0x00007300ff0677ac */ /* 0x000e240008000800 */
[----:B----4-:R-:W4:Y:S04]  /*128dc0*/  LDL.LU.64 R60, [R1+0x1248] ;  /* 0x00124800013c7983 */ /* 0x010f280000300a00 */
[----:B---3--:R-:W3:Y:S01]  /*128dd0*/  LDL.LU.64 R48, [R1+0x1190] ;  /* 0x0011900001307983 */ /* 0x008ee20000300a00 */
[----:B------:R-:W-:Y:S01]  /*128de0*/  ISETP.GE.AND P5, PT, R4, UR7, PT ;  /* 0x0000000704007c0c */ /* 0x000fe2000bfa6270 */
[----:B------:R-:W-:Y:S01]  /*128df0*/  VIADD R4, R45, 0x1fa ;  /* 0x000001fa2d047836 */ /* 0x000fe20000000000 */
[C---:B------:R-:W-:Y:S01]  /*128e00*/  PRMT R2, R50.reuse, 0x7770, RZ ;  /* 0x0000777032027816 */ /* 0x040fe200000000ff */
[----:B------:R-:W0:Y:S01]  /*128e10*/  LDCU UR7, c[0x0][0x398] ;  /* 0x00007300ff0777ac */ /* 0x000e220008000800 */
[----:B------:R-:W-:-:S02]  /*128e20*/  PRMT R0, R50, 0x7771, RZ ;  /* 0x0000777132007816 */ /* 0x000fc400000000ff */
[----:B------:R-:W-:Y:S01]  /*128e30*/  PRMT R3, R50, 0x7772, RZ ;  /* 0x0000777232037816 */ /* 0x000fe200000000ff */
[----:B------:R-:W-:Y:S01]  /*128e40*/  @P1 STG.E.U8 desc[UR62][R40.64], R2 ;  /* 0x0000000228001986 */ /* 0x000fe2000c10113e */
[----:B------:R-:W-:Y:S02]  /*128e50*/  ISETP.GE.AND P1, PT, R4, UR15, PT ;  /* 0x0000000f04007c0c */ /* 0x000fe4000bf26270 */
[----:B------:R-:W-:Y:S02]  /*128e60*/  PRMT R4, R50, 0x7773, RZ ;  /* 0x0000777332047816 */ /* 0x000fe400000000ff */
[----:B------:R-:W3:Y:S04]  /*128e70*/  LDL.LU.64 R50, [R1+0x10c0] ;  /* 0x0010c00001327983 */ /* 0x000ee80000300a00 */
[----:B------:R0:W-:Y:S04]  /*128e80*/  @P3 STG.E.U8 desc[UR62][R56.64], R0 ;  /* 0x0000000038003986 */ /* 0x0001e8000c10113e */
[----:B0-----:R-:W3:Y:S04]  /*128e90*/  LDL.LU.64 R56, [R1+0x1008] ;  /* 0x0010080001387983 */ /* 0x001ee80000300a00 */
[----:B--2---:R0:W-:Y:S04]  /*128ea0*/  @P2 STG.E.U8 desc[UR62][R58.64], R3 ;  /* 0x000000033a002986 */ /* 0x0041e8000c10113e */
[----:B0-----:R-:W2:Y:S01]  /*128eb0*/  LDL.LU.64 R58, [R1+0xf20] ;  /* 0x000f2000013a7983 */ /* 0x001ea20000300a00 */
[----:B-----5:R-:W-:Y:S01]  /*128ec0*/  ISETP.LT.AND P3, PT, R42, UR4, !P4 ;  /* 0x000000042a007c0c */ /* 0x020fe2000e761270 */
[----:B------:R-:W0:Y:S01]  /*128ed0*/  LDCU UR4, c[0x0][0x398] ;  /* 0x00007300ff0477ac */ /* 0x000e220008000800 */
[C---:B-1----:R-:W-:Y:S01]  /*128ee0*/  ISETP.LT.AND P6, PT, R44.reuse, UR10, !P6 ;  /* 0x0000000a2c007c0c */ /* 0x042fe2000f7c1270 */
[----:B------:R-:W5:Y:S01]  /*128ef0*/  LDL.LU.64 R8, [R1+0xe68] ;  /* 0x000e680001087983 */ /* 0x000f620000300a00 */
[----:B------:R-:W-:Y:S01]  /*128f00*/  ISETP.LT.AND P4, PT, R44, UR7, !P4 ;  /* 0x000000072c007c0c */ /* 0x000fe2000e781270 */
[----:B------:R-:W1:Y:S01]  /*128f10*/  LDCU UR10, c[0x0][0x398] ;  /* 0x00007300ff0a77ac */ /* 0x000e620008000800 */
[C---:B------:R-:W-:Y:S01]  /*128f20*/  PRMT R2, R52.reuse, 0x7770, RZ ;  /* 0x0000777034027816 */ /* 0x040fe200000000ff */
[----:B------:R-:W5:Y:S01]  /*128f30*/  LDL.LU.64 R36, [R1+0xd80] ;  /* 0x000d800001247983 */ /* 0x000f620000300a00 */
[----:B------:R-:W-:Y:S01]  /*128f40*/  PRMT R0, R52, 0x7771, RZ ;  /* 0x0000777134007816 */ /* 0x000fe200000000ff */
[----:B------:R-:W0:Y:S02]  /*128f50*/  LDCU UR7, c[0x0][0x398] ;  /* 0x00007300ff0777ac */ /* 0x000e240008000800 */
[----:B------:R-:W5:Y:S04]  /*128f60*/  LDL.LU.64 R38, [R1+0xcb8] ;  /* 0x000cb80001267983 */ /* 0x000f680000300a00 */
[----:B------:R-:W5:Y:S04]  /*128f70*/  LDL.LU.64 R40, [R1+0xc20] ;  /* 0x000c200001287983 */ /* 0x000f680000300a00 */
[----:B------:R1:W-:Y:S01]  /*128f80*/  @P6 STG.E.U8 desc[UR62][R46.64], R4 ;  /* 0x000000042e006986 */ /* 0x0003e2000c10113e */
[----:B------:R-:W-:Y:S01]  /*128f90*/  ISETP.LT.AND P6, PT, R42, UR6, !P5 ;  /* 0x000000062a007c0c */ /* 0x000fe2000efc1270 */
[----:B------:R-:W2:Y:S01]  /*128fa0*/  LDCU UR6, c[0x0][0x398] ;  /* 0x00007300ff0677ac */ /* 0x000ea20008000800 */
[----:B------:R-:W-:Y:S01]  /*128fb0*/  ISETP.LT.AND P5, PT, R44, UR8, !P5 ;  /* 0x000000082c007c0c */ /* 0x000fe2000efa1270 */
[----:B----4-:R4:W-:Y:S01]  /*128fc0*/  @P3 STG.E.U8 desc[UR62][R60.64], R2 ;  /* 0x000000023c003986 */ /* 0x0109e2000c10113e */
[----:B------:R-:W-:Y:S01]  /*128fd0*/  PRMT R3, R52, 0x7772, RZ ;  /* 0x0000777234037816 */ /* 0x000fe200000000ff */
[----:B------:R-:W2:Y:S02]  /*128fe0*/  LDCU UR8, c[0x0][0x398] ;  /* 0x00007300ff0877ac */ /* 0x000ea40008000800 */
[----:B---3--:R3:W-:Y:S01]  /*128ff0*/  @P4 STG.E.U8 desc[UR62][R48.64], R0 ;  /* 0x0000000030004986 */ /* 0x0087e2000c10113e */
[----:B0-----:R-:W-:Y:S01]  /*129000*/  ISETP.LT.AND P4, PT, R42, UR4, !P1 ;  /* 0x000000042a007c0c */ /* 0x001fe2000cf81270 */
[----:B------:R-:W0:Y:S01]  /*129010*/  LDCU UR4, c[0x0][0x398] ;  /* 0x00007300ff0477ac */ /* 0x000e220008000800 */
[----:B------:R-:W-:Y:S01]  /*129020*/  PRMT R52, R52, 0x7773, RZ ;  /* 0x0000777334347816 */ /* 0x000fe200000000ff */
[----:B-1----:R-:W5:Y:S04]  /*129030*/  LDL.LU.64 R46, [R1+0xbc0] ;  /* 0x000bc000012e7983 */ /* 0x002f680000300a00 */
[----:B----4-:R-:W4:Y:S01]  /*129040*/  LDL.LU.64 R60, [R1+0x8f8] ;  /* 0x0008f800013c7983 */ /* 0x010f220000300a00 */
[----:B---3--:R-:W-:-:S03]  /*129050*/  PRMT R0, R53, 0x7770, RZ ;  /* 0x0000777035007816 */ /* 0x008fc600000000ff */
[----:B------:R1:W-:Y:S04]  /*129060*/  @P6 STG.E.U8 desc[UR62][R50.64], R3 ;  /* 0x0000000332006986 */ /* 0x0003e8000c10113e */
[----:B------:R-:W3:Y:S04]  /*129070*/  LDL.LU.64 R48, [R1+0x6b0] ;  /* 0x0006b00001307983 */ /* 0x000ee80000300a00 */
[----:B-1----:R-:W3:Y:S04]  /*129080*/  LDL.LU.64 R50, [R1+0x4b8] ;  /* 0x0004b80001327983 */ /* 0x002ee80000300a00 */
[----:B------:R1:W-:Y:S04]  /*129090*/  @P5 STG.E.U8 desc[UR62][R56.64], R52 ;  /* 0x0000003438005986 */ /* 0x0003e8000c10113e */
[----:B-1----:R-:W3:Y:S04]  /*1290a0*/  LDL.LU.64 R56, [R1+0x490] ;  /* 0x0004900001387983 */ /* 0x002ee80000300a00 */
[----:B--2---:R1:W-:Y:S04]  /*1290b0*/  @P4 STG.E.U8 desc[UR62][R58.64], R0 ;  /* 0x000000003a004986 */ /* 0x0043e8000c10113e */
[----:B-1----:R-:W2:Y:S01]  /*1290c0*/  LDL.LU.64 R58, [R1+0x478] ;  /* 0x00047800013a7983 */ /* 0x002ea20000300a00 */
[----:B------:R-:W-:Y:S01]  /*1290d0*/  ISETP.GE.AND P2, PT, R5, UR11, PT ;  /* 0x0000000b05007c0c */ /* 0x000fe2000bf46270 */
[----:B------:R-:W-:-:S02]  /*1290e0*/  VIADD R4, R45, 0x1fd ;  /* 0x000001fd2d047836 */ /* 0x000fc40000000000 */
[----:B------:R-:W-:Y:S01]  /*1290f0*/  VIADD R5, R45, 0x1fc ;  /* 0x000001fc2d057836 */ /* 0x000fe20000000000 */
[----:B------:R-:W-:Y:S01]  /*129100*/  ISETP.LT.AND P1, PT, R44, UR10, !P1 ;  /* 0x0000000a2c007c0c */ /* 0x000fe2000cf21270 */
[----:B------:R-:W1:Y:S01]  /*129110*/  LDCU UR10, c[0x0][0x398] ;  /* 0x00007300ff0a77ac */ /* 0x000e620008000800 */
[----:B------:R-:W-:Y:S02]  /*129120*/  ISETP.GE.AND P6, PT, R4, UR9, PT ;  /* 0x0000000904007c0c */ /* 0x000fe4000bfc6270 */
[----:B------:R-:W-:Y:S01]  /*129130*/  ISETP.GE.AND P3, PT, R5, UR13, PT ;  /* 0x0000000d05007c0c */ /* 0x000fe2000bf66270 */
[----:B------:R-:W0:Y:S01]  /*129140*/  LDCU UR9, c[0x0][0x398] ;  /* 0x00007300ff0977ac */ /* 0x000e220008000800 */
[----:B------:R-:W-:Y:S02]  /*129150*/  ISETP.LT.AND P5, PT, R42, UR7, !P2 ;  /* 0x000000072a007c0c */ /* 0x000fe4000d7a1270 */
[----:B------:R-:W-:Y:S01]  /*129160*/  ISETP.LT.AND P2, PT, R44, UR6, !P2 ;  /* 0x000000062c007c0c */ /* 0x000fe2000d741270 */
[----:B------:R-:W1:Y:S01]  /*129170*/  LDCU UR7, c[0x0][0x398] ;  /* 0x00007300ff0777ac */ /* 0x000e620008000800 */
[----:B------:R-:W-:Y:S01]  /*129180*/  ISETP.LT.AND P4, PT, R42, UR8, !P3 ;  /* 0x000000082a007c0c */ /* 0x000fe2000df81270 */
[----:B------:R-:W4:Y:S01]  /*129190*/  LDCU UR6, c[0x0][0x398] ;  /* 0x00007300ff0677ac */ /* 0x000f220008000800 */
[----:B------:R-:W-:Y:S01]  /*1291a0*/  PRMT R2, R53, 0x7771, RZ ;  /* 0x0000777135027816 */ /* 0x000fe200000000ff */
[----:B------:R-:W-:Y:S01]  /*1291b0*/  VIADD R4, R45, 0x1fe ;  /* 0x000001fe2d047836 */ /* 0x000fe20000000000 */
[----:B------:R-:W-:-:S02]  /*1291c0*/  PRMT R3, R53, 0x7772, RZ ;  /* 0x0000777235037816 */ /* 0x000fc400000000ff */
[----:B------:R-:W-:Y:S02]  /*1291d0*/  PRMT R53, R53, 0x7773, RZ ;  /* 0x0000777335357816 */ /* 0x000fe400000000ff */
[----:B------:R-:W-:Y:S01]  /*1291e0*/  PRMT R0, R54, 0x7770, RZ ;  /* 0x0000777036007816 */ /* 0x000fe200000000ff */
[----:B-----5:R5:W-:Y:S01]  /*1291f0*/  @P1 STG.E.U8 desc[UR62][R8.64], R2 ;  /* 0x0000000208001986 */ /* 0x020be2000c10113e */
[----:B------:R-:W-:-:S03]  /*129200*/  ISETP.GE.AND P1, PT, R4, UR5, PT ;  /* 0x0000000504007c0c */ /* 0x000fc6000bf26270 */
[----:B------:R4:W-:Y:S01]  /*129210*/  @P5 STG.E.U8 desc[UR62][R36.64], R3 ;  /* 0x0000000324005986 */ /* 0x0009e2000c10113e */
[----:B0-----:R-:W-:-:S03]  /*129220*/  ISETP.LT.AND P3, PT, R44, UR4, !P3 ;  /* 0x000000042c007c0c */ /* 0x001fc6000df61270 */
[----:B------:R-:W-:Y:S01]  /*129230*/  @P2 STG.E.U8 desc[UR62][R38.64], R53 ;  /* 0x0000003526002986 */ /* 0x000fe2000c10113e */
[----:B-1----:R-:W-:-:S03]  /*129240*/  ISETP.LT.AND P5, PT, R42, UR7, !P1 ;  /* 0x000000072a007c0c */ /* 0x002fc6000cfa1270 */
[----:B------:R0:W-:Y:S01]  /*129250*/  @P4 STG.E.U8 desc[UR62][R40.64], R0 ;  /* 0x0000000028004986 */ /* 0x0001e2000c10113e */
[----:B------:R-:W-:Y:S02]  /*129260*/  ISETP.LT.AND P4, PT, R42, UR9, !P6 ;  /* 0x000000092a007c0c */ /* 0x000fe4000f781270 */
[C---:B------:R-:W-:Y:S02]  /*129270*/  ISETP.LT.AND P6, PT, R44.reuse, UR10, !P6 ;  /* 0x0000000a2c007c0c */ /* 0x040fe4000f7c1270 */
[----:B----4-:R-:W-:Y:S02]  /*129280*/  ISETP.LT.AND P1, PT, R44, UR6, !P1 ;  /* 0x000000062c007c0c */ /* 0x010fe4000cf21270 */
[----:B------:R-:W-:Y:S02]  /*129290*/  ISETP.LT.AND P2, PT, R42, UR12, !P0 ;  /* 0x0000000c2a007c0c */ /* 0x000fe4000c741270 */
[C---:B-----5:R-:W-:Y:S02]  /*1292a0*/  PRMT R2, R54.reuse, 0x7771, RZ ;  /* 0x0000777136027816 */ /* 0x060fe400000000ff */
[----:B------:R-:W-:-:S02]  /*1292b0*/  PRMT R3, R54, 0x7772, RZ ;  /* 0x0000777236037816 */ /* 0x000fc400000000ff */
[----:B------:R-:W-:Y:S02]  /*1292c0*/  PRMT R54, R54, 0x7773, RZ ;  /* 0x0000777336367816 */ /* 0x000fe400000000ff */
[C---:B0-----:R-:W-:Y:S01]  /*1292d0*/  PRMT R0, R55.reuse, 0x7770, RZ ;  /* 0x0000777037007816 */ /* 0x041fe200000000ff */
[----:B------:R0:W-:Y:S01]  /*1292e0*/  @P3 STG.E.U8 desc[UR62][R46.64], R2 ;  /* 0x000000022e003986 */ /* 0x0001e2000c10113e */
[C---:B------:R-:W-:Y:S02]  /*1292f0*/  PRMT R4, R55.reuse, 0x7771, RZ ;  /* 0x0000777137047816 */ /* 0x040fe400000000ff */
[----:B------:R-:W-:Y:S01]  /*129300*/  PRMT R5, R55, 0x7772, RZ ;  /* 0x0000777237057816 */ /* 0x000fe200000000ff */
[----:B------:R0:W-:Y:S04]  /*129310*/  @P4 STG.E.U8 desc[UR62][R60.64], R3 ;  /* 0x000000033c004986 */ /* 0x0001e8000c10113e */
[----:B---3--:R0:W-:Y:S04]  /*129320*/  @P6 STG.E.U8 desc[UR62][R48.64], R54 ;  /* 0x0000003630006986 */ /* 0x0081e8000c10113e */
[----:B------:R0:W-:Y:S04]  /*129330*/  @P5 STG.E.U8 desc[UR62][R50.64], R0 ;  /* 0x0000000032005986 */ /* 0x0001e8000c10113e */
[----:B------:R0:W-:Y:S01]  /*129340*/  @P1 STG.E.U8 desc[UR62][R56.64], R4 ;  /* 0x0000000438001986 */ /* 0x0001e2000c10113e */
[----:B------:R-:W-:-:S02]  /*129350*/  ISETP.LT.AND P0, PT, R44, UR12, !P0 ;  /* 0x0000000c2c007c0c */ /* 0x000fc4000c701270 */
[----:B------:R-:W-:Y:S01]  /*129360*/  PRMT R55, R55, 0x7773, RZ ;  /* 0x0000777337377816 */ /* 0x000fe200000000ff */
[----:B--2---:R0:W-:Y:S10]  /*129370*/  @P2 STG.E.U8 desc[UR62][R58.64], R5 ;  /* 0x000000053a002986 */ /* 0x0041f4000c10113e */
[----:B------:R-:W-:Y:S05]  /*129380*/  @!P0 EXIT ;  /* 0x000000000000894d */ /* 0x000fea0003800000 */
[----:B0-----:R-:W2:Y:S04]  /*129390*/  LDL.LU.64 R58, [R1+0x470] ;  /* 0x00047000013a7983 */ /* 0x001ea80000300a00 */
[----:B--2---:R-:W-:Y:S01]  /*1293a0*/  STG.E.U8 desc[UR62][R58.64], R55 ;  /* 0x000000373a007986 */ /* 0x004fe2000c10113e */
[----:B------:R-:W-:Y:S05]  /*1293b0*/  EXIT ;  /* 0x000000000000794d */ /* 0x000fea0003800000 */
.L_x_2:
[----:B------:R-:W-:-:S00]  /*1293c0*/  BRA `(.L_x_2) ;  /* 0xfffffffc00fc7947 */ /* 0x000fc0000383ffff */
[----:B------:R-:W-:-:S00]  /*1293d0*/  NOP ;  /* 0x0000000000007918 */ /* 0x000fc00000000000 */
        /* <DEDUP_REMOVED lines=10> */
.L_x_3:


//--------------------- .nv.shared.matmul_kernel  --------------------------
	.section	.nv.shared.matmul_kernel,"aw",@nobits
	.sectionflags	@""
	.align	16
	.zero		1024


//--------------------- .nv.shared.reserved.0     --------------------------
	.section	.nv.shared.reserved.0,"aw",@nobits
	.weak		__nv_reservedSMEM_offset_0_alias
	.size		__nv_reservedSMEM_offset_0_alias, 0, 64
	.other		__nv_reservedSMEM_offset_0_alias,@"STO_CUDA_RESERVED_SHARED STV_DEFAULT"
__nv_reservedSMEM_offset_0_alias:
	.zero		0
	.zero		64


//--------------------- .nv.constant0.matmul_kernel --------------------------
	.section	.nv.constant0.matmul_kernel,"a",@progbits
	.sectionflags	@""
	.align	4
.nv.constant0.matmul_kernel:
	.zero		976


//--------------------- SYMBOLS --------------------------

	.type		.nv.reservedSmem.offset0,@object
	.size		.nv.reservedSmem.offset0,0x4
	.type		.nv.reservedSmem.cap,@object
	.size		.nv.reservedSmem.cap,0x4
